//
// Generated by NVIDIA NVVM Compiler
//
// Compiler Build ID: CL-36424714
// Cuda compilation tools, release 13.0, V13.0.88
// Based on NVVM 20.0.0
//

.version 9.0
.target sm_100
.address_size 64

	// .globl	_Z6sumroiPdS_iii
.const .align 4 .u32 constant_roi_row;
.const .align 4 .u32 constant_xdlist_col;
// _ZZN3cub18CUB_300001_SM_10006detail10radix_sort31DeviceRadixSortSingleTileKernelINS1_5radix10policy_hubIdNS0_8NullTypeEyE10Policy1000ELNS0_9SortOrderE0EdS6_yNS1_21identity_decomposer_tEEEvPKT1_PSB_PKT2_PSF_T3_iiT4_E12temp_storage has been demoted
// _ZZN3cub18CUB_300001_SM_10006detail10radix_sort30DeviceRadixSortHistogramKernelINS1_5radix10policy_hubIdNS0_8NullTypeEyE10Policy1000ELNS0_9SortOrderE0EdyNS1_21identity_decomposer_tEEEvPT2_PKT1_SB_iiT3_E12temp_storage has been demoted
// _ZZN3cub18CUB_300001_SM_10006detail10radix_sort33DeviceRadixSortExclusiveSumKernelINS1_5radix10policy_hubIdNS0_8NullTypeEyE10Policy1000EyEEvPT0_E12temp_storage has been demoted
// _ZZN3cub18CUB_300001_SM_10006detail10radix_sort29DeviceRadixSortOnesweepKernelINS1_5radix10policy_hubIdNS0_8NullTypeEyE10Policy1000ELNS0_9SortOrderE0EdS6_yiiNS1_21identity_decomposer_tEEEvPT5_SC_PT3_PKSD_PT1_PKSH_PT2_PKSL_T4_iiT6_E1s has been demoted
.global .align 1 .b8 _ZN28_INTERNAL_26c198eb_4_k_cu_dg4cuda3std3__45__cpo5beginE[1];
.global .align 1 .b8 _ZN28_INTERNAL_26c198eb_4_k_cu_dg4cuda3std3__45__cpo3endE[1];
.global .align 1 .b8 _ZN28_INTERNAL_26c198eb_4_k_cu_dg4cuda3std3__45__cpo6cbeginE[1];
.global .align 1 .b8 _ZN28_INTERNAL_26c198eb_4_k_cu_dg4cuda3std3__45__cpo4cendE[1];
.global .align 1 .b8 _ZN28_INTERNAL_26c198eb_4_k_cu_dg4cuda3std3__45__cpo6rbeginE[1];
.global .align 1 .b8 _ZN28_INTERNAL_26c198eb_4_k_cu_dg4cuda3std3__45__cpo4rendE[1];
.global .align 1 .b8 _ZN28_INTERNAL_26c198eb_4_k_cu_dg4cuda3std3__45__cpo7crbeginE[1];
.global .align 1 .b8 _ZN28_INTERNAL_26c198eb_4_k_cu_dg4cuda3std3__45__cpo5crendE[1];
.global .align 1 .b8 _ZN28_INTERNAL_26c198eb_4_k_cu_dg4cuda3std3__430_GLOBAL__N__26c198eb_4_k_cu_dg6ignoreE[1];
.global .align 1 .b8 _ZN28_INTERNAL_26c198eb_4_k_cu_dg4cuda3std3__419piecewise_constructE[1];
.global .align 1 .b8 _ZN28_INTERNAL_26c198eb_4_k_cu_dg4cuda3std3__48in_placeE[1];
.global .align 1 .b8 _ZN28_INTERNAL_26c198eb_4_k_cu_dg4cuda3std3__420unreachable_sentinelE[1];
.global .align 1 .b8 _ZN28_INTERNAL_26c198eb_4_k_cu_dg4cuda3std3__47nulloptE[1];
.global .align 1 .b8 _ZN28_INTERNAL_26c198eb_4_k_cu_dg4cuda3std3__48unexpectE[1];
.global .align 1 .b8 _ZN28_INTERNAL_26c198eb_4_k_cu_dg4cuda3std6ranges3__45__cpo4swapE[1];
.global .align 1 .b8 _ZN28_INTERNAL_26c198eb_4_k_cu_dg4cuda3std6ranges3__45__cpo9iter_moveE[1];
.global .align 1 .b8 _ZN28_INTERNAL_26c198eb_4_k_cu_dg4cuda3std6ranges3__45__cpo5beginE[1];
.global .align 1 .b8 _ZN28_INTERNAL_26c198eb_4_k_cu_dg4cuda3std6ranges3__45__cpo3endE[1];
.global .align 1 .b8 _ZN28_INTERNAL_26c198eb_4_k_cu_dg4cuda3std6ranges3__45__cpo6cbeginE[1];
.global .align 1 .b8 _ZN28_INTERNAL_26c198eb_4_k_cu_dg4cuda3std6ranges3__45__cpo4cendE[1];
.global .align 1 .b8 _ZN28_INTERNAL_26c198eb_4_k_cu_dg4cuda3std6ranges3__45__cpo7advanceE[1];
.global .align 1 .b8 _ZN28_INTERNAL_26c198eb_4_k_cu_dg4cuda3std6ranges3__45__cpo9iter_swapE[1];
.global .align 1 .b8 _ZN28_INTERNAL_26c198eb_4_k_cu_dg4cuda3std6ranges3__45__cpo4nextE[1];
.global .align 1 .b8 _ZN28_INTERNAL_26c198eb_4_k_cu_dg4cuda3std6ranges3__45__cpo4prevE[1];
.global .align 1 .b8 _ZN28_INTERNAL_26c198eb_4_k_cu_dg4cuda3std6ranges3__45__cpo4dataE[1];
.global .align 1 .b8 _ZN28_INTERNAL_26c198eb_4_k_cu_dg4cuda3std6ranges3__45__cpo5cdataE[1];
.global .align 1 .b8 _ZN28_INTERNAL_26c198eb_4_k_cu_dg4cuda3std6ranges3__45__cpo4sizeE[1];
.global .align 1 .b8 _ZN28_INTERNAL_26c198eb_4_k_cu_dg4cuda3std6ranges3__45__cpo5ssizeE[1];
.global .align 1 .b8 _ZN28_INTERNAL_26c198eb_4_k_cu_dg4cuda3std6ranges3__45__cpo8distanceE[1];
.global .align 1 .b8 _ZN28_INTERNAL_26c198eb_4_k_cu_dg6thrust24THRUST_300001_SM_1000_NS8cuda_cub3parE[1];
.global .align 1 .b8 _ZN28_INTERNAL_26c198eb_4_k_cu_dg6thrust24THRUST_300001_SM_1000_NS8cuda_cub10par_nosyncE[1];
.global .align 1 .b8 _ZN28_INTERNAL_26c198eb_4_k_cu_dg6thrust24THRUST_300001_SM_1000_NS6system6detail10sequential3seqE[1];
.global .align 1 .b8 _ZN28_INTERNAL_26c198eb_4_k_cu_dg6thrust24THRUST_300001_SM_1000_NS6system3cpp3parE[1];
.global .align 1 .b8 _ZN28_INTERNAL_26c198eb_4_k_cu_dg6thrust24THRUST_300001_SM_1000_NS12placeholders2_1E[1];
.global .align 1 .b8 _ZN28_INTERNAL_26c198eb_4_k_cu_dg6thrust24THRUST_300001_SM_1000_NS12placeholders2_2E[1];
.global .align 1 .b8 _ZN28_INTERNAL_26c198eb_4_k_cu_dg6thrust24THRUST_300001_SM_1000_NS12placeholders2_3E[1];
.global .align 1 .b8 _ZN28_INTERNAL_26c198eb_4_k_cu_dg6thrust24THRUST_300001_SM_1000_NS12placeholders2_4E[1];
.global .align 1 .b8 _ZN28_INTERNAL_26c198eb_4_k_cu_dg6thrust24THRUST_300001_SM_1000_NS12placeholders2_5E[1];
.global .align 1 .b8 _ZN28_INTERNAL_26c198eb_4_k_cu_dg6thrust24THRUST_300001_SM_1000_NS12placeholders2_6E[1];
.global .align 1 .b8 _ZN28_INTERNAL_26c198eb_4_k_cu_dg6thrust24THRUST_300001_SM_1000_NS12placeholders2_7E[1];
.global .align 1 .b8 _ZN28_INTERNAL_26c198eb_4_k_cu_dg6thrust24THRUST_300001_SM_1000_NS12placeholders2_8E[1];
.global .align 1 .b8 _ZN28_INTERNAL_26c198eb_4_k_cu_dg6thrust24THRUST_300001_SM_1000_NS12placeholders2_9E[1];
.global .align 1 .b8 _ZN28_INTERNAL_26c198eb_4_k_cu_dg6thrust24THRUST_300001_SM_1000_NS12placeholders3_10E[1];
.global .align 1 .b8 _ZN28_INTERNAL_26c198eb_4_k_cu_dg6thrust24THRUST_300001_SM_1000_NS3seqE[1];
.global .align 1 .b8 _ZN28_INTERNAL_26c198eb_4_k_cu_dg6thrust24THRUST_300001_SM_1000_NS6deviceE[1];

.visible .entry _Z6sumroiPdS_iii(
	.param .u64 .ptr .align 1 _Z6sumroiPdS_iii_param_0,
	.param .u64 .ptr .align 1 _Z6sumroiPdS_iii_param_1,
	.param .u32 _Z6sumroiPdS_iii_param_2,
	.param .u32 _Z6sumroiPdS_iii_param_3,
	.param .u32 _Z6sumroiPdS_iii_param_4
)
{
	.reg .pred 	%p<12>;
	.reg .b32 	%r<53>;
	.reg .b64 	%rd<43>;
	.reg .b64 	%fd<70>;

	ld.param.u64 	%rd4, [_Z6sumroiPdS_iii_param_0];
	ld.param.u64 	%rd3, [_Z6sumroiPdS_iii_param_1];
	ld.param.u32 	%r26, [_Z6sumroiPdS_iii_param_2];
	ld.param.u32 	%r27, [_Z6sumroiPdS_iii_param_3];
	ld.param.u32 	%r28, [_Z6sumroiPdS_iii_param_4];
	cvta.to.global.u64 	%rd1, %rd4;
	mov.u32 	%r29, %ctaid.x;
	mov.u32 	%r30, %ntid.x;
	mov.u32 	%r31, %tid.x;
	mad.lo.s32 	%r32, %r29, %r30, %r31;
	mov.u32 	%r33, %ctaid.y;
	mov.u32 	%r34, %ntid.y;
	mov.u32 	%r35, %tid.y;
	mad.lo.s32 	%r36, %r33, %r34, %r35;
	mad.lo.s32 	%r1, %r36, 48000, %r32;
	mul.lo.s32 	%r37, %r28, %r26;
	setp.ge.s32 	%p1, %r1, %r37;
	setp.lt.s32 	%p2, %r27, 1;
	or.pred  	%p3, %p1, %p2;
	@%p3 bra 	$L__BB0_13;
	cvta.to.global.u64 	%rd5, %rd3;
	div.s32 	%r39, %r1, %r26;
	mul.lo.s32 	%r2, %r39, %r27;
	mul.lo.s32 	%r40, %r39, %r26;
	sub.s32 	%r3, %r1, %r40;
	mul.wide.s32 	%rd6, %r1, 8;
	add.s64 	%rd2, %rd5, %rd6;
	ld.global.f64 	%fd66, [%rd2];
	and.b32  	%r4, %r27, 15;
	setp.lt.u32 	%p4, %r27, 16;
	mov.b32 	%r49, 0;
	@%p4 bra 	$L__BB0_4;
	and.b32  	%r49, %r27, 2147483632;
	neg.s32 	%r47, %r49;
	mad.lo.s32 	%r46, %r2, %r26, %r3;
	shl.b32 	%r8, %r26, 4;
	mul.wide.s32 	%rd9, %r26, 8;
$L__BB0_3:
	.pragma "nounroll";
	mul.wide.s32 	%rd7, %r46, 8;
	add.s64 	%rd8, %rd1, %rd7;
	ld.global.f64 	%fd11, [%rd8];
	add.f64 	%fd12, %fd11, %fd66;
	st.global.f64 	[%rd2], %fd12;
	add.s64 	%rd10, %rd8, %rd9;
	ld.global.f64 	%fd13, [%rd10];
	add.f64 	%fd14, %fd13, %fd12;
	st.global.f64 	[%rd2], %fd14;
	add.s64 	%rd11, %rd10, %rd9;
	ld.global.f64 	%fd15, [%rd11];
	add.f64 	%fd16, %fd15, %fd14;
	st.global.f64 	[%rd2], %fd16;
	add.s64 	%rd12, %rd11, %rd9;
	ld.global.f64 	%fd17, [%rd12];
	add.f64 	%fd18, %fd17, %fd16;
	st.global.f64 	[%rd2], %fd18;
	add.s64 	%rd13, %rd12, %rd9;
	ld.global.f64 	%fd19, [%rd13];
	add.f64 	%fd20, %fd19, %fd18;
	st.global.f64 	[%rd2], %fd20;
	add.s64 	%rd14, %rd13, %rd9;
	ld.global.f64 	%fd21, [%rd14];
	add.f64 	%fd22, %fd21, %fd20;
	st.global.f64 	[%rd2], %fd22;
	add.s64 	%rd15, %rd14, %rd9;
	ld.global.f64 	%fd23, [%rd15];
	add.f64 	%fd24, %fd23, %fd22;
	st.global.f64 	[%rd2], %fd24;
	add.s64 	%rd16, %rd15, %rd9;
	ld.global.f64 	%fd25, [%rd16];
	add.f64 	%fd26, %fd25, %fd24;
	st.global.f64 	[%rd2], %fd26;
	add.s64 	%rd17, %rd16, %rd9;
	ld.global.f64 	%fd27, [%rd17];
	add.f64 	%fd28, %fd27, %fd26;
	st.global.f64 	[%rd2], %fd28;
	add.s64 	%rd18, %rd17, %rd9;
	ld.global.f64 	%fd29, [%rd18];
	add.f64 	%fd30, %fd29, %fd28;
	st.global.f64 	[%rd2], %fd30;
	add.s64 	%rd19, %rd18, %rd9;
	ld.global.f64 	%fd31, [%rd19];
	add.f64 	%fd32, %fd31, %fd30;
	st.global.f64 	[%rd2], %fd32;
	add.s64 	%rd20, %rd19, %rd9;
	ld.global.f64 	%fd33, [%rd20];
	add.f64 	%fd34, %fd33, %fd32;
	st.global.f64 	[%rd2], %fd34;
	add.s64 	%rd21, %rd20, %rd9;
	ld.global.f64 	%fd35, [%rd21];
	add.f64 	%fd36, %fd35, %fd34;
	st.global.f64 	[%rd2], %fd36;
	add.s64 	%rd22, %rd21, %rd9;
	ld.global.f64 	%fd37, [%rd22];
	add.f64 	%fd38, %fd37, %fd36;
	st.global.f64 	[%rd2], %fd38;
	add.s64 	%rd23, %rd22, %rd9;
	ld.global.f64 	%fd39, [%rd23];
	add.f64 	%fd40, %fd39, %fd38;
	st.global.f64 	[%rd2], %fd40;
	add.s64 	%rd24, %rd23, %rd9;
	ld.global.f64 	%fd41, [%rd24];
	add.f64 	%fd66, %fd41, %fd40;
	st.global.f64 	[%rd2], %fd66;
	add.s32 	%r47, %r47, 16;
	add.s32 	%r46, %r46, %r8;
	setp.ne.s32 	%p5, %r47, 0;
	@%p5 bra 	$L__BB0_3;
$L__BB0_4:
	setp.eq.s32 	%p6, %r4, 0;
	@%p6 bra 	$L__BB0_13;
	and.b32  	%r14, %r27, 7;
	setp.lt.u32 	%p7, %r4, 8;
	@%p7 bra 	$L__BB0_7;
	add.s32 	%r41, %r2, %r49;
	mad.lo.s32 	%r42, %r41, %r26, %r3;
	mul.wide.s32 	%rd25, %r42, 8;
	add.s64 	%rd26, %rd1, %rd25;
	ld.global.f64 	%fd42, [%rd26];
	add.f64 	%fd43, %fd42, %fd66;
	st.global.f64 	[%rd2], %fd43;
	mul.wide.s32 	%rd27, %r26, 8;
	add.s64 	%rd28, %rd26, %rd27;
	ld.global.f64 	%fd44, [%rd28];
	add.f64 	%fd45, %fd44, %fd43;
	st.global.f64 	[%rd2], %fd45;
	add.s64 	%rd29, %rd28, %rd27;
	ld.global.f64 	%fd46, [%rd29];
	add.f64 	%fd47, %fd46, %fd45;
	st.global.f64 	[%rd2], %fd47;
	add.s64 	%rd30, %rd29, %rd27;
	ld.global.f64 	%fd48, [%rd30];
	add.f64 	%fd49, %fd48, %fd47;
	st.global.f64 	[%rd2], %fd49;
	add.s64 	%rd31, %rd30, %rd27;
	ld.global.f64 	%fd50, [%rd31];
	add.f64 	%fd51, %fd50, %fd49;
	st.global.f64 	[%rd2], %fd51;
	add.s64 	%rd32, %rd31, %rd27;
	ld.global.f64 	%fd52, [%rd32];
	add.f64 	%fd53, %fd52, %fd51;
	st.global.f64 	[%rd2], %fd53;
	add.s64 	%rd33, %rd32, %rd27;
	ld.global.f64 	%fd54, [%rd33];
	add.f64 	%fd55, %fd54, %fd53;
	st.global.f64 	[%rd2], %fd55;
	add.s64 	%rd34, %rd33, %rd27;
	ld.global.f64 	%fd56, [%rd34];
	add.f64 	%fd66, %fd56, %fd55;
	st.global.f64 	[%rd2], %fd66;
	add.s32 	%r49, %r49, 8;
$L__BB0_7:
	setp.eq.s32 	%p8, %r14, 0;
	@%p8 bra 	$L__BB0_13;
	and.b32  	%r17, %r27, 3;
	setp.lt.u32 	%p9, %r14, 4;
	@%p9 bra 	$L__BB0_10;
	add.s32 	%r43, %r2, %r49;
	mad.lo.s32 	%r44, %r43, %r26, %r3;
	mul.wide.s32 	%rd35, %r44, 8;
	add.s64 	%rd36, %rd1, %rd35;
	ld.global.f64 	%fd57, [%rd36];
	add.f64 	%fd58, %fd57, %fd66;
	st.global.f64 	[%rd2], %fd58;
	mul.wide.s32 	%rd37, %r26, 8;
	add.s64 	%rd38, %rd36, %rd37;
	ld.global.f64 	%fd59, [%rd38];
	add.f64 	%fd60, %fd59, %fd58;
	st.global.f64 	[%rd2], %fd60;
	add.s64 	%rd39, %rd38, %rd37;
	ld.global.f64 	%fd61, [%rd39];
	add.f64 	%fd62, %fd61, %fd60;
	st.global.f64 	[%rd2], %fd62;
	add.s64 	%rd40, %rd39, %rd37;
	ld.global.f64 	%fd63, [%rd40];
	add.f64 	%fd66, %fd63, %fd62;
	st.global.f64 	[%rd2], %fd66;
	add.s32 	%r49, %r49, 4;
$L__BB0_10:
	setp.eq.s32 	%p10, %r17, 0;
	@%p10 bra 	$L__BB0_13;
	add.s32 	%r45, %r49, %r2;
	mad.lo.s32 	%r52, %r26, %r45, %r3;
	neg.s32 	%r51, %r17;
$L__BB0_12:
	.pragma "nounroll";
	mul.wide.s32 	%rd41, %r52, 8;
	add.s64 	%rd42, %rd1, %rd41;
	ld.global.f64 	%fd64, [%rd42];
	add.f64 	%fd66, %fd64, %fd66;
	st.global.f64 	[%rd2], %fd66;
	add.s32 	%r52, %r52, %r26;
	add.s32 	%r51, %r51, 1;
	setp.ne.s32 	%p11, %r51, 0;
	@%p11 bra 	$L__BB0_12;
$L__BB0_13:
	ret;

}
	// .globl	_Z6sumimgPdS_S_iii
.visible .entry _Z6sumimgPdS_S_iii(
	.param .u64 .ptr .align 1 _Z6sumimgPdS_S_iii_param_0,
	.param .u64 .ptr .align 1 _Z6sumimgPdS_S_iii_param_1,
	.param .u64 .ptr .align 1 _Z6sumimgPdS_S_iii_param_2,
	.param .u32 _Z6sumimgPdS_S_iii_param_3,
	.param .u32 _Z6sumimgPdS_S_iii_param_4,
	.param .u32 _Z6sumimgPdS_S_iii_param_5
)
{
	.reg .pred 	%p<10>;
	.reg .b32 	%r<89>;
	.reg .b64 	%rd<37>;
	.reg .b64 	%fd<35>;

	ld.param.u64 	%rd5, [_Z6sumimgPdS_S_iii_param_0];
	ld.param.u64 	%rd4, [_Z6sumimgPdS_S_iii_param_1];
	ld.param.u64 	%rd6, [_Z6sumimgPdS_S_iii_param_2];
	ld.param.u32 	%r15, [_Z6sumimgPdS_S_iii_param_3];
	ld.param.u32 	%r16, [_Z6sumimgPdS_S_iii_param_4];
	ld.param.u32 	%r17, [_Z6sumimgPdS_S_iii_param_5];
	cvta.to.global.u64 	%rd1, %rd5;
	cvta.to.global.u64 	%rd2, %rd6;
	mov.u32 	%r18, %ctaid.x;
	mov.u32 	%r19, %ntid.x;
	mov.u32 	%r20, %tid.x;
	mad.lo.s32 	%r21, %r18, %r19, %r20;
	mov.u32 	%r22, %ctaid.y;
	mov.u32 	%r23, %ntid.y;
	mov.u32 	%r24, %tid.y;
	mad.lo.s32 	%r25, %r22, %r23, %r24;
	mad.lo.s32 	%r1, %r25, 48000, %r21;
	ld.global.f64 	%fd4, [%rd2+16];
	cvt.rzi.s32.f64 	%r26, %fd4;
	mul.lo.s32 	%r27, %r26, %r17;
	setp.ge.s32 	%p1, %r1, %r27;
	setp.lt.s32 	%p2, %r15, 1;
	or.pred  	%p3, %p1, %p2;
	@%p3 bra 	$L__BB1_9;
	cvta.to.global.u64 	%rd7, %rd4;
	mul.wide.s32 	%rd8, %r1, 8;
	add.s64 	%rd3, %rd7, %rd8;
	and.b32  	%r2, %r15, 3;
	setp.lt.u32 	%p4, %r15, 4;
	mov.b32 	%r88, 0;
	@%p4 bra 	$L__BB1_4;
	and.b32  	%r88, %r15, 2147483644;
	ld.global.f64 	%fd34, [%rd3];
	neg.s32 	%r86, %r88;
	shl.b32 	%r5, %r16, 2;
	shl.b32 	%r6, %r16, 1;
	mul.lo.s32 	%r7, %r16, 3;
	mov.b32 	%r85, 0;
$L__BB1_3:
	.pragma "nounroll";
	ld.global.f64 	%fd5, [%rd2+16];
	cvt.rzi.s32.f64 	%r30, %fd5;
	div.s32 	%r31, %r1, %r30;
	mul.wide.s32 	%rd9, %r31, 8;
	add.s64 	%rd10, %rd2, %rd9;
	ld.global.f64 	%fd6, [%rd10];
	cvt.rzi.s32.f64 	%r32, %fd6;
	mul.lo.s32 	%r33, %r31, %r30;
	sub.s32 	%r34, %r1, %r33;
	add.s32 	%r35, %r32, %r34;
	add.s32 	%r36, %r85, %r35;
	mul.wide.s32 	%rd11, %r36, 8;
	add.s64 	%rd12, %rd1, %rd11;
	ld.global.f64 	%fd7, [%rd12];
	add.f64 	%fd8, %fd7, %fd34;
	st.global.f64 	[%rd3], %fd8;
	ld.global.f64 	%fd9, [%rd2+16];
	cvt.rzi.s32.f64 	%r37, %fd9;
	div.s32 	%r38, %r1, %r37;
	mul.wide.s32 	%rd13, %r38, 8;
	add.s64 	%rd14, %rd2, %rd13;
	ld.global.f64 	%fd10, [%rd14];
	cvt.rzi.s32.f64 	%r39, %fd10;
	mul.lo.s32 	%r40, %r38, %r37;
	sub.s32 	%r41, %r1, %r40;
	add.s32 	%r42, %r39, %r41;
	add.s32 	%r43, %r16, %r85;
	add.s32 	%r44, %r43, %r42;
	mul.wide.s32 	%rd15, %r44, 8;
	add.s64 	%rd16, %rd1, %rd15;
	ld.global.f64 	%fd11, [%rd16];
	add.f64 	%fd12, %fd11, %fd8;
	st.global.f64 	[%rd3], %fd12;
	ld.global.f64 	%fd13, [%rd2+16];
	cvt.rzi.s32.f64 	%r45, %fd13;
	div.s32 	%r46, %r1, %r45;
	mul.wide.s32 	%rd17, %r46, 8;
	add.s64 	%rd18, %rd2, %rd17;
	ld.global.f64 	%fd14, [%rd18];
	cvt.rzi.s32.f64 	%r47, %fd14;
	mul.lo.s32 	%r48, %r46, %r45;
	sub.s32 	%r49, %r1, %r48;
	add.s32 	%r50, %r47, %r49;
	add.s32 	%r51, %r6, %r85;
	add.s32 	%r52, %r51, %r50;
	mul.wide.s32 	%rd19, %r52, 8;
	add.s64 	%rd20, %rd1, %rd19;
	ld.global.f64 	%fd15, [%rd20];
	add.f64 	%fd16, %fd15, %fd12;
	st.global.f64 	[%rd3], %fd16;
	ld.global.f64 	%fd17, [%rd2+16];
	cvt.rzi.s32.f64 	%r53, %fd17;
	div.s32 	%r54, %r1, %r53;
	mul.wide.s32 	%rd21, %r54, 8;
	add.s64 	%rd22, %rd2, %rd21;
	ld.global.f64 	%fd18, [%rd22];
	cvt.rzi.s32.f64 	%r55, %fd18;
	mul.lo.s32 	%r56, %r54, %r53;
	sub.s32 	%r57, %r1, %r56;
	add.s32 	%r58, %r55, %r57;
	add.s32 	%r59, %r7, %r85;
	add.s32 	%r60, %r59, %r58;
	mul.wide.s32 	%rd23, %r60, 8;
	add.s64 	%rd24, %rd1, %rd23;
	ld.global.f64 	%fd19, [%rd24];
	add.f64 	%fd34, %fd19, %fd16;
	st.global.f64 	[%rd3], %fd34;
	add.s32 	%r86, %r86, 4;
	add.s32 	%r85, %r85, %r5;
	setp.ne.s32 	%p5, %r86, 0;
	@%p5 bra 	$L__BB1_3;
$L__BB1_4:
	setp.eq.s32 	%p6, %r2, 0;
	@%p6 bra 	$L__BB1_9;
	setp.eq.s32 	%p7, %r2, 1;
	@%p7 bra 	$L__BB1_7;
	mul.lo.s32 	%r61, %r88, %r16;
	ld.global.f64 	%fd20, [%rd2+16];
	cvt.rzi.s32.f64 	%r62, %fd20;
	div.s32 	%r63, %r1, %r62;
	mul.wide.s32 	%rd25, %r63, 8;
	add.s64 	%rd26, %rd2, %rd25;
	ld.global.f64 	%fd21, [%rd26];
	cvt.rzi.s32.f64 	%r64, %fd21;
	add.s32 	%r65, %r64, %r61;
	mul.lo.s32 	%r66, %r63, %r62;
	sub.s32 	%r67, %r1, %r66;
	add.s32 	%r68, %r65, %r67;
	mul.wide.s32 	%rd27, %r68, 8;
	add.s64 	%rd28, %rd1, %rd27;
	ld.global.f64 	%fd22, [%rd28];
	ld.global.f64 	%fd23, [%rd3];
	add.f64 	%fd24, %fd22, %fd23;
	st.global.f64 	[%rd3], %fd24;
	add.s32 	%r69, %r61, %r16;
	ld.global.f64 	%fd25, [%rd2+16];
	cvt.rzi.s32.f64 	%r70, %fd25;
	div.s32 	%r71, %r1, %r70;
	mul.wide.s32 	%rd29, %r71, 8;
	add.s64 	%rd30, %rd2, %rd29;
	ld.global.f64 	%fd26, [%rd30];
	cvt.rzi.s32.f64 	%r72, %fd26;
	add.s32 	%r73, %r72, %r69;
	mul.lo.s32 	%r74, %r71, %r70;
	sub.s32 	%r75, %r1, %r74;
	add.s32 	%r76, %r73, %r75;
	mul.wide.s32 	%rd31, %r76, 8;
	add.s64 	%rd32, %rd1, %rd31;
	ld.global.f64 	%fd27, [%rd32];
	add.f64 	%fd28, %fd27, %fd24;
	st.global.f64 	[%rd3], %fd28;
	add.s32 	%r88, %r88, 2;
$L__BB1_7:
	and.b32  	%r77, %r15, 1;
	setp.eq.b32 	%p8, %r77, 1;
	not.pred 	%p9, %p8;
	@%p9 bra 	$L__BB1_9;
	ld.global.f64 	%fd29, [%rd2+16];
	cvt.rzi.s32.f64 	%r78, %fd29;
	div.s32 	%r79, %r1, %r78;
	mul.wide.s32 	%rd33, %r79, 8;
	add.s64 	%rd34, %rd2, %rd33;
	ld.global.f64 	%fd30, [%rd34];
	cvt.rzi.s32.f64 	%r80, %fd30;
	mad.lo.s32 	%r81, %r88, %r16, %r80;
	mul.lo.s32 	%r82, %r79, %r78;
	sub.s32 	%r83, %r1, %r82;
	add.s32 	%r84, %r81, %r83;
	mul.wide.s32 	%rd35, %r84, 8;
	add.s64 	%rd36, %rd1, %rd35;
	ld.global.f64 	%fd31, [%rd36];
	ld.global.f64 	%fd32, [%rd3];
	add.f64 	%fd33, %fd31, %fd32;
	st.global.f64 	[%rd3], %fd33;
$L__BB1_9:
	ret;

}
	// .globl	_Z8getindexPdS_S_S_Piiiiii
.visible .entry _Z8getindexPdS_S_S_Piiiiii(
	.param .u64 .ptr .align 1 _Z8getindexPdS_S_S_Piiiiii_param_0,
	.param .u64 .ptr .align 1 _Z8getindexPdS_S_S_Piiiiii_param_1,
	.param .u64 .ptr .align 1 _Z8getindexPdS_S_S_Piiiiii_param_2,
	.param .u64 .ptr .align 1 _Z8getindexPdS_S_S_Piiiiii_param_3,
	.param .u64 .ptr .align 1 _Z8getindexPdS_S_S_Piiiiii_param_4,
	.param .u32 _Z8getindexPdS_S_S_Piiiiii_param_5,
	.param .u32 _Z8getindexPdS_S_S_Piiiiii_param_6,
	.param .u32 _Z8getindexPdS_S_S_Piiiiii_param_7,
	.param .u32 _Z8getindexPdS_S_S_Piiiiii_param_8,
	.param .u32 _Z8getindexPdS_S_S_Piiiiii_param_9
)
{
	.reg .pred 	%p<40>;
	.reg .b32 	%r<80>;
	.reg .b64 	%rd<19>;
	.reg .b64 	%fd<103>;

	ld.param.u64 	%rd8, [_Z8getindexPdS_S_S_Piiiiii_param_1];
	ld.param.u64 	%rd6, [_Z8getindexPdS_S_S_Piiiiii_param_3];
	ld.param.u64 	%rd7, [_Z8getindexPdS_S_S_Piiiiii_param_4];
	ld.param.u32 	%r29, [_Z8getindexPdS_S_S_Piiiiii_param_6];
	ld.param.u32 	%r28, [_Z8getindexPdS_S_S_Piiiiii_param_7];
	cvta.to.global.u64 	%rd1, %rd8;
	mov.u32 	%r30, %ctaid.x;
	mov.u32 	%r31, %ntid.x;
	mov.u32 	%r32, %tid.x;
	mad.lo.s32 	%r33, %r30, %r31, %r32;
	mov.u32 	%r34, %ctaid.y;
	mov.u32 	%r35, %ntid.y;
	mov.u32 	%r36, %tid.y;
	mad.lo.s32 	%r37, %r34, %r35, %r36;
	mad.lo.s32 	%r1, %r37, 48000, %r33;
	setp.ge.s32 	%p1, %r1, %r29;
	@%p1 bra 	$L__BB2_74;
	cvta.to.global.u64 	%rd9, %rd7;
	setp.lt.s32 	%p2, %r28, 2;
	mul.wide.s32 	%rd10, %r1, 4;
	add.s64 	%rd2, %rd9, %rd10;
	@%p2 bra 	$L__BB2_73;
	ld.global.f64 	%fd70, [%rd1];
	mul.lo.s32 	%r2, %r28, %r1;
	add.s32 	%r3, %r28, -1;
	add.s32 	%r39, %r28, -2;
	and.b32  	%r4, %r3, 15;
	setp.lt.u32 	%p3, %r39, 15;
	mov.b32 	%r75, 1;
	@%p3 bra 	$L__BB2_38;
	and.b32  	%r41, %r3, -16;
	neg.s32 	%r73, %r41;
	mov.b32 	%r72, 8;
	mov.u32 	%r71, %r2;
$L__BB2_4:
	.pragma "nounroll";
	add.s32 	%r42, %r71, 1;
	mul.wide.s32 	%rd11, %r42, 8;
	add.s64 	%rd3, %rd1, %rd11;
	ld.global.f64 	%fd3, [%rd3];
	setp.geu.f64 	%p4, %fd3, %fd70;
	@%p4 bra 	$L__BB2_6;
	add.s32 	%r43, %r72, -7;
	st.global.u32 	[%rd2], %r43;
	mov.f64 	%fd70, %fd3;
$L__BB2_6:
	ld.global.f64 	%fd5, [%rd3+8];
	setp.geu.f64 	%p5, %fd5, %fd70;
	@%p5 bra 	$L__BB2_8;
	add.s32 	%r44, %r72, -6;
	st.global.u32 	[%rd2], %r44;
	mov.f64 	%fd70, %fd5;
$L__BB2_8:
	ld.global.f64 	%fd7, [%rd3+16];
	setp.geu.f64 	%p6, %fd7, %fd70;
	@%p6 bra 	$L__BB2_10;
	add.s32 	%r45, %r72, -5;
	st.global.u32 	[%rd2], %r45;
	mov.f64 	%fd70, %fd7;
$L__BB2_10:
	ld.global.f64 	%fd9, [%rd3+24];
	setp.geu.f64 	%p7, %fd9, %fd70;
	@%p7 bra 	$L__BB2_12;
	add.s32 	%r46, %r72, -4;
	st.global.u32 	[%rd2], %r46;
	mov.f64 	%fd70, %fd9;
$L__BB2_12:
	ld.global.f64 	%fd11, [%rd3+32];
	setp.geu.f64 	%p8, %fd11, %fd70;
	@%p8 bra 	$L__BB2_14;
	add.s32 	%r47, %r72, -3;
	st.global.u32 	[%rd2], %r47;
	mov.f64 	%fd70, %fd11;
$L__BB2_14:
	ld.global.f64 	%fd13, [%rd3+40];
	setp.geu.f64 	%p9, %fd13, %fd70;
	@%p9 bra 	$L__BB2_16;
	add.s32 	%r48, %r72, -2;
	st.global.u32 	[%rd2], %r48;
	mov.f64 	%fd70, %fd13;
$L__BB2_16:
	ld.global.f64 	%fd15, [%rd3+48];
	setp.geu.f64 	%p10, %fd15, %fd70;
	@%p10 bra 	$L__BB2_18;
	add.s32 	%r49, %r72, -1;
	st.global.u32 	[%rd2], %r49;
	mov.f64 	%fd70, %fd15;
$L__BB2_18:
	ld.global.f64 	%fd17, [%rd3+56];
	setp.geu.f64 	%p11, %fd17, %fd70;
	@%p11 bra 	$L__BB2_20;
	st.global.u32 	[%rd2], %r72;
	mov.f64 	%fd70, %fd17;
$L__BB2_20:
	ld.global.f64 	%fd19, [%rd3+64];
	setp.geu.f64 	%p12, %fd19, %fd70;
	@%p12 bra 	$L__BB2_22;
	add.s32 	%r50, %r72, 1;
	st.global.u32 	[%rd2], %r50;
	mov.f64 	%fd70, %fd19;
$L__BB2_22:
	ld.global.f64 	%fd21, [%rd3+72];
	setp.geu.f64 	%p13, %fd21, %fd70;
	@%p13 bra 	$L__BB2_24;
	add.s32 	%r51, %r72, 2;
	st.global.u32 	[%rd2], %r51;
	mov.f64 	%fd70, %fd21;
$L__BB2_24:
	ld.global.f64 	%fd23, [%rd3+80];
	setp.geu.f64 	%p14, %fd23, %fd70;
	@%p14 bra 	$L__BB2_26;
	add.s32 	%r52, %r72, 3;
	st.global.u32 	[%rd2], %r52;
	mov.f64 	%fd70, %fd23;
$L__BB2_26:
	ld.global.f64 	%fd25, [%rd3+88];
	setp.geu.f64 	%p15, %fd25, %fd70;
	@%p15 bra 	$L__BB2_28;
	add.s32 	%r53, %r72, 4;
	st.global.u32 	[%rd2], %r53;
	mov.f64 	%fd70, %fd25;
$L__BB2_28:
	ld.global.f64 	%fd27, [%rd3+96];
	setp.geu.f64 	%p16, %fd27, %fd70;
	@%p16 bra 	$L__BB2_30;
	add.s32 	%r54, %r72, 5;
	st.global.u32 	[%rd2], %r54;
	mov.f64 	%fd70, %fd27;
$L__BB2_30:
	ld.global.f64 	%fd29, [%rd3+104];
	setp.geu.f64 	%p17, %fd29, %fd70;
	@%p17 bra 	$L__BB2_32;
	add.s32 	%r55, %r72, 6;
	st.global.u32 	[%rd2], %r55;
	mov.f64 	%fd70, %fd29;
$L__BB2_32:
	ld.global.f64 	%fd31, [%rd3+112];
	setp.geu.f64 	%p18, %fd31, %fd70;
	@%p18 bra 	$L__BB2_34;
	add.s32 	%r56, %r72, 7;
	st.global.u32 	[%rd2], %r56;
	mov.f64 	%fd70, %fd31;
$L__BB2_34:
	ld.global.f64 	%fd33, [%rd3+120];
	setp.geu.f64 	%p19, %fd33, %fd70;
	@%p19 bra 	$L__BB2_36;
	add.s32 	%r57, %r72, 8;
	st.global.u32 	[%rd2], %r57;
	mov.f64 	%fd70, %fd33;
$L__BB2_36:
	add.s32 	%r73, %r73, 16;
	add.s32 	%r72, %r72, 16;
	add.s32 	%r71, %r71, 16;
	setp.ne.s32 	%p20, %r73, 0;
	@%p20 bra 	$L__BB2_4;
	add.s32 	%r75, %r72, -7;
$L__BB2_38:
	setp.eq.s32 	%p21, %r4, 0;
	@%p21 bra 	$L__BB2_73;
	and.b32  	%r14, %r3, 7;
	setp.lt.u32 	%p22, %r4, 8;
	@%p22 bra 	$L__BB2_57;
	add.s32 	%r58, %r75, %r2;
	mul.wide.s32 	%rd12, %r58, 8;
	add.s64 	%rd4, %rd1, %rd12;
	ld.global.f64 	%fd36, [%rd4];
	setp.geu.f64 	%p23, %fd36, %fd70;
	@%p23 bra 	$L__BB2_42;
	st.global.u32 	[%rd2], %r75;
	mov.f64 	%fd70, %fd36;
$L__BB2_42:
	ld.global.f64 	%fd38, [%rd4+8];
	setp.geu.f64 	%p24, %fd38, %fd70;
	@%p24 bra 	$L__BB2_44;
	add.s32 	%r59, %r75, 1;
	st.global.u32 	[%rd2], %r59;
	mov.f64 	%fd70, %fd38;
$L__BB2_44:
	ld.global.f64 	%fd40, [%rd4+16];
	setp.geu.f64 	%p25, %fd40, %fd70;
	@%p25 bra 	$L__BB2_46;
	add.s32 	%r60, %r75, 2;
	st.global.u32 	[%rd2], %r60;
	mov.f64 	%fd70, %fd40;
$L__BB2_46:
	ld.global.f64 	%fd42, [%rd4+24];
	setp.geu.f64 	%p26, %fd42, %fd70;
	@%p26 bra 	$L__BB2_48;
	add.s32 	%r61, %r75, 3;
	st.global.u32 	[%rd2], %r61;
	mov.f64 	%fd70, %fd42;
$L__BB2_48:
	ld.global.f64 	%fd44, [%rd4+32];
	setp.geu.f64 	%p27, %fd44, %fd70;
	@%p27 bra 	$L__BB2_50;
	add.s32 	%r62, %r75, 4;
	st.global.u32 	[%rd2], %r62;
	mov.f64 	%fd70, %fd44;
$L__BB2_50:
	ld.global.f64 	%fd46, [%rd4+40];
	setp.geu.f64 	%p28, %fd46, %fd70;
	@%p28 bra 	$L__BB2_52;
	add.s32 	%r63, %r75, 5;
	st.global.u32 	[%rd2], %r63;
	mov.f64 	%fd70, %fd46;
$L__BB2_52:
	ld.global.f64 	%fd48, [%rd4+48];
	setp.geu.f64 	%p29, %fd48, %fd70;
	@%p29 bra 	$L__BB2_54;
	add.s32 	%r64, %r75, 6;
	st.global.u32 	[%rd2], %r64;
	mov.f64 	%fd70, %fd48;
$L__BB2_54:
	ld.global.f64 	%fd50, [%rd4+56];
	setp.geu.f64 	%p30, %fd50, %fd70;
	@%p30 bra 	$L__BB2_56;
	add.s32 	%r65, %r75, 7;
	st.global.u32 	[%rd2], %r65;
	mov.f64 	%fd70, %fd50;
$L__BB2_56:
	add.s32 	%r75, %r75, 8;
$L__BB2_57:
	setp.eq.s32 	%p31, %r14, 0;
	@%p31 bra 	$L__BB2_73;
	and.b32  	%r17, %r3, 3;
	setp.lt.u32 	%p32, %r14, 4;
	@%p32 bra 	$L__BB2_68;
	add.s32 	%r66, %r75, %r2;
	mul.wide.s32 	%rd13, %r66, 8;
	add.s64 	%rd5, %rd1, %rd13;
	ld.global.f64 	%fd53, [%rd5];
	setp.geu.f64 	%p33, %fd53, %fd70;
	@%p33 bra 	$L__BB2_61;
	st.global.u32 	[%rd2], %r75;
	mov.f64 	%fd70, %fd53;
$L__BB2_61:
	ld.global.f64 	%fd55, [%rd5+8];
	setp.geu.f64 	%p34, %fd55, %fd70;
	@%p34 bra 	$L__BB2_63;
	add.s32 	%r67, %r75, 1;
	st.global.u32 	[%rd2], %r67;
	mov.f64 	%fd70, %fd55;
$L__BB2_63:
	ld.global.f64 	%fd57, [%rd5+16];
	setp.geu.f64 	%p35, %fd57, %fd70;
	@%p35 bra 	$L__BB2_65;
	add.s32 	%r68, %r75, 2;
	st.global.u32 	[%rd2], %r68;
	mov.f64 	%fd70, %fd57;
$L__BB2_65:
	ld.global.f64 	%fd59, [%rd5+24];
	setp.geu.f64 	%p36, %fd59, %fd70;
	@%p36 bra 	$L__BB2_67;
	add.s32 	%r69, %r75, 3;
	st.global.u32 	[%rd2], %r69;
	mov.f64 	%fd70, %fd59;
$L__BB2_67:
	add.s32 	%r75, %r75, 4;
$L__BB2_68:
	setp.eq.s32 	%p37, %r17, 0;
	@%p37 bra 	$L__BB2_73;
	add.s32 	%r78, %r75, %r2;
	neg.s32 	%r77, %r17;
$L__BB2_70:
	.pragma "nounroll";
	mul.wide.s32 	%rd14, %r78, 8;
	add.s64 	%rd15, %rd1, %rd14;
	ld.global.f64 	%fd63, [%rd15];
	setp.geu.f64 	%p38, %fd63, %fd70;
	@%p38 bra 	$L__BB2_72;
	st.global.u32 	[%rd2], %r75;
	mov.f64 	%fd70, %fd63;
$L__BB2_72:
	add.s32 	%r75, %r75, 1;
	add.s32 	%r78, %r78, 1;
	add.s32 	%r77, %r77, 1;
	setp.ne.s32 	%p39, %r77, 0;
	@%p39 bra 	$L__BB2_70;
$L__BB2_73:
	cvta.to.global.u64 	%rd16, %rd6;
	mul.wide.s32 	%rd17, %r1, 8;
	add.s64 	%rd18, %rd16, %rd17;
	ld.global.f64 	%fd65, [%rd18];
	ld.global.u32 	%r70, [%rd2];
	cvt.rn.f64.s32 	%fd66, %r70;
	add.f64 	%fd67, %fd65, %fd66;
	add.f64 	%fd68, %fd67, 0dC041800000000000;
	st.global.f64 	[%rd18], %fd68;
$L__BB2_74:
	ret;

}
	// .globl	_Z7realroiPdS_Piiiii
.visible .entry _Z7realroiPdS_Piiiii(
	.param .u64 .ptr .align 1 _Z7realroiPdS_Piiiii_param_0,
	.param .u64 .ptr .align 1 _Z7realroiPdS_Piiiii_param_1,
	.param .u64 .ptr .align 1 _Z7realroiPdS_Piiiii_param_2,
	.param .u32 _Z7realroiPdS_Piiiii_param_3,
	.param .u32 _Z7realroiPdS_Piiiii_param_4,
	.param .u32 _Z7realroiPdS_Piiiii_param_5,
	.param .u32 _Z7realroiPdS_Piiiii_param_6
)
{
	.reg .pred 	%p<4>;
	.reg .b32 	%r<21>;
	.reg .b64 	%rd<13>;
	.reg .b64 	%fd<2>;

	ld.param.u64 	%rd1, [_Z7realroiPdS_Piiiii_param_0];
	ld.param.u64 	%rd2, [_Z7realroiPdS_Piiiii_param_1];
	ld.param.u64 	%rd3, [_Z7realroiPdS_Piiiii_param_2];
	ld.param.u32 	%r6, [_Z7realroiPdS_Piiiii_param_3];
	ld.param.u32 	%r3, [_Z7realroiPdS_Piiiii_param_4];
	ld.param.u32 	%r7, [_Z7realroiPdS_Piiiii_param_5];
	ld.param.u32 	%r5, [_Z7realroiPdS_Piiiii_param_6];
	mov.u32 	%r8, %ctaid.x;
	mov.u32 	%r9, %ntid.x;
	mov.u32 	%r10, %tid.x;
	mad.lo.s32 	%r1, %r8, %r9, %r10;
	mov.u32 	%r11, %ctaid.y;
	mov.u32 	%r12, %ntid.y;
	mov.u32 	%r13, %tid.y;
	mad.lo.s32 	%r14, %r11, %r12, %r13;
	setp.ge.s32 	%p1, %r1, %r6;
	setp.ge.s32 	%p2, %r14, %r7;
	or.pred  	%p3, %p1, %p2;
	@%p3 bra 	$L__BB3_2;
	cvta.to.global.u64 	%rd4, %rd3;
	cvta.to.global.u64 	%rd5, %rd1;
	cvta.to.global.u64 	%rd6, %rd2;
	div.s32 	%r15, %r1, %r5;
	mul.wide.s32 	%rd7, %r15, 4;
	add.s64 	%rd8, %rd4, %rd7;
	ld.global.u32 	%r16, [%rd8];
	mad.lo.s32 	%r17, %r3, %r1, %r14;
	add.s32 	%r18, %r17, %r16;
	add.s32 	%r19, %r18, -35;
	mul.wide.s32 	%rd9, %r19, 8;
	add.s64 	%rd10, %rd5, %rd9;
	ld.global.f64 	%fd1, [%rd10];
	mad.lo.s32 	%r20, %r7, %r1, %r14;
	mul.wide.s32 	%rd11, %r20, 8;
	add.s64 	%rd12, %rd6, %rd11;
	st.global.f64 	[%rd12], %fd1;
$L__BB3_2:
	ret;

}
	// .globl	_Z3mulPdS_S_iii
.visible .entry _Z3mulPdS_S_iii(
	.param .u64 .ptr .align 1 _Z3mulPdS_S_iii_param_0,
	.param .u64 .ptr .align 1 _Z3mulPdS_S_iii_param_1,
	.param .u64 .ptr .align 1 _Z3mulPdS_S_iii_param_2,
	.param .u32 _Z3mulPdS_S_iii_param_3,
	.param .u32 _Z3mulPdS_S_iii_param_4,
	.param .u32 _Z3mulPdS_S_iii_param_5
)
{
	.reg .pred 	%p<13>;
	.reg .b32 	%r<46>;
	.reg .b64 	%rd<41>;
	.reg .b64 	%fd<56>;

	ld.param.u64 	%rd6, [_Z3mulPdS_S_iii_param_0];
	ld.param.u64 	%rd7, [_Z3mulPdS_S_iii_param_1];
	ld.param.u64 	%rd5, [_Z3mulPdS_S_iii_param_2];
	ld.param.u32 	%r22, [_Z3mulPdS_S_iii_param_3];
	ld.param.u32 	%r20, [_Z3mulPdS_S_iii_param_4];
	ld.param.u32 	%r23, [_Z3mulPdS_S_iii_param_5];
	cvta.to.global.u64 	%rd1, %rd7;
	cvta.to.global.u64 	%rd2, %rd6;
	mov.u32 	%r24, %ctaid.x;
	mov.u32 	%r25, %ntid.x;
	mov.u32 	%r26, %tid.x;
	mad.lo.s32 	%r1, %r24, %r25, %r26;
	mov.u32 	%r27, %ctaid.y;
	mov.u32 	%r28, %ntid.y;
	mov.u32 	%r29, %tid.y;
	mad.lo.s32 	%r30, %r27, %r28, %r29;
	setp.ge.s32 	%p1, %r1, %r22;
	setp.ge.s32 	%p2, %r30, %r23;
	or.pred  	%p3, %p1, %p2;
	@%p3 bra 	$L__BB4_13;
	cvta.to.global.u64 	%rd8, %rd5;
	mad.lo.s32 	%r31, %r23, %r1, %r30;
	mul.wide.s32 	%rd9, %r31, 8;
	add.s64 	%rd3, %rd8, %rd9;
	mov.b64 	%rd10, 0;
	st.global.u64 	[%rd3], %rd10;
	setp.lt.s32 	%p4, %r20, 1;
	@%p4 bra 	$L__BB4_13;
	mul.lo.s32 	%r3, %r20, %r1;
	and.b32  	%r4, %r20, 7;
	setp.lt.u32 	%p5, %r20, 8;
	mov.b32 	%r44, 0;
	mov.f64 	%fd53, 0d0000000000000000;
	@%p5 bra 	$L__BB4_5;
	and.b32  	%r44, %r20, 2147483640;
	neg.s32 	%r42, %r44;
	shl.b32 	%r7, %r23, 3;
	add.s64 	%rd4, %rd2, 32;
	mov.f64 	%fd53, 0d0000000000000000;
	mul.wide.s32 	%rd15, %r23, 8;
	mov.u32 	%r40, %r3;
	mov.u32 	%r41, %r30;
$L__BB4_4:
	.pragma "nounroll";
	mul.wide.s32 	%rd11, %r40, 8;
	add.s64 	%rd12, %rd4, %rd11;
	ld.global.f64 	%fd10, [%rd12+-32];
	mul.wide.s32 	%rd13, %r41, 8;
	add.s64 	%rd14, %rd1, %rd13;
	ld.global.f64 	%fd11, [%rd14];
	fma.rn.f64 	%fd12, %fd10, %fd11, %fd53;
	st.global.f64 	[%rd3], %fd12;
	ld.global.f64 	%fd13, [%rd12+-24];
	add.s64 	%rd16, %rd14, %rd15;
	ld.global.f64 	%fd14, [%rd16];
	fma.rn.f64 	%fd15, %fd13, %fd14, %fd12;
	st.global.f64 	[%rd3], %fd15;
	ld.global.f64 	%fd16, [%rd12+-16];
	add.s64 	%rd17, %rd16, %rd15;
	ld.global.f64 	%fd17, [%rd17];
	fma.rn.f64 	%fd18, %fd16, %fd17, %fd15;
	st.global.f64 	[%rd3], %fd18;
	ld.global.f64 	%fd19, [%rd12+-8];
	add.s64 	%rd18, %rd17, %rd15;
	ld.global.f64 	%fd20, [%rd18];
	fma.rn.f64 	%fd21, %fd19, %fd20, %fd18;
	st.global.f64 	[%rd3], %fd21;
	ld.global.f64 	%fd22, [%rd12];
	add.s64 	%rd19, %rd18, %rd15;
	ld.global.f64 	%fd23, [%rd19];
	fma.rn.f64 	%fd24, %fd22, %fd23, %fd21;
	st.global.f64 	[%rd3], %fd24;
	ld.global.f64 	%fd25, [%rd12+8];
	add.s64 	%rd20, %rd19, %rd15;
	ld.global.f64 	%fd26, [%rd20];
	fma.rn.f64 	%fd27, %fd25, %fd26, %fd24;
	st.global.f64 	[%rd3], %fd27;
	ld.global.f64 	%fd28, [%rd12+16];
	add.s64 	%rd21, %rd20, %rd15;
	ld.global.f64 	%fd29, [%rd21];
	fma.rn.f64 	%fd30, %fd28, %fd29, %fd27;
	st.global.f64 	[%rd3], %fd30;
	ld.global.f64 	%fd31, [%rd12+24];
	add.s64 	%rd22, %rd21, %rd15;
	ld.global.f64 	%fd32, [%rd22];
	fma.rn.f64 	%fd53, %fd31, %fd32, %fd30;
	st.global.f64 	[%rd3], %fd53;
	add.s32 	%r42, %r42, 8;
	add.s32 	%r41, %r41, %r7;
	add.s32 	%r40, %r40, 8;
	setp.ne.s32 	%p6, %r42, 0;
	@%p6 bra 	$L__BB4_4;
$L__BB4_5:
	setp.eq.s32 	%p7, %r4, 0;
	@%p7 bra 	$L__BB4_13;
	and.b32  	%r15, %r20, 3;
	setp.lt.u32 	%p8, %r4, 4;
	@%p8 bra 	$L__BB4_8;
	add.s32 	%r33, %r44, %r3;
	mul.wide.s32 	%rd23, %r33, 8;
	add.s64 	%rd24, %rd2, %rd23;
	ld.global.f64 	%fd33, [%rd24];
	mad.lo.s32 	%r34, %r44, %r23, %r30;
	mul.wide.s32 	%rd25, %r34, 8;
	add.s64 	%rd26, %rd1, %rd25;
	ld.global.f64 	%fd34, [%rd26];
	fma.rn.f64 	%fd35, %fd33, %fd34, %fd53;
	st.global.f64 	[%rd3], %fd35;
	ld.global.f64 	%fd36, [%rd24+8];
	mul.wide.s32 	%rd27, %r23, 8;
	add.s64 	%rd28, %rd26, %rd27;
	ld.global.f64 	%fd37, [%rd28];
	fma.rn.f64 	%fd38, %fd36, %fd37, %fd35;
	st.global.f64 	[%rd3], %fd38;
	ld.global.f64 	%fd39, [%rd24+16];
	add.s64 	%rd29, %rd28, %rd27;
	ld.global.f64 	%fd40, [%rd29];
	fma.rn.f64 	%fd41, %fd39, %fd40, %fd38;
	st.global.f64 	[%rd3], %fd41;
	ld.global.f64 	%fd42, [%rd24+24];
	add.s64 	%rd30, %rd29, %rd27;
	ld.global.f64 	%fd43, [%rd30];
	fma.rn.f64 	%fd53, %fd42, %fd43, %fd41;
	st.global.f64 	[%rd3], %fd53;
	add.s32 	%r44, %r44, 4;
$L__BB4_8:
	setp.eq.s32 	%p9, %r15, 0;
	@%p9 bra 	$L__BB4_13;
	setp.eq.s32 	%p10, %r15, 1;
	@%p10 bra 	$L__BB4_11;
	add.s32 	%r35, %r44, %r3;
	mul.wide.s32 	%rd31, %r35, 8;
	add.s64 	%rd32, %rd2, %rd31;
	ld.global.f64 	%fd44, [%rd32];
	mad.lo.s32 	%r36, %r44, %r23, %r30;
	mul.wide.s32 	%rd33, %r36, 8;
	add.s64 	%rd34, %rd1, %rd33;
	ld.global.f64 	%fd45, [%rd34];
	fma.rn.f64 	%fd46, %fd44, %fd45, %fd53;
	st.global.f64 	[%rd3], %fd46;
	ld.global.f64 	%fd47, [%rd32+8];
	mul.wide.s32 	%rd35, %r23, 8;
	add.s64 	%rd36, %rd34, %rd35;
	ld.global.f64 	%fd48, [%rd36];
	fma.rn.f64 	%fd53, %fd47, %fd48, %fd46;
	st.global.f64 	[%rd3], %fd53;
	add.s32 	%r44, %r44, 2;
$L__BB4_11:
	and.b32  	%r37, %r20, 1;
	setp.eq.b32 	%p11, %r37, 1;
	not.pred 	%p12, %p11;
	@%p12 bra 	$L__BB4_13;
	add.s32 	%r38, %r44, %r3;
	mul.wide.s32 	%rd37, %r38, 8;
	add.s64 	%rd38, %rd2, %rd37;
	ld.global.f64 	%fd49, [%rd38];
	mad.lo.s32 	%r39, %r44, %r23, %r30;
	mul.wide.s32 	%rd39, %r39, 8;
	add.s64 	%rd40, %rd1, %rd39;
	ld.global.f64 	%fd50, [%rd40];
	fma.rn.f64 	%fd51, %fd49, %fd50, %fd53;
	st.global.f64 	[%rd3], %fd51;
$L__BB4_13:
	ret;

}
	// .globl	_Z8gradientPdS_ii
.visible .entry _Z8gradientPdS_ii(
	.param .u64 .ptr .align 1 _Z8gradientPdS_ii_param_0,
	.param .u64 .ptr .align 1 _Z8gradientPdS_ii_param_1,
	.param .u32 _Z8gradientPdS_ii_param_2,
	.param .u32 _Z8gradientPdS_ii_param_3
)
{
	.reg .pred 	%p<12>;
	.reg .b32 	%r<44>;
	.reg .b64 	%rd<31>;
	.reg .b64 	%fd<61>;

	ld.param.u64 	%rd5, [_Z8gradientPdS_ii_param_0];
	ld.param.u64 	%rd6, [_Z8gradientPdS_ii_param_1];
	ld.param.u32 	%r21, [_Z8gradientPdS_ii_param_2];
	ld.param.u32 	%r20, [_Z8gradientPdS_ii_param_3];
	cvta.to.global.u64 	%rd1, %rd6;
	cvta.to.global.u64 	%rd2, %rd5;
	mov.u32 	%r22, %ctaid.x;
	mov.u32 	%r23, %ntid.x;
	mov.u32 	%r24, %tid.x;
	mad.lo.s32 	%r25, %r22, %r23, %r24;
	mov.u32 	%r26, %ctaid.y;
	mov.u32 	%r27, %ntid.y;
	mov.u32 	%r28, %tid.y;
	mad.lo.s32 	%r29, %r26, %r27, %r28;
	mad.lo.s32 	%r1, %r29, 48000, %r25;
	setp.ge.s32 	%p1, %r1, %r21;
	setp.lt.s32 	%p2, %r20, 3;
	or.pred  	%p3, %p1, %p2;
	@%p3 bra 	$L__BB5_13;
	mul.lo.s32 	%r2, %r20, %r1;
	add.s32 	%r3, %r20, -2;
	add.s32 	%r31, %r20, -3;
	and.b32  	%r4, %r3, 7;
	setp.lt.u32 	%p4, %r31, 7;
	mov.b32 	%r42, 1;
	@%p4 bra 	$L__BB5_5;
	and.b32  	%r33, %r3, -8;
	neg.s32 	%r40, %r33;
	add.s64 	%rd3, %rd2, 32;
	add.s32 	%r38, %r2, 1;
	add.s64 	%rd4, %rd1, 32;
	mov.b32 	%r39, 0;
$L__BB5_3:
	.pragma "nounroll";
	mul.wide.s32 	%rd7, %r38, 8;
	add.s64 	%rd8, %rd3, %rd7;
	add.s64 	%rd9, %rd4, %rd7;
	ld.global.f64 	%fd1, [%rd8+-24];
	ld.global.f64 	%fd2, [%rd8+-40];
	sub.f64 	%fd3, %fd1, %fd2;
	mul.f64 	%fd4, %fd3, 0d3FE0000000000000;
	st.global.f64 	[%rd9+-32], %fd4;
	ld.global.f64 	%fd5, [%rd8+-16];
	ld.global.f64 	%fd6, [%rd8+-32];
	sub.f64 	%fd7, %fd5, %fd6;
	mul.f64 	%fd8, %fd7, 0d3FE0000000000000;
	st.global.f64 	[%rd9+-24], %fd8;
	ld.global.f64 	%fd9, [%rd8+-8];
	ld.global.f64 	%fd10, [%rd8+-24];
	sub.f64 	%fd11, %fd9, %fd10;
	mul.f64 	%fd12, %fd11, 0d3FE0000000000000;
	st.global.f64 	[%rd9+-16], %fd12;
	ld.global.f64 	%fd13, [%rd8];
	ld.global.f64 	%fd14, [%rd8+-16];
	sub.f64 	%fd15, %fd13, %fd14;
	mul.f64 	%fd16, %fd15, 0d3FE0000000000000;
	st.global.f64 	[%rd9+-8], %fd16;
	ld.global.f64 	%fd17, [%rd8+8];
	ld.global.f64 	%fd18, [%rd8+-8];
	sub.f64 	%fd19, %fd17, %fd18;
	mul.f64 	%fd20, %fd19, 0d3FE0000000000000;
	st.global.f64 	[%rd9], %fd20;
	ld.global.f64 	%fd21, [%rd8+16];
	ld.global.f64 	%fd22, [%rd8];
	sub.f64 	%fd23, %fd21, %fd22;
	mul.f64 	%fd24, %fd23, 0d3FE0000000000000;
	st.global.f64 	[%rd9+8], %fd24;
	ld.global.f64 	%fd25, [%rd8+24];
	ld.global.f64 	%fd26, [%rd8+8];
	sub.f64 	%fd27, %fd25, %fd26;
	mul.f64 	%fd28, %fd27, 0d3FE0000000000000;
	st.global.f64 	[%rd9+16], %fd28;
	ld.global.f64 	%fd29, [%rd8+32];
	ld.global.f64 	%fd30, [%rd8+16];
	sub.f64 	%fd31, %fd29, %fd30;
	mul.f64 	%fd32, %fd31, 0d3FE0000000000000;
	st.global.f64 	[%rd9+24], %fd32;
	add.s32 	%r40, %r40, 8;
	add.s32 	%r39, %r39, 8;
	add.s32 	%r38, %r38, 8;
	setp.ne.s32 	%p5, %r40, 0;
	@%p5 bra 	$L__BB5_3;
	add.s32 	%r42, %r39, 1;
$L__BB5_5:
	setp.eq.s32 	%p6, %r4, 0;
	@%p6 bra 	$L__BB5_13;
	and.b32  	%r15, %r3, 3;
	setp.lt.u32 	%p7, %r4, 4;
	@%p7 bra 	$L__BB5_8;
	add.s32 	%r34, %r42, %r2;
	mul.wide.s32 	%rd10, %r34, 8;
	add.s64 	%rd11, %rd2, %rd10;
	ld.global.f64 	%fd33, [%rd11+8];
	ld.global.f64 	%fd34, [%rd11+-8];
	sub.f64 	%fd35, %fd33, %fd34;
	mul.f64 	%fd36, %fd35, 0d3FE0000000000000;
	add.s64 	%rd12, %rd1, %rd10;
	st.global.f64 	[%rd12], %fd36;
	cvt.s64.s32 	%rd13, %r2;
	cvt.s64.s32 	%rd14, %r42;
	add.s64 	%rd15, %rd14, %rd13;
	shl.b64 	%rd16, %rd15, 3;
	add.s64 	%rd17, %rd16, %rd2;
	ld.global.f64 	%fd37, [%rd17+16];
	ld.global.f64 	%fd38, [%rd11];
	sub.f64 	%fd39, %fd37, %fd38;
	mul.f64 	%fd40, %fd39, 0d3FE0000000000000;
	add.s64 	%rd18, %rd1, %rd16;
	st.global.f64 	[%rd18+8], %fd40;
	ld.global.f64 	%fd41, [%rd17+24];
	ld.global.f64 	%fd42, [%rd17+8];
	sub.f64 	%fd43, %fd41, %fd42;
	mul.f64 	%fd44, %fd43, 0d3FE0000000000000;
	st.global.f64 	[%rd18+16], %fd44;
	ld.global.f64 	%fd45, [%rd17+32];
	ld.global.f64 	%fd46, [%rd17+16];
	sub.f64 	%fd47, %fd45, %fd46;
	mul.f64 	%fd48, %fd47, 0d3FE0000000000000;
	st.global.f64 	[%rd18+24], %fd48;
	add.s32 	%r42, %r42, 4;
$L__BB5_8:
	setp.eq.s32 	%p8, %r15, 0;
	@%p8 bra 	$L__BB5_13;
	setp.eq.s32 	%p9, %r15, 1;
	@%p9 bra 	$L__BB5_11;
	add.s32 	%r35, %r42, %r2;
	mul.wide.s32 	%rd19, %r35, 8;
	add.s64 	%rd20, %rd2, %rd19;
	ld.global.f64 	%fd49, [%rd20+8];
	ld.global.f64 	%fd50, [%rd20+-8];
	sub.f64 	%fd51, %fd49, %fd50;
	mul.f64 	%fd52, %fd51, 0d3FE0000000000000;
	add.s64 	%rd21, %rd1, %rd19;
	st.global.f64 	[%rd21], %fd52;
	cvt.s64.s32 	%rd22, %r2;
	cvt.s64.s32 	%rd23, %r42;
	add.s64 	%rd24, %rd23, %rd22;
	shl.b64 	%rd25, %rd24, 3;
	add.s64 	%rd26, %rd25, %rd2;
	ld.global.f64 	%fd53, [%rd26+16];
	ld.global.f64 	%fd54, [%rd20];
	sub.f64 	%fd55, %fd53, %fd54;
	mul.f64 	%fd56, %fd55, 0d3FE0000000000000;
	add.s64 	%rd27, %rd1, %rd25;
	st.global.f64 	[%rd27+8], %fd56;
	add.s32 	%r42, %r42, 2;
$L__BB5_11:
	and.b32  	%r36, %r20, 1;
	setp.eq.b32 	%p10, %r36, 1;
	not.pred 	%p11, %p10;
	@%p11 bra 	$L__BB5_13;
	add.s32 	%r37, %r42, %r2;
	mul.wide.s32 	%rd28, %r37, 8;
	add.s64 	%rd29, %rd2, %rd28;
	ld.global.f64 	%fd57, [%rd29+8];
	ld.global.f64 	%fd58, [%rd29+-8];
	sub.f64 	%fd59, %fd57, %fd58;
	mul.f64 	%fd60, %fd59, 0d3FE0000000000000;
	add.s64 	%rd30, %rd1, %rd28;
	st.global.f64 	[%rd30], %fd60;
$L__BB5_13:
	ret;

}
	// .globl	_Z8grad1comPdS_S_iiiiiS_i
.visible .entry _Z8grad1comPdS_S_iiiiiS_i(
	.param .u64 .ptr .align 1 _Z8grad1comPdS_S_iiiiiS_i_param_0,
	.param .u64 .ptr .align 1 _Z8grad1comPdS_S_iiiiiS_i_param_1,
	.param .u64 .ptr .align 1 _Z8grad1comPdS_S_iiiiiS_i_param_2,
	.param .u32 _Z8grad1comPdS_S_iiiiiS_i_param_3,
	.param .u32 _Z8grad1comPdS_S_iiiiiS_i_param_4,
	.param .u32 _Z8grad1comPdS_S_iiiiiS_i_param_5,
	.param .u32 _Z8grad1comPdS_S_iiiiiS_i_param_6,
	.param .u32 _Z8grad1comPdS_S_iiiiiS_i_param_7,
	.param .u64 .ptr .align 1 _Z8grad1comPdS_S_iiiiiS_i_param_8,
	.param .u32 _Z8grad1comPdS_S_iiiiiS_i_param_9
)
{
	.reg .pred 	%p<22>;
	.reg .b32 	%r<68>;
	.reg .b64 	%rd<36>;
	.reg .b64 	%fd<60>;

	ld.param.u64 	%rd11, [_Z8grad1comPdS_S_iiiiiS_i_param_0];
	ld.param.u64 	%rd12, [_Z8grad1comPdS_S_iiiiiS_i_param_1];
	ld.param.u64 	%rd10, [_Z8grad1comPdS_S_iiiiiS_i_param_2];
	ld.param.u32 	%r36, [_Z8grad1comPdS_S_iiiiiS_i_param_3];
	ld.param.u32 	%r32, [_Z8grad1comPdS_S_iiiiiS_i_param_4];
	ld.param.u32 	%r33, [_Z8grad1comPdS_S_iiiiiS_i_param_6];
	ld.param.u32 	%r34, [_Z8grad1comPdS_S_iiiiiS_i_param_7];
	ld.param.u64 	%rd13, [_Z8grad1comPdS_S_iiiiiS_i_param_8];
	ld.param.u32 	%r35, [_Z8grad1comPdS_S_iiiiiS_i_param_9];
	cvta.to.global.u64 	%rd1, %rd13;
	cvta.to.global.u64 	%rd2, %rd12;
	cvta.to.global.u64 	%rd3, %rd11;
	mov.u32 	%r37, %ctaid.x;
	mov.u32 	%r38, %ntid.x;
	mov.u32 	%r39, %tid.x;
	mad.lo.s32 	%r40, %r37, %r38, %r39;
	mov.u32 	%r41, %ctaid.y;
	mov.u32 	%r42, %ntid.y;
	mov.u32 	%r43, %tid.y;
	mad.lo.s32 	%r44, %r41, %r42, %r43;
	mad.lo.s32 	%r1, %r44, 48000, %r40;
	setp.ge.s32 	%p1, %r1, %r36;
	@%p1 bra 	$L__BB6_28;
	cvta.to.global.u64 	%rd14, %rd10;
	shl.b32 	%r45, %r1, 2;
	mul.wide.s32 	%rd15, %r45, 8;
	add.s64 	%rd4, %rd14, %rd15;
	mov.b64 	%rd16, 4643176031446892544;
	st.global.u64 	[%rd4+8], %rd16;
	div.s32 	%r2, %r33, %r34;
	sub.s32 	%r46, %r33, %r2;
	setp.ge.s32 	%p2, %r2, %r46;
	@%p2 bra 	$L__BB6_28;
	mul.lo.s32 	%r3, %r32, %r1;
	mul.lo.s32 	%r4, %r33, %r1;
	cvt.rn.f64.s32 	%fd1, %r34;
	shl.b32 	%r5, %r2, 1;
	sub.s32 	%r47, %r33, %r5;
	and.b32  	%r6, %r47, 3;
	setp.eq.s32 	%p3, %r6, 0;
	mov.f64 	%fd57, 0d406FE00000000000;
	mov.u32 	%r63, %r2;
	@%p3 bra 	$L__BB6_9;
	add.s32 	%r61, %r2, %r4;
	add.s32 	%r48, %r2, %r3;
	add.s32 	%r60, %r48, 1;
	neg.s32 	%r59, %r6;
	mov.f64 	%fd57, 0d406FE00000000000;
	mov.u32 	%r63, %r2;
$L__BB6_4:
	.pragma "nounroll";
	mul.wide.s32 	%rd17, %r60, 8;
	add.s64 	%rd5, %rd3, %rd17;
	ld.global.f64 	%fd17, [%rd5];
	setp.geu.f64 	%p4, %fd17, %fd57;
	@%p4 bra 	$L__BB6_8;
	mul.wide.s32 	%rd18, %r61, 8;
	add.s64 	%rd19, %rd2, %rd18;
	add.s64 	%rd6, %rd19, 8;
	ld.global.f64 	%fd18, [%rd19];
	setp.geu.f64 	%p5, %fd18, 0d0000000000000000;
	@%p5 bra 	$L__BB6_8;
	ld.global.f64 	%fd19, [%rd6];
	setp.leu.f64 	%p6, %fd19, 0d0000000000000000;
	@%p6 bra 	$L__BB6_8;
	cvt.rn.f64.s32 	%fd20, %r63;
	div.rn.f64 	%fd21, %fd20, %fd1;
	div.s32 	%r49, %r1, %r35;
	mul.wide.s32 	%rd20, %r49, 8;
	add.s64 	%rd21, %rd1, %rd20;
	ld.global.f64 	%fd22, [%rd21];
	add.f64 	%fd23, %fd21, %fd22;
	st.global.f64 	[%rd4], %fd23;
	ld.global.f64 	%fd57, [%rd5];
	st.global.f64 	[%rd4+8], %fd57;
$L__BB6_8:
	add.s32 	%r63, %r63, 1;
	add.s32 	%r61, %r61, 1;
	add.s32 	%r60, %r60, 1;
	add.s32 	%r59, %r59, 1;
	setp.ne.s32 	%p7, %r59, 0;
	@%p7 bra 	$L__BB6_4;
$L__BB6_9:
	sub.s32 	%r50, %r5, %r33;
	setp.gt.u32 	%p8, %r50, -4;
	@%p8 bra 	$L__BB6_28;
	add.s32 	%r51, %r63, %r2;
	sub.s32 	%r67, %r51, %r33;
	add.s32 	%r66, %r63, 1;
	add.s32 	%r65, %r63, %r4;
	add.s32 	%r64, %r63, %r3;
	cvt.s64.s32 	%rd26, %r4;
$L__BB6_11:
	add.s32 	%r27, %r66, -1;
	add.s32 	%r52, %r64, 1;
	mul.wide.s32 	%rd22, %r52, 8;
	add.s64 	%rd7, %rd3, %rd22;
	ld.global.f64 	%fd24, [%rd7];
	setp.geu.f64 	%p9, %fd24, %fd57;
	@%p9 bra 	$L__BB6_15;
	mul.wide.s32 	%rd23, %r65, 8;
	add.s64 	%rd8, %rd2, %rd23;
	ld.global.f64 	%fd25, [%rd8];
	setp.geu.f64 	%p10, %fd25, 0d0000000000000000;
	@%p10 bra 	$L__BB6_15;
	ld.global.f64 	%fd26, [%rd8+8];
	setp.leu.f64 	%p11, %fd26, 0d0000000000000000;
	@%p11 bra 	$L__BB6_15;
	cvt.rn.f64.s32 	%fd27, %r27;
	div.rn.f64 	%fd28, %fd27, %fd1;
	div.s32 	%r53, %r1, %r35;
	mul.wide.s32 	%rd24, %r53, 8;
	add.s64 	%rd25, %rd1, %rd24;
	ld.global.f64 	%fd29, [%rd25];
	add.f64 	%fd30, %fd28, %fd29;
	st.global.f64 	[%rd4], %fd30;
	ld.global.f64 	%fd57, [%rd7];
	st.global.f64 	[%rd4+8], %fd57;
$L__BB6_15:
	ld.global.f64 	%fd31, [%rd7+8];
	setp.geu.f64 	%p12, %fd31, %fd57;
	cvt.s64.s32 	%rd27, %r27;
	add.s64 	%rd28, %rd27, %rd26;
	shl.b64 	%rd29, %rd28, 3;
	add.s64 	%rd9, %rd2, %rd29;
	@%p12 bra 	$L__BB6_19;
	ld.global.f64 	%fd32, [%rd9+8];
	setp.geu.f64 	%p13, %fd32, 0d0000000000000000;
	@%p13 bra 	$L__BB6_19;
	ld.global.f64 	%fd33, [%rd9+16];
	setp.leu.f64 	%p14, %fd33, 0d0000000000000000;
	@%p14 bra 	$L__BB6_19;
	cvt.rn.f64.s32 	%fd34, %r66;
	div.rn.f64 	%fd35, %fd34, %fd1;
	div.s32 	%r54, %r1, %r35;
	mul.wide.s32 	%rd30, %r54, 8;
	add.s64 	%rd31, %rd1, %rd30;
	ld.global.f64 	%fd36, [%rd31];
	add.f64 	%fd37, %fd35, %fd36;
	st.global.f64 	[%rd4], %fd37;
	ld.global.f64 	%fd57, [%rd7+8];
	st.global.f64 	[%rd4+8], %fd57;
$L__BB6_19:
	ld.global.f64 	%fd38, [%rd7+16];
	setp.geu.f64 	%p15, %fd38, %fd57;
	@%p15 bra 	$L__BB6_23;
	ld.global.f64 	%fd39, [%rd9+16];
	setp.geu.f64 	%p16, %fd39, 0d0000000000000000;
	@%p16 bra 	$L__BB6_23;
	ld.global.f64 	%fd40, [%rd9+24];
	setp.leu.f64 	%p17, %fd40, 0d0000000000000000;
	@%p17 bra 	$L__BB6_23;
	add.s32 	%r55, %r66, 1;
	cvt.rn.f64.s32 	%fd41, %r55;
	div.rn.f64 	%fd42, %fd41, %fd1;
	div.s32 	%r56, %r1, %r35;
	mul.wide.s32 	%rd32, %r56, 8;
	add.s64 	%rd33, %rd1, %rd32;
	ld.global.f64 	%fd43, [%rd33];
	add.f64 	%fd44, %fd42, %fd43;
	st.global.f64 	[%rd4], %fd44;
	ld.global.f64 	%fd57, [%rd7+16];
	st.global.f64 	[%rd4+8], %fd57;
$L__BB6_23:
	ld.global.f64 	%fd45, [%rd7+24];
	setp.geu.f64 	%p18, %fd45, %fd57;
	@%p18 bra 	$L__BB6_27;
	ld.global.f64 	%fd46, [%rd9+24];
	setp.geu.f64 	%p19, %fd46, 0d0000000000000000;
	@%p19 bra 	$L__BB6_27;
	ld.global.f64 	%fd47, [%rd9+32];
	setp.leu.f64 	%p20, %fd47, 0d0000000000000000;
	@%p20 bra 	$L__BB6_27;
	add.s32 	%r57, %r66, 2;
	cvt.rn.f64.s32 	%fd48, %r57;
	div.rn.f64 	%fd49, %fd48, %fd1;
	div.s32 	%r58, %r1, %r35;
	mul.wide.s32 	%rd34, %r58, 8;
	add.s64 	%rd35, %rd1, %rd34;
	ld.global.f64 	%fd50, [%rd35];
	add.f64 	%fd51, %fd49, %fd50;
	st.global.f64 	[%rd4], %fd51;
	ld.global.f64 	%fd57, [%rd7+24];
	st.global.f64 	[%rd4+8], %fd57;
$L__BB6_27:
	add.s32 	%r67, %r67, 4;
	add.s32 	%r66, %r66, 4;
	add.s32 	%r65, %r65, 4;
	add.s32 	%r64, %r64, 4;
	setp.ne.s32 	%p21, %r67, 0;
	@%p21 bra 	$L__BB6_11;
$L__BB6_28:
	ret;

}
	// .globl	_Z3comPdS_S_iiiiiS_i
.visible .entry _Z3comPdS_S_iiiiiS_i(
	.param .u64 .ptr .align 1 _Z3comPdS_S_iiiiiS_i_param_0,
	.param .u64 .ptr .align 1 _Z3comPdS_S_iiiiiS_i_param_1,
	.param .u64 .ptr .align 1 _Z3comPdS_S_iiiiiS_i_param_2,
	.param .u32 _Z3comPdS_S_iiiiiS_i_param_3,
	.param .u32 _Z3comPdS_S_iiiiiS_i_param_4,
	.param .u32 _Z3comPdS_S_iiiiiS_i_param_5,
	.param .u32 _Z3comPdS_S_iiiiiS_i_param_6,
	.param .u32 _Z3comPdS_S_iiiiiS_i_param_7,
	.param .u64 .ptr .align 1 _Z3comPdS_S_iiiiiS_i_param_8,
	.param .u32 _Z3comPdS_S_iiiiiS_i_param_9
)
{
	.reg .pred 	%p<25>;
	.reg .b32 	%r<53>;
	.reg .b64 	%rd<42>;
	.reg .b64 	%fd<86>;

	ld.param.u64 	%rd13, [_Z3comPdS_S_iiiiiS_i_param_0];
	ld.param.u64 	%rd14, [_Z3comPdS_S_iiiiiS_i_param_1];
	ld.param.u64 	%rd12, [_Z3comPdS_S_iiiiiS_i_param_2];
	ld.param.u32 	%r25, [_Z3comPdS_S_iiiiiS_i_param_3];
	ld.param.u32 	%r21, [_Z3comPdS_S_iiiiiS_i_param_4];
	ld.param.u32 	%r22, [_Z3comPdS_S_iiiiiS_i_param_6];
	ld.param.u32 	%r23, [_Z3comPdS_S_iiiiiS_i_param_7];
	ld.param.u64 	%rd15, [_Z3comPdS_S_iiiiiS_i_param_8];
	ld.param.u32 	%r24, [_Z3comPdS_S_iiiiiS_i_param_9];
	cvta.to.global.u64 	%rd1, %rd15;
	cvta.to.global.u64 	%rd2, %rd14;
	cvta.to.global.u64 	%rd3, %rd13;
	mov.u32 	%r26, %ctaid.x;
	mov.u32 	%r27, %ntid.x;
	mov.u32 	%r28, %tid.x;
	mad.lo.s32 	%r29, %r26, %r27, %r28;
	mov.u32 	%r30, %ctaid.y;
	mov.u32 	%r31, %ntid.y;
	mov.u32 	%r32, %tid.y;
	mad.lo.s32 	%r33, %r30, %r31, %r32;
	mad.lo.s32 	%r1, %r33, 48000, %r29;
	setp.ge.s32 	%p1, %r1, %r25;
	@%p1 bra 	$L__BB7_31;
	cvta.to.global.u64 	%rd16, %rd12;
	shl.b32 	%r34, %r1, 2;
	mul.wide.s32 	%rd17, %r34, 8;
	add.s64 	%rd4, %rd16, %rd17;
	mov.b64 	%rd18, 4643176031446892544;
	st.global.u64 	[%rd4+16], %rd18;
	mov.b64 	%rd19, -4580196005407883264;
	st.global.u64 	[%rd4+24], %rd19;
	div.s32 	%r2, %r22, %r23;
	sub.s32 	%r35, %r22, %r2;
	setp.ge.s32 	%p2, %r2, %r35;
	@%p2 bra 	$L__BB7_31;
	mul.lo.s32 	%r3, %r21, %r1;
	mul.lo.s32 	%r4, %r22, %r1;
	cvt.rn.f64.s32 	%fd1, %r23;
	shl.b32 	%r36, %r2, 1;
	or.b32  	%r5, %r36, 1;
	and.b32  	%r37, %r22, 1;
	setp.eq.b32 	%p3, %r37, 1;
	not.pred 	%p4, %p3;
	mov.f64 	%fd74, 0d406FE00000000000;
	mov.f64 	%fd85, 0dC06FE00000000000;
	mov.f64 	%fd71, 0d406FE00000000000;
	mov.u32 	%r48, %r2;
	@%p4 bra 	$L__BB7_12;
	add.s32 	%r38, %r2, %r3;
	mul.wide.s32 	%rd20, %r38, 8;
	add.s64 	%rd5, %rd3, %rd20;
	ld.global.f64 	%fd73, [%rd5+8];
	setp.geu.f64 	%p5, %fd73, 0d406FE00000000000;
	mov.f64 	%fd74, %fd71;
	@%p5 bra 	$L__BB7_7;
	add.s32 	%r39, %r2, %r4;
	mul.wide.s32 	%rd21, %r39, 8;
	add.s64 	%rd6, %rd2, %rd21;
	ld.global.f64 	%fd31, [%rd6];
	setp.geu.f64 	%p6, %fd31, 0d0000000000000000;
	mov.f64 	%fd74, %fd71;
	@%p6 bra 	$L__BB7_7;
	ld.global.f64 	%fd33, [%rd6+8];
	setp.leu.f64 	%p7, %fd33, 0d0000000000000000;
	mov.f64 	%fd74, %fd71;
	@%p7 bra 	$L__BB7_7;
	cvt.rn.f64.s32 	%fd34, %r2;
	div.rn.f64 	%fd35, %fd34, %fd1;
	div.s32 	%r40, %r1, %r24;
	mul.wide.s32 	%rd22, %r40, 8;
	add.s64 	%rd23, %rd1, %rd22;
	ld.global.f64 	%fd36, [%rd23];
	add.f64 	%fd37, %fd35, %fd36;
	st.global.f64 	[%rd4], %fd37;
	ld.global.f64 	%fd74, [%rd5];
	st.global.f64 	[%rd4+16], %fd74;
	ld.global.f64 	%fd73, [%rd5+8];
$L__BB7_7:
	setp.leu.f64 	%p8, %fd73, 0dC06FE00000000000;
	mov.f64 	%fd85, 0dC06FE00000000000;
	@%p8 bra 	$L__BB7_11;
	add.s32 	%r41, %r2, %r4;
	mul.wide.s32 	%rd24, %r41, 8;
	add.s64 	%rd7, %rd2, %rd24;
	ld.global.f64 	%fd40, [%rd7];
	setp.leu.f64 	%p9, %fd40, 0d0000000000000000;
	@%p9 bra 	$L__BB7_11;
	ld.global.f64 	%fd42, [%rd7+8];
	setp.geu.f64 	%p10, %fd42, 0d0000000000000000;
	@%p10 bra 	$L__BB7_11;
	cvt.rn.f64.s32 	%fd43, %r2;
	div.rn.f64 	%fd44, %fd43, %fd1;
	div.s32 	%r42, %r1, %r24;
	mul.wide.s32 	%rd25, %r42, 8;
	add.s64 	%rd26, %rd1, %rd25;
	ld.global.f64 	%fd45, [%rd26];
	add.f64 	%fd46, %fd44, %fd45;
	st.global.f64 	[%rd4+8], %fd46;
	ld.global.f64 	%fd85, [%rd5];
	st.global.f64 	[%rd4+24], %fd85;
$L__BB7_11:
	sub.s32 	%r48, %r5, %r2;
$L__BB7_12:
	setp.eq.s32 	%p11, %r22, %r5;
	@%p11 bra 	$L__BB7_31;
	add.s32 	%r43, %r48, %r2;
	sub.s32 	%r52, %r43, %r22;
	add.s32 	%r51, %r48, 1;
	add.s32 	%r50, %r48, %r4;
	add.s32 	%r49, %r48, %r3;
	cvt.s64.s32 	%rd34, %r4;
$L__BB7_14:
	add.s32 	%r16, %r51, -1;
	mul.wide.s32 	%rd27, %r49, 8;
	add.s64 	%rd8, %rd3, %rd27;
	ld.global.f64 	%fd80, [%rd8+8];
	setp.geu.f64 	%p12, %fd80, %fd74;
	@%p12 bra 	$L__BB7_18;
	mul.wide.s32 	%rd28, %r50, 8;
	add.s64 	%rd9, %rd2, %rd28;
	ld.global.f64 	%fd47, [%rd9];
	setp.geu.f64 	%p13, %fd47, 0d0000000000000000;
	@%p13 bra 	$L__BB7_18;
	ld.global.f64 	%fd48, [%rd9+8];
	setp.leu.f64 	%p14, %fd48, 0d0000000000000000;
	@%p14 bra 	$L__BB7_18;
	cvt.rn.f64.s32 	%fd49, %r16;
	div.rn.f64 	%fd50, %fd49, %fd1;
	div.s32 	%r44, %r1, %r24;
	mul.wide.s32 	%rd29, %r44, 8;
	add.s64 	%rd30, %rd1, %rd29;
	ld.global.f64 	%fd51, [%rd30];
	add.f64 	%fd52, %fd50, %fd51;
	st.global.f64 	[%rd4], %fd52;
	ld.global.f64 	%fd74, [%rd8];
	st.global.f64 	[%rd4+16], %fd74;
	ld.global.f64 	%fd80, [%rd8+8];
$L__BB7_18:
	setp.leu.f64 	%p15, %fd80, %fd85;
	@%p15 bra 	$L__BB7_22;
	mul.wide.s32 	%rd31, %r50, 8;
	add.s64 	%rd10, %rd2, %rd31;
	ld.global.f64 	%fd53, [%rd10];
	setp.leu.f64 	%p16, %fd53, 0d0000000000000000;
	@%p16 bra 	$L__BB7_22;
	ld.global.f64 	%fd54, [%rd10+8];
	setp.geu.f64 	%p17, %fd54, 0d0000000000000000;
	@%p17 bra 	$L__BB7_22;
	cvt.rn.f64.s32 	%fd55, %r16;
	div.rn.f64 	%fd56, %fd55, %fd1;
	div.s32 	%r45, %r1, %r24;
	mul.wide.s32 	%rd32, %r45, 8;
	add.s64 	%rd33, %rd1, %rd32;
	ld.global.f64 	%fd57, [%rd33];
	add.f64 	%fd58, %fd56, %fd57;
	st.global.f64 	[%rd4+8], %fd58;
	ld.global.f64 	%fd85, [%rd8];
	st.global.f64 	[%rd4+24], %fd85;
$L__BB7_22:
	ld.global.f64 	%fd83, [%rd8+16];
	setp.geu.f64 	%p18, %fd83, %fd74;
	cvt.s64.s32 	%rd35, %r16;
	add.s64 	%rd36, %rd35, %rd34;
	shl.b64 	%rd37, %rd36, 3;
	add.s64 	%rd11, %rd2, %rd37;
	@%p18 bra 	$L__BB7_26;
	ld.global.f64 	%fd59, [%rd11+8];
	setp.geu.f64 	%p19, %fd59, 0d0000000000000000;
	@%p19 bra 	$L__BB7_26;
	ld.global.f64 	%fd60, [%rd11+16];
	setp.leu.f64 	%p20, %fd60, 0d0000000000000000;
	@%p20 bra 	$L__BB7_26;
	cvt.rn.f64.s32 	%fd61, %r51;
	div.rn.f64 	%fd62, %fd61, %fd1;
	div.s32 	%r46, %r1, %r24;
	mul.wide.s32 	%rd38, %r46, 8;
	add.s64 	%rd39, %rd1, %rd38;
	ld.global.f64 	%fd63, [%rd39];
	add.f64 	%fd64, %fd62, %fd63;
	st.global.f64 	[%rd4], %fd64;
	ld.global.f64 	%fd74, [%rd8+8];
	st.global.f64 	[%rd4+16], %fd74;
	ld.global.f64 	%fd83, [%rd8+16];
$L__BB7_26:
	setp.leu.f64 	%p21, %fd83, %fd85;
	@%p21 bra 	$L__BB7_30;
	ld.global.f64 	%fd65, [%rd11+8];
	setp.leu.f64 	%p22, %fd65, 0d0000000000000000;
	@%p22 bra 	$L__BB7_30;
	ld.global.f64 	%fd66, [%rd11+16];
	setp.geu.f64 	%p23, %fd66, 0d0000000000000000;
	@%p23 bra 	$L__BB7_30;
	cvt.rn.f64.s32 	%fd67, %r51;
	div.rn.f64 	%fd68, %fd67, %fd1;
	div.s32 	%r47, %r1, %r24;
	mul.wide.s32 	%rd40, %r47, 8;
	add.s64 	%rd41, %rd1, %rd40;
	ld.global.f64 	%fd69, [%rd41];
	add.f64 	%fd70, %fd68, %fd69;
	st.global.f64 	[%rd4+8], %fd70;
	ld.global.f64 	%fd85, [%rd8+8];
	st.global.f64 	[%rd4+24], %fd85;
$L__BB7_30:
	add.s32 	%r52, %r52, 2;
	add.s32 	%r51, %r51, 2;
	add.s32 	%r50, %r50, 2;
	add.s32 	%r49, %r49, 2;
	setp.ne.s32 	%p24, %r52, 0;
	@%p24 bra 	$L__BB7_14;
$L__BB7_31:
	ret;

}
	// .globl	_Z4diffPdS_ii
.visible .entry _Z4diffPdS_ii(
	.param .u64 .ptr .align 1 _Z4diffPdS_ii_param_0,
	.param .u64 .ptr .align 1 _Z4diffPdS_ii_param_1,
	.param .u32 _Z4diffPdS_ii_param_2,
	.param .u32 _Z4diffPdS_ii_param_3
)
{
	.reg .pred 	%p<2>;
	.reg .b32 	%r<15>;
	.reg .b64 	%rd<11>;
	.reg .b64 	%fd<4>;

	ld.param.u64 	%rd1, [_Z4diffPdS_ii_param_0];
	ld.param.u64 	%rd2, [_Z4diffPdS_ii_param_1];
	ld.param.u32 	%r3, [_Z4diffPdS_ii_param_2];
	ld.param.u32 	%r2, [_Z4diffPdS_ii_param_3];
	mov.u32 	%r4, %ctaid.x;
	mov.u32 	%r5, %ntid.x;
	mov.u32 	%r6, %tid.x;
	mad.lo.s32 	%r7, %r4, %r5, %r6;
	mov.u32 	%r8, %ctaid.y;
	mov.u32 	%r9, %ntid.y;
	mov.u32 	%r10, %tid.y;
	mad.lo.s32 	%r11, %r8, %r9, %r10;
	mad.lo.s32 	%r1, %r11, 48000, %r7;
	setp.ge.s32 	%p1, %r1, %r3;
	@%p1 bra 	$L__BB8_2;
	cvta.to.global.u64 	%rd3, %rd1;
	cvta.to.global.u64 	%rd4, %rd2;
	add.s32 	%r12, %r2, %r1;
	shl.b32 	%r13, %r12, 2;
	mul.wide.s32 	%rd5, %r13, 8;
	add.s64 	%rd6, %rd3, %rd5;
	ld.global.f64 	%fd1, [%rd6];
	shl.b32 	%r14, %r1, 2;
	mul.wide.s32 	%rd7, %r14, 8;
	add.s64 	%rd8, %rd3, %rd7;
	ld.global.f64 	%fd2, [%rd8];
	sub.f64 	%fd3, %fd1, %fd2;
	mul.wide.s32 	%rd9, %r1, 8;
	add.s64 	%rd10, %rd4, %rd9;
	st.global.f64 	[%rd10], %fd3;
$L__BB8_2:
	ret;

}
	// .globl	_Z3medPdS_ii
.visible .entry _Z3medPdS_ii(
	.param .u64 .ptr .align 1 _Z3medPdS_ii_param_0,
	.param .u64 .ptr .align 1 _Z3medPdS_ii_param_1,
	.param .u32 _Z3medPdS_ii_param_2,
	.param .u32 _Z3medPdS_ii_param_3
)
{
	.reg .pred 	%p<2>;
	.reg .b32 	%r<16>;
	.reg .b64 	%rd<9>;
	.reg .b64 	%fd<5>;

	ld.param.u64 	%rd1, [_Z3medPdS_ii_param_0];
	ld.param.u64 	%rd2, [_Z3medPdS_ii_param_1];
	ld.param.u32 	%r3, [_Z3medPdS_ii_param_2];
	ld.param.u32 	%r2, [_Z3medPdS_ii_param_3];
	mov.u32 	%r4, %ctaid.x;
	mov.u32 	%r5, %ntid.x;
	mov.u32 	%r6, %tid.x;
	mad.lo.s32 	%r7, %r4, %r5, %r6;
	mov.u32 	%r8, %ctaid.y;
	mov.u32 	%r9, %ntid.y;
	mov.u32 	%r10, %tid.y;
	mad.lo.s32 	%r11, %r8, %r9, %r10;
	mad.lo.s32 	%r1, %r11, 48000, %r7;
	setp.ge.s32 	%p1, %r1, %r3;
	@%p1 bra 	$L__BB9_2;
	cvta.to.global.u64 	%rd3, %rd1;
	cvta.to.global.u64 	%rd4, %rd2;
	shr.u32 	%r12, %r2, 31;
	add.s32 	%r13, %r2, %r12;
	shr.s32 	%r14, %r13, 1;
	mad.lo.s32 	%r15, %r2, %r1, %r14;
	mul.wide.s32 	%rd5, %r15, 8;
	add.s64 	%rd6, %rd3, %rd5;
	ld.global.f64 	%fd1, [%rd6];
	ld.global.f64 	%fd2, [%rd6+8];
	add.f64 	%fd3, %fd1, %fd2;
	mul.f64 	%fd4, %fd3, 0d3FE0000000000000;
	mul.wide.s32 	%rd7, %r1, 8;
	add.s64 	%rd8, %rd4, %rd7;
	st.global.f64 	[%rd8], %fd4;
$L__BB9_2:
	ret;

}
	// .globl	_ZN3cub18CUB_300001_SM_10006detail11EmptyKernelIvEEvv
.visible .entry _ZN3cub18CUB_300001_SM_10006detail11EmptyKernelIvEEvv()
{


	ret;

}
	// .globl	_ZN3cub18CUB_300001_SM_10006detail10radix_sort31DeviceRadixSortSingleTileKernelINS1_5radix10policy_hubIdNS0_8NullTypeEyE10Policy1000ELNS0_9SortOrderE0EdS6_yNS1_21identity_decomposer_tEEEvPKT1_PSB_PKT2_PSF_T3_iiT4_
.visible .entry _ZN3cub18CUB_300001_SM_10006detail10radix_sort31DeviceRadixSortSingleTileKernelINS1_5radix10policy_hubIdNS0_8NullTypeEyE10Policy1000ELNS0_9SortOrderE0EdS6_yNS1_21identity_decomposer_tEEEvPKT1_PSB_PKT2_PSF_T3_iiT4_(
	.param .u64 .ptr .align 1 _ZN3cub18CUB_300001_SM_10006detail10radix_sort31DeviceRadixSortSingleTileKernelINS1_5radix10policy_hubIdNS0_8NullTypeEyE10Policy1000ELNS0_9SortOrderE0EdS6_yNS1_21identity_decomposer_tEEEvPKT1_PSB_PKT2_PSF_T3_iiT4__param_0,
	.param .u64 .ptr .align 1 _ZN3cub18CUB_300001_SM_10006detail10radix_sort31DeviceRadixSortSingleTileKernelINS1_5radix10policy_hubIdNS0_8NullTypeEyE10Policy1000ELNS0_9SortOrderE0EdS6_yNS1_21identity_decomposer_tEEEvPKT1_PSB_PKT2_PSF_T3_iiT4__param_1,
	.param .u64 .ptr .align 1 _ZN3cub18CUB_300001_SM_10006detail10radix_sort31DeviceRadixSortSingleTileKernelINS1_5radix10policy_hubIdNS0_8NullTypeEyE10Policy1000ELNS0_9SortOrderE0EdS6_yNS1_21identity_decomposer_tEEEvPKT1_PSB_PKT2_PSF_T3_iiT4__param_2,
	.param .u64 .ptr .align 1 _ZN3cub18CUB_300001_SM_10006detail10radix_sort31DeviceRadixSortSingleTileKernelINS1_5radix10policy_hubIdNS0_8NullTypeEyE10Policy1000ELNS0_9SortOrderE0EdS6_yNS1_21identity_decomposer_tEEEvPKT1_PSB_PKT2_PSF_T3_iiT4__param_3,
	.param .u64 _ZN3cub18CUB_300001_SM_10006detail10radix_sort31DeviceRadixSortSingleTileKernelINS1_5radix10policy_hubIdNS0_8NullTypeEyE10Policy1000ELNS0_9SortOrderE0EdS6_yNS1_21identity_decomposer_tEEEvPKT1_PSB_PKT2_PSF_T3_iiT4__param_4,
	.param .u32 _ZN3cub18CUB_300001_SM_10006detail10radix_sort31DeviceRadixSortSingleTileKernelINS1_5radix10policy_hubIdNS0_8NullTypeEyE10Policy1000ELNS0_9SortOrderE0EdS6_yNS1_21identity_decomposer_tEEEvPKT1_PSB_PKT2_PSF_T3_iiT4__param_5,
	.param .u32 _ZN3cub18CUB_300001_SM_10006detail10radix_sort31DeviceRadixSortSingleTileKernelINS1_5radix10policy_hubIdNS0_8NullTypeEyE10Policy1000ELNS0_9SortOrderE0EdS6_yNS1_21identity_decomposer_tEEEvPKT1_PSB_PKT2_PSF_T3_iiT4__param_6,
	.param .align 1 .b8 _ZN3cub18CUB_300001_SM_10006detail10radix_sort31DeviceRadixSortSingleTileKernelINS1_5radix10policy_hubIdNS0_8NullTypeEyE10Policy1000ELNS0_9SortOrderE0EdS6_yNS1_21identity_decomposer_tEEEvPKT1_PSB_PKT2_PSF_T3_iiT4__param_7[1]
)
.maxntid 256
.minnctapersm 1
{
	.reg .pred 	%p<59>;
	.reg .b16 	%rs<19>;
	.reg .b32 	%r<356>;
	.reg .b64 	%rd<149>;
	// demoted variable
	.shared .align 16 .b8 _ZZN3cub18CUB_300001_SM_10006detail10radix_sort31DeviceRadixSortSingleTileKernelINS1_5radix10policy_hubIdNS0_8NullTypeEyE10Policy1000ELNS0_9SortOrderE0EdS6_yNS1_21identity_decomposer_tEEEvPKT1_PSB_PKT2_PSF_T3_iiT4_E12temp_storage[33856];
	ld.param.u64 	%rd60, [_ZN3cub18CUB_300001_SM_10006detail10radix_sort31DeviceRadixSortSingleTileKernelINS1_5radix10policy_hubIdNS0_8NullTypeEyE10Policy1000ELNS0_9SortOrderE0EdS6_yNS1_21identity_decomposer_tEEEvPKT1_PSB_PKT2_PSF_T3_iiT4__param_0];
	ld.param.u64 	%rd57, [_ZN3cub18CUB_300001_SM_10006detail10radix_sort31DeviceRadixSortSingleTileKernelINS1_5radix10policy_hubIdNS0_8NullTypeEyE10Policy1000ELNS0_9SortOrderE0EdS6_yNS1_21identity_decomposer_tEEEvPKT1_PSB_PKT2_PSF_T3_iiT4__param_1];
	ld.param.u64 	%rd58, [_ZN3cub18CUB_300001_SM_10006detail10radix_sort31DeviceRadixSortSingleTileKernelINS1_5radix10policy_hubIdNS0_8NullTypeEyE10Policy1000ELNS0_9SortOrderE0EdS6_yNS1_21identity_decomposer_tEEEvPKT1_PSB_PKT2_PSF_T3_iiT4__param_4];
	ld.param.u32 	%r74, [_ZN3cub18CUB_300001_SM_10006detail10radix_sort31DeviceRadixSortSingleTileKernelINS1_5radix10policy_hubIdNS0_8NullTypeEyE10Policy1000ELNS0_9SortOrderE0EdS6_yNS1_21identity_decomposer_tEEEvPKT1_PSB_PKT2_PSF_T3_iiT4__param_5];
	ld.param.u32 	%r75, [_ZN3cub18CUB_300001_SM_10006detail10radix_sort31DeviceRadixSortSingleTileKernelINS1_5radix10policy_hubIdNS0_8NullTypeEyE10Policy1000ELNS0_9SortOrderE0EdS6_yNS1_21identity_decomposer_tEEEvPKT1_PSB_PKT2_PSF_T3_iiT4__param_6];
	cvta.to.global.u64 	%rd61, %rd60;
	cvt.u32.u64 	%r1, %rd58;
	mov.u32 	%r2, %tid.x;
	mul.lo.s32 	%r3, %r2, 9;
	setp.ge.s32 	%p1, %r3, %r1;
	mul.wide.u32 	%rd62, %r3, 8;
	add.s64 	%rd1, %rd61, %rd62;
	mov.b64 	%rd131, 9223372036854775807;
	@%p1 bra 	$L__BB11_2;
	ld.global.u64 	%rd131, [%rd1];
$L__BB11_2:
	add.s32 	%r76, %r3, 1;
	setp.ge.s32 	%p2, %r76, %r1;
	mov.b64 	%rd132, 9223372036854775807;
	@%p2 bra 	$L__BB11_4;
	ld.global.u64 	%rd132, [%rd1+8];
$L__BB11_4:
	add.s32 	%r77, %r3, 2;
	setp.ge.s32 	%p3, %r77, %r1;
	mov.b64 	%rd133, 9223372036854775807;
	@%p3 bra 	$L__BB11_6;
	ld.global.u64 	%rd133, [%rd1+16];
$L__BB11_6:
	add.s32 	%r78, %r3, 3;
	setp.ge.s32 	%p4, %r78, %r1;
	mov.b64 	%rd134, 9223372036854775807;
	@%p4 bra 	$L__BB11_8;
	ld.global.u64 	%rd134, [%rd1+24];
$L__BB11_8:
	add.s32 	%r79, %r3, 4;
	setp.ge.s32 	%p5, %r79, %r1;
	mov.b64 	%rd135, 9223372036854775807;
	@%p5 bra 	$L__BB11_10;
	ld.global.u64 	%rd135, [%rd1+32];
$L__BB11_10:
	add.s32 	%r80, %r3, 5;
	setp.ge.s32 	%p6, %r80, %r1;
	mov.b64 	%rd136, 9223372036854775807;
	@%p6 bra 	$L__BB11_12;
	ld.global.u64 	%rd136, [%rd1+40];
$L__BB11_12:
	add.s32 	%r81, %r3, 6;
	setp.ge.s32 	%p7, %r81, %r1;
	mov.b64 	%rd137, 9223372036854775807;
	@%p7 bra 	$L__BB11_14;
	ld.global.u64 	%rd137, [%rd1+48];
$L__BB11_14:
	add.s32 	%r82, %r3, 7;
	setp.ge.s32 	%p8, %r82, %r1;
	mov.b64 	%rd138, 9223372036854775807;
	@%p8 bra 	$L__BB11_16;
	ld.global.u64 	%rd138, [%rd1+56];
$L__BB11_16:
	add.s32 	%r83, %r3, 8;
	setp.ge.s32 	%p9, %r83, %r1;
	mov.b64 	%rd139, 9223372036854775807;
	@%p9 bra 	$L__BB11_18;
	ld.global.u64 	%rd139, [%rd1+64];
$L__BB11_18:
	bar.sync 	0;
	setp.gt.s64 	%p10, %rd131, -1;
	selp.b64 	%rd71, -9223372036854775808, -1, %p10;
	xor.b64  	%rd148, %rd71, %rd131;
	setp.gt.s64 	%p11, %rd132, -1;
	selp.b64 	%rd72, -9223372036854775808, -1, %p11;
	xor.b64  	%rd147, %rd72, %rd132;
	setp.gt.s64 	%p12, %rd133, -1;
	selp.b64 	%rd73, -9223372036854775808, -1, %p12;
	xor.b64  	%rd146, %rd73, %rd133;
	setp.gt.s64 	%p13, %rd134, -1;
	selp.b64 	%rd74, -9223372036854775808, -1, %p13;
	xor.b64  	%rd145, %rd74, %rd134;
	setp.gt.s64 	%p14, %rd135, -1;
	selp.b64 	%rd75, -9223372036854775808, -1, %p14;
	xor.b64  	%rd144, %rd75, %rd135;
	setp.gt.s64 	%p15, %rd136, -1;
	selp.b64 	%rd76, -9223372036854775808, -1, %p15;
	xor.b64  	%rd143, %rd76, %rd136;
	setp.gt.s64 	%p16, %rd137, -1;
	selp.b64 	%rd77, -9223372036854775808, -1, %p16;
	xor.b64  	%rd142, %rd77, %rd137;
	setp.gt.s64 	%p17, %rd138, -1;
	selp.b64 	%rd78, -9223372036854775808, -1, %p17;
	xor.b64  	%rd141, %rd78, %rd138;
	setp.gt.s64 	%p18, %rd139, -1;
	selp.b64 	%rd79, -9223372036854775808, -1, %p18;
	xor.b64  	%rd140, %rd79, %rd139;
	shr.u32 	%r4, %r2, 5;
	shl.b32 	%r85, %r2, 2;
	mov.u32 	%r86, _ZZN3cub18CUB_300001_SM_10006detail10radix_sort31DeviceRadixSortSingleTileKernelINS1_5radix10policy_hubIdNS0_8NullTypeEyE10Policy1000ELNS0_9SortOrderE0EdS6_yNS1_21identity_decomposer_tEEEvPKT1_PSB_PKT2_PSF_T3_iiT4_E12temp_storage;
	add.s32 	%r5, %r86, %r85;
	shl.b32 	%r87, %r2, 7;
	add.s32 	%r6, %r5, %r87;
	shl.b32 	%r88, %r4, 2;
	add.s32 	%r89, %r86, %r88;
	add.s32 	%r7, %r89, 33792;
	mad.lo.s32 	%r8, %r2, -60, %r6;
	add.s32 	%r353, %r74, 6;
	sub.s32 	%r352, %r75, %r74;
$L__BB11_19:
	add.s32 	%r100, %r353, -6;
	min.s32 	%r90, %r352, 6;
	mov.b32 	%r129, 0;
	st.shared.u32 	[%r5], %r129;
	st.shared.u32 	[%r5+1024], %r129;
	st.shared.u32 	[%r5+2048], %r129;
	st.shared.u32 	[%r5+3072], %r129;
	st.shared.u32 	[%r5+4096], %r129;
	st.shared.u32 	[%r5+5120], %r129;
	st.shared.u32 	[%r5+6144], %r129;
	st.shared.u32 	[%r5+7168], %r129;
	st.shared.u32 	[%r5+8192], %r129;
	st.shared.u32 	[%r5+9216], %r129;
	st.shared.u32 	[%r5+10240], %r129;
	st.shared.u32 	[%r5+11264], %r129;
	st.shared.u32 	[%r5+12288], %r129;
	st.shared.u32 	[%r5+13312], %r129;
	st.shared.u32 	[%r5+14336], %r129;
	st.shared.u32 	[%r5+15360], %r129;
	st.shared.u32 	[%r5+16384], %r129;
	st.shared.u32 	[%r5+17408], %r129;
	st.shared.u32 	[%r5+18432], %r129;
	st.shared.u32 	[%r5+19456], %r129;
	st.shared.u32 	[%r5+20480], %r129;
	st.shared.u32 	[%r5+21504], %r129;
	st.shared.u32 	[%r5+22528], %r129;
	st.shared.u32 	[%r5+23552], %r129;
	st.shared.u32 	[%r5+24576], %r129;
	st.shared.u32 	[%r5+25600], %r129;
	st.shared.u32 	[%r5+26624], %r129;
	st.shared.u32 	[%r5+27648], %r129;
	st.shared.u32 	[%r5+28672], %r129;
	st.shared.u32 	[%r5+29696], %r129;
	st.shared.u32 	[%r5+30720], %r129;
	st.shared.u32 	[%r5+31744], %r129;
	st.shared.u32 	[%r5+32768], %r129;
	mov.b64 	%rd81, 1;
	// begin inline asm
	shl.b64 %rd80, %rd81, %r90;
	// end inline asm
	add.s64 	%rd83, %rd80, -1;
	// begin inline asm
	shl.b64 %rd82, %rd83, %r129;
	// end inline asm
	setp.eq.s64 	%p19, %rd148, 9223372036854775807;
	selp.b64 	%rd85, -9223372036854775808, %rd148, %p19;
	// begin inline asm
	shr.b64 %rd84, %rd85, %r100;
	// end inline asm
	cvt.u32.u64 	%r132, %rd84;
	cvt.u32.u64 	%r133, %rd82;
	and.b32  	%r134, %r133, %r132;
	shl.b32 	%r135, %r134, 10;
	and.b32  	%r136, %r135, 31744;
	add.s32 	%r137, %r5, %r136;
	shr.u32 	%r138, %r134, 4;
	and.b32  	%r139, %r138, 268435454;
	add.s32 	%r14, %r137, %r139;
	ld.shared.u16 	%rs1, [%r14];
	add.s16 	%rs10, %rs1, 1;
	st.shared.u16 	[%r14], %rs10;
	setp.eq.s64 	%p20, %rd147, 9223372036854775807;
	selp.b64 	%rd87, -9223372036854775808, %rd147, %p20;
	// begin inline asm
	shr.b64 %rd86, %rd87, %r100;
	// end inline asm
	cvt.u32.u64 	%r140, %rd86;
	and.b32  	%r141, %r133, %r140;
	shl.b32 	%r142, %r141, 10;
	and.b32  	%r143, %r142, 31744;
	add.s32 	%r144, %r5, %r143;
	shr.u32 	%r145, %r141, 4;
	and.b32  	%r146, %r145, 268435454;
	add.s32 	%r15, %r144, %r146;
	ld.shared.u16 	%rs2, [%r15];
	add.s16 	%rs11, %rs2, 1;
	st.shared.u16 	[%r15], %rs11;
	setp.eq.s64 	%p21, %rd146, 9223372036854775807;
	selp.b64 	%rd89, -9223372036854775808, %rd146, %p21;
	// begin inline asm
	shr.b64 %rd88, %rd89, %r100;
	// end inline asm
	cvt.u32.u64 	%r147, %rd88;
	and.b32  	%r148, %r133, %r147;
	shl.b32 	%r149, %r148, 10;
	and.b32  	%r150, %r149, 31744;
	add.s32 	%r151, %r5, %r150;
	shr.u32 	%r152, %r148, 4;
	and.b32  	%r153, %r152, 268435454;
	add.s32 	%r16, %r151, %r153;
	ld.shared.u16 	%rs3, [%r16];
	add.s16 	%rs12, %rs3, 1;
	st.shared.u16 	[%r16], %rs12;
	setp.eq.s64 	%p22, %rd145, 9223372036854775807;
	selp.b64 	%rd91, -9223372036854775808, %rd145, %p22;
	// begin inline asm
	shr.b64 %rd90, %rd91, %r100;
	// end inline asm
	cvt.u32.u64 	%r154, %rd90;
	and.b32  	%r155, %r133, %r154;
	shl.b32 	%r156, %r155, 10;
	and.b32  	%r157, %r156, 31744;
	add.s32 	%r158, %r5, %r157;
	shr.u32 	%r159, %r155, 4;
	and.b32  	%r160, %r159, 268435454;
	add.s32 	%r17, %r158, %r160;
	ld.shared.u16 	%rs4, [%r17];
	add.s16 	%rs13, %rs4, 1;
	st.shared.u16 	[%r17], %rs13;
	setp.eq.s64 	%p23, %rd144, 9223372036854775807;
	selp.b64 	%rd93, -9223372036854775808, %rd144, %p23;
	// begin inline asm
	shr.b64 %rd92, %rd93, %r100;
	// end inline asm
	cvt.u32.u64 	%r161, %rd92;
	and.b32  	%r162, %r133, %r161;
	shl.b32 	%r163, %r162, 10;
	and.b32  	%r164, %r163, 31744;
	add.s32 	%r165, %r5, %r164;
	shr.u32 	%r166, %r162, 4;
	and.b32  	%r167, %r166, 268435454;
	add.s32 	%r18, %r165, %r167;
	ld.shared.u16 	%rs5, [%r18];
	add.s16 	%rs14, %rs5, 1;
	st.shared.u16 	[%r18], %rs14;
	setp.eq.s64 	%p24, %rd143, 9223372036854775807;
	selp.b64 	%rd95, -9223372036854775808, %rd143, %p24;
	// begin inline asm
	shr.b64 %rd94, %rd95, %r100;
	// end inline asm
	cvt.u32.u64 	%r168, %rd94;
	and.b32  	%r169, %r133, %r168;
	shl.b32 	%r170, %r169, 10;
	and.b32  	%r171, %r170, 31744;
	add.s32 	%r172, %r5, %r171;
	shr.u32 	%r173, %r169, 4;
	and.b32  	%r174, %r173, 268435454;
	add.s32 	%r19, %r172, %r174;
	ld.shared.u16 	%rs6, [%r19];
	add.s16 	%rs15, %rs6, 1;
	st.shared.u16 	[%r19], %rs15;
	setp.eq.s64 	%p25, %rd142, 9223372036854775807;
	selp.b64 	%rd97, -9223372036854775808, %rd142, %p25;
	// begin inline asm
	shr.b64 %rd96, %rd97, %r100;
	// end inline asm
	cvt.u32.u64 	%r175, %rd96;
	and.b32  	%r176, %r133, %r175;
	shl.b32 	%r177, %r176, 10;
	and.b32  	%r178, %r177, 31744;
	add.s32 	%r179, %r5, %r178;
	shr.u32 	%r180, %r176, 4;
	and.b32  	%r181, %r180, 268435454;
	add.s32 	%r20, %r179, %r181;
	ld.shared.u16 	%rs7, [%r20];
	add.s16 	%rs16, %rs7, 1;
	st.shared.u16 	[%r20], %rs16;
	setp.eq.s64 	%p26, %rd141, 9223372036854775807;
	selp.b64 	%rd99, -9223372036854775808, %rd141, %p26;
	// begin inline asm
	shr.b64 %rd98, %rd99, %r100;
	// end inline asm
	cvt.u32.u64 	%r182, %rd98;
	and.b32  	%r183, %r133, %r182;
	shl.b32 	%r184, %r183, 10;
	and.b32  	%r185, %r184, 31744;
	add.s32 	%r186, %r5, %r185;
	shr.u32 	%r187, %r183, 4;
	and.b32  	%r188, %r187, 268435454;
	add.s32 	%r21, %r186, %r188;
	ld.shared.u16 	%rs8, [%r21];
	add.s16 	%rs17, %rs8, 1;
	st.shared.u16 	[%r21], %rs17;
	setp.eq.s64 	%p27, %rd140, 9223372036854775807;
	selp.b64 	%rd101, -9223372036854775808, %rd140, %p27;
	// begin inline asm
	shr.b64 %rd100, %rd101, %r100;
	// end inline asm
	cvt.u32.u64 	%r189, %rd100;
	and.b32  	%r190, %r133, %r189;
	shl.b32 	%r191, %r190, 10;
	and.b32  	%r192, %r191, 31744;
	add.s32 	%r193, %r5, %r192;
	shr.u32 	%r194, %r190, 4;
	and.b32  	%r195, %r194, 268435454;
	add.s32 	%r22, %r193, %r195;
	ld.shared.u16 	%rs9, [%r22];
	add.s16 	%rs18, %rs9, 1;
	st.shared.u16 	[%r22], %rs18;
	bar.sync 	0;
	ld.shared.u32 	%r23, [%r6];
	ld.shared.u32 	%r196, [%r6+4];
	ld.shared.u32 	%r197, [%r6+8];
	ld.shared.u32 	%r198, [%r6+12];
	ld.shared.u32 	%r199, [%r6+16];
	ld.shared.u32 	%r200, [%r6+20];
	ld.shared.u32 	%r201, [%r6+24];
	ld.shared.u32 	%r202, [%r6+28];
	ld.shared.u32 	%r203, [%r6+32];
	ld.shared.u32 	%r204, [%r6+36];
	ld.shared.u32 	%r205, [%r6+40];
	ld.shared.u32 	%r206, [%r6+44];
	ld.shared.u32 	%r207, [%r6+48];
	ld.shared.u32 	%r208, [%r6+52];
	ld.shared.u32 	%r209, [%r6+56];
	ld.shared.u32 	%r210, [%r6+60];
	ld.shared.u32 	%r211, [%r6+64];
	ld.shared.u32 	%r212, [%r6+68];
	ld.shared.u32 	%r213, [%r6+72];
	ld.shared.u32 	%r214, [%r6+76];
	ld.shared.u32 	%r215, [%r6+80];
	ld.shared.u32 	%r216, [%r6+84];
	ld.shared.u32 	%r217, [%r6+88];
	ld.shared.u32 	%r218, [%r6+92];
	ld.shared.u32 	%r219, [%r6+96];
	ld.shared.u32 	%r220, [%r6+100];
	ld.shared.u32 	%r221, [%r6+104];
	ld.shared.u32 	%r222, [%r6+108];
	ld.shared.u32 	%r223, [%r6+112];
	ld.shared.u32 	%r224, [%r6+116];
	ld.shared.u32 	%r225, [%r6+120];
	ld.shared.u32 	%r226, [%r6+124];
	ld.shared.u32 	%r227, [%r6+128];
	add.s32 	%r24, %r196, %r23;
	add.s32 	%r25, %r197, %r24;
	add.s32 	%r26, %r198, %r25;
	add.s32 	%r27, %r199, %r26;
	add.s32 	%r28, %r200, %r27;
	add.s32 	%r29, %r201, %r28;
	add.s32 	%r30, %r202, %r29;
	add.s32 	%r31, %r203, %r30;
	add.s32 	%r32, %r204, %r31;
	add.s32 	%r33, %r205, %r32;
	add.s32 	%r34, %r206, %r33;
	add.s32 	%r35, %r207, %r34;
	add.s32 	%r36, %r208, %r35;
	add.s32 	%r37, %r209, %r36;
	add.s32 	%r38, %r210, %r37;
	add.s32 	%r39, %r211, %r38;
	add.s32 	%r40, %r212, %r39;
	add.s32 	%r41, %r213, %r40;
	add.s32 	%r42, %r214, %r41;
	add.s32 	%r43, %r215, %r42;
	add.s32 	%r44, %r216, %r43;
	add.s32 	%r45, %r217, %r44;
	add.s32 	%r46, %r218, %r45;
	add.s32 	%r47, %r219, %r46;
	add.s32 	%r48, %r220, %r47;
	add.s32 	%r49, %r221, %r48;
	add.s32 	%r50, %r222, %r49;
	add.s32 	%r51, %r223, %r50;
	add.s32 	%r52, %r224, %r51;
	add.s32 	%r53, %r225, %r52;
	add.s32 	%r54, %r226, %r53;
	add.s32 	%r106, %r227, %r54;
	// begin inline asm
	mov.u32 %r101, %laneid;
	// end inline asm
	mov.b32 	%r104, 1;
	mov.b32 	%r131, -1;
	// begin inline asm
	{  .reg .u32 r0;  .reg .pred p;  shfl.sync.up.b32 r0|p, %r106, %r104, %r129, %r131;  @p add.u32 r0, r0, %r106;  mov.u32 %r102, r0;}
	// end inline asm
	mov.b32 	%r110, 2;
	// begin inline asm
	{  .reg .u32 r0;  .reg .pred p;  shfl.sync.up.b32 r0|p, %r102, %r110, %r129, %r131;  @p add.u32 r0, r0, %r102;  mov.u32 %r108, r0;}
	// end inline asm
	mov.b32 	%r116, 4;
	// begin inline asm
	{  .reg .u32 r0;  .reg .pred p;  shfl.sync.up.b32 r0|p, %r108, %r116, %r129, %r131;  @p add.u32 r0, r0, %r108;  mov.u32 %r114, r0;}
	// end inline asm
	mov.b32 	%r122, 8;
	// begin inline asm
	{  .reg .u32 r0;  .reg .pred p;  shfl.sync.up.b32 r0|p, %r114, %r122, %r129, %r131;  @p add.u32 r0, r0, %r114;  mov.u32 %r120, r0;}
	// end inline asm
	mov.b32 	%r128, 16;
	// begin inline asm
	{  .reg .u32 r0;  .reg .pred p;  shfl.sync.up.b32 r0|p, %r120, %r128, %r129, %r131;  @p add.u32 r0, r0, %r120;  mov.u32 %r126, r0;}
	// end inline asm
	setp.ne.s32 	%p28, %r101, 31;
	@%p28 bra 	$L__BB11_21;
	st.shared.u32 	[%r7], %r126;
$L__BB11_21:
	sub.s32 	%r228, %r126, %r106;
	setp.gt.u32 	%p29, %r2, 31;
	setp.eq.s32 	%p30, %r4, 7;
	setp.eq.s32 	%p31, %r4, 6;
	setp.eq.s32 	%p32, %r4, 5;
	setp.eq.s32 	%p33, %r4, 4;
	setp.eq.s32 	%p34, %r4, 3;
	setp.eq.s32 	%p35, %r4, 2;
	setp.eq.s32 	%p36, %r4, 1;
	bar.sync 	0;
	ld.shared.v4.u32 	{%r229, %r230, %r231, %r232}, [_ZZN3cub18CUB_300001_SM_10006detail10radix_sort31DeviceRadixSortSingleTileKernelINS1_5radix10policy_hubIdNS0_8NullTypeEyE10Policy1000ELNS0_9SortOrderE0EdS6_yNS1_21identity_decomposer_tEEEvPKT1_PSB_PKT2_PSF_T3_iiT4_E12temp_storage+33792];
	selp.b32 	%r233, %r229, %r354, %p36;
	add.s32 	%r234, %r230, %r229;
	selp.b32 	%r235, %r234, %r233, %p35;
	add.s32 	%r236, %r234, %r231;
	selp.b32 	%r237, %r236, %r235, %p34;
	add.s32 	%r238, %r236, %r232;
	selp.b32 	%r239, %r238, %r237, %p33;
	ld.shared.v4.u32 	{%r240, %r241, %r242, %r243}, [_ZZN3cub18CUB_300001_SM_10006detail10radix_sort31DeviceRadixSortSingleTileKernelINS1_5radix10policy_hubIdNS0_8NullTypeEyE10Policy1000ELNS0_9SortOrderE0EdS6_yNS1_21identity_decomposer_tEEEvPKT1_PSB_PKT2_PSF_T3_iiT4_E12temp_storage+33808];
	add.s32 	%r244, %r238, %r240;
	selp.b32 	%r245, %r244, %r239, %p32;
	add.s32 	%r246, %r244, %r241;
	selp.b32 	%r247, %r246, %r245, %p31;
	add.s32 	%r248, %r246, %r242;
	selp.b32 	%r354, %r248, %r247, %p30;
	add.s32 	%r59, %r248, %r243;
	setp.ne.s32 	%p37, %r101, 0;
	selp.b32 	%r249, %r228, 0, %p37;
	add.s32 	%r250, %r354, %r249;
	or.pred  	%p38, %p29, %p37;
	selp.b32 	%r355, %r250, %r228, %p29;
	@%p38 bra 	$L__BB11_23;
	shl.b32 	%r355, %r59, 16;
	st.shared.u32 	[_ZZN3cub18CUB_300001_SM_10006detail10radix_sort31DeviceRadixSortSingleTileKernelINS1_5radix10policy_hubIdNS0_8NullTypeEyE10Policy1000ELNS0_9SortOrderE0EdS6_yNS1_21identity_decomposer_tEEEvPKT1_PSB_PKT2_PSF_T3_iiT4_E12temp_storage+33832], %r355;
$L__BB11_23:
	setp.eq.s32 	%p39, %r2, 0;
	bar.sync 	0;
	ld.shared.u32 	%r251, [_ZZN3cub18CUB_300001_SM_10006detail10radix_sort31DeviceRadixSortSingleTileKernelINS1_5radix10policy_hubIdNS0_8NullTypeEyE10Policy1000ELNS0_9SortOrderE0EdS6_yNS1_21identity_decomposer_tEEEvPKT1_PSB_PKT2_PSF_T3_iiT4_E12temp_storage+33832];
	selp.b32 	%r252, 0, %r251, %p39;
	add.s32 	%r253, %r355, %r252;
	add.s32 	%r254, %r23, %r253;
	add.s32 	%r255, %r24, %r253;
	add.s32 	%r256, %r25, %r253;
	add.s32 	%r257, %r26, %r253;
	add.s32 	%r258, %r27, %r253;
	add.s32 	%r259, %r28, %r253;
	add.s32 	%r260, %r29, %r253;
	add.s32 	%r261, %r30, %r253;
	add.s32 	%r262, %r31, %r253;
	add.s32 	%r263, %r32, %r253;
	add.s32 	%r264, %r33, %r253;
	add.s32 	%r265, %r34, %r253;
	add.s32 	%r266, %r35, %r253;
	add.s32 	%r267, %r36, %r253;
	add.s32 	%r268, %r37, %r253;
	add.s32 	%r269, %r38, %r253;
	add.s32 	%r270, %r39, %r253;
	add.s32 	%r271, %r40, %r253;
	add.s32 	%r272, %r41, %r253;
	add.s32 	%r273, %r42, %r253;
	add.s32 	%r274, %r43, %r253;
	add.s32 	%r275, %r44, %r253;
	add.s32 	%r276, %r45, %r253;
	add.s32 	%r277, %r46, %r253;
	add.s32 	%r278, %r47, %r253;
	add.s32 	%r279, %r48, %r253;
	add.s32 	%r280, %r49, %r253;
	add.s32 	%r281, %r50, %r253;
	add.s32 	%r282, %r51, %r253;
	add.s32 	%r283, %r52, %r253;
	add.s32 	%r284, %r53, %r253;
	add.s32 	%r285, %r54, %r253;
	st.shared.u32 	[%r6], %r253;
	st.shared.u32 	[%r6+4], %r254;
	st.shared.u32 	[%r6+8], %r255;
	st.shared.u32 	[%r6+12], %r256;
	st.shared.u32 	[%r6+16], %r257;
	st.shared.u32 	[%r6+20], %r258;
	st.shared.u32 	[%r6+24], %r259;
	st.shared.u32 	[%r6+28], %r260;
	st.shared.u32 	[%r6+32], %r261;
	st.shared.u32 	[%r6+36], %r262;
	st.shared.u32 	[%r6+40], %r263;
	st.shared.u32 	[%r6+44], %r264;
	st.shared.u32 	[%r6+48], %r265;
	st.shared.u32 	[%r6+52], %r266;
	st.shared.u32 	[%r6+56], %r267;
	st.shared.u32 	[%r6+60], %r268;
	st.shared.u32 	[%r6+64], %r269;
	st.shared.u32 	[%r6+68], %r270;
	st.shared.u32 	[%r6+72], %r271;
	st.shared.u32 	[%r6+76], %r272;
	st.shared.u32 	[%r6+80], %r273;
	st.shared.u32 	[%r6+84], %r274;
	st.shared.u32 	[%r6+88], %r275;
	st.shared.u32 	[%r6+92], %r276;
	st.shared.u32 	[%r6+96], %r277;
	st.shared.u32 	[%r6+100], %r278;
	st.shared.u32 	[%r6+104], %r279;
	st.shared.u32 	[%r6+108], %r280;
	st.shared.u32 	[%r6+112], %r281;
	st.shared.u32 	[%r6+116], %r282;
	st.shared.u32 	[%r6+120], %r283;
	st.shared.u32 	[%r6+124], %r284;
	st.shared.u32 	[%r6+128], %r285;
	bar.sync 	0;
	cvt.u32.u16 	%r286, %rs1;
	ld.shared.u16 	%r287, [%r14];
	add.s32 	%r63, %r287, %r286;
	cvt.u32.u16 	%r288, %rs2;
	ld.shared.u16 	%r289, [%r15];
	add.s32 	%r64, %r289, %r288;
	cvt.u32.u16 	%r290, %rs3;
	ld.shared.u16 	%r291, [%r16];
	add.s32 	%r65, %r291, %r290;
	cvt.u32.u16 	%r292, %rs4;
	ld.shared.u16 	%r293, [%r17];
	add.s32 	%r66, %r293, %r292;
	cvt.u32.u16 	%r294, %rs5;
	ld.shared.u16 	%r295, [%r18];
	add.s32 	%r67, %r295, %r294;
	cvt.u32.u16 	%r296, %rs6;
	ld.shared.u16 	%r297, [%r19];
	add.s32 	%r68, %r297, %r296;
	cvt.u32.u16 	%r298, %rs7;
	ld.shared.u16 	%r299, [%r20];
	add.s32 	%r69, %r299, %r298;
	cvt.u32.u16 	%r300, %rs8;
	ld.shared.u16 	%r301, [%r21];
	add.s32 	%r70, %r301, %r300;
	cvt.u32.u16 	%r302, %rs9;
	ld.shared.u16 	%r303, [%r22];
	add.s32 	%r71, %r303, %r302;
	bar.sync 	0;
	setp.lt.s32 	%p40, %r353, %r75;
	@%p40 bra 	$L__BB11_43;
	cvt.u64.u32 	%rd102, %r2;
	shl.b32 	%r304, %r63, 3;
	mov.u32 	%r305, _ZZN3cub18CUB_300001_SM_10006detail10radix_sort31DeviceRadixSortSingleTileKernelINS1_5radix10policy_hubIdNS0_8NullTypeEyE10Policy1000ELNS0_9SortOrderE0EdS6_yNS1_21identity_decomposer_tEEEvPKT1_PSB_PKT2_PSF_T3_iiT4_E12temp_storage;
	add.s32 	%r306, %r305, %r304;
	st.shared.u64 	[%r306], %rd148;
	shl.b32 	%r307, %r64, 3;
	add.s32 	%r308, %r305, %r307;
	st.shared.u64 	[%r308], %rd147;
	shl.b32 	%r309, %r65, 3;
	add.s32 	%r310, %r305, %r309;
	st.shared.u64 	[%r310], %rd146;
	shl.b32 	%r311, %r66, 3;
	add.s32 	%r312, %r305, %r311;
	st.shared.u64 	[%r312], %rd145;
	shl.b32 	%r313, %r67, 3;
	add.s32 	%r314, %r305, %r313;
	st.shared.u64 	[%r314], %rd144;
	shl.b32 	%r315, %r68, 3;
	add.s32 	%r316, %r305, %r315;
	st.shared.u64 	[%r316], %rd143;
	shl.b32 	%r317, %r69, 3;
	add.s32 	%r318, %r305, %r317;
	st.shared.u64 	[%r318], %rd142;
	shl.b32 	%r319, %r70, 3;
	add.s32 	%r320, %r305, %r319;
	st.shared.u64 	[%r320], %rd141;
	shl.b32 	%r321, %r71, 3;
	add.s32 	%r322, %r305, %r321;
	st.shared.u64 	[%r322], %rd140;
	bar.sync 	0;
	shl.b32 	%r323, %r2, 6;
	sub.s32 	%r324, %r8, %r323;
	ld.shared.u64 	%rd38, [%r324];
	ld.shared.u64 	%rd39, [%r324+2048];
	ld.shared.u64 	%rd40, [%r324+4096];
	ld.shared.u64 	%rd41, [%r324+6144];
	ld.shared.u64 	%rd42, [%r324+8192];
	ld.shared.u64 	%rd43, [%r324+10240];
	ld.shared.u64 	%rd44, [%r324+12288];
	ld.shared.u64 	%rd45, [%r324+14336];
	ld.shared.u64 	%rd46, [%r324+16384];
	setp.gt.u64 	%p41, %rd58, %rd102;
	cvta.to.global.u64 	%rd103, %rd57;
	mul.wide.u32 	%rd104, %r2, 8;
	add.s64 	%rd47, %rd103, %rd104;
	@%p41 bra 	$L__BB11_25;
	bra.uni 	$L__BB11_26;
$L__BB11_25:
	setp.gt.s64 	%p42, %rd38, -1;
	selp.b64 	%rd105, -1, -9223372036854775808, %p42;
	xor.b64  	%rd106, %rd105, %rd38;
	st.global.u64 	[%rd47], %rd106;
$L__BB11_26:
	add.s32 	%r325, %r2, 256;
	cvt.u64.u32 	%rd107, %r325;
	setp.le.u64 	%p43, %rd58, %rd107;
	@%p43 bra 	$L__BB11_28;
	setp.gt.s64 	%p44, %rd39, -1;
	selp.b64 	%rd108, -1, -9223372036854775808, %p44;
	xor.b64  	%rd109, %rd108, %rd39;
	st.global.u64 	[%rd47+2048], %rd109;
$L__BB11_28:
	add.s32 	%r326, %r2, 512;
	cvt.u64.u32 	%rd110, %r326;
	setp.le.u64 	%p45, %rd58, %rd110;
	@%p45 bra 	$L__BB11_30;
	setp.gt.s64 	%p46, %rd40, -1;
	selp.b64 	%rd111, -1, -9223372036854775808, %p46;
	xor.b64  	%rd112, %rd111, %rd40;
	st.global.u64 	[%rd47+4096], %rd112;
$L__BB11_30:
	add.s32 	%r327, %r2, 768;
	cvt.u64.u32 	%rd113, %r327;
	setp.le.u64 	%p47, %rd58, %rd113;
	@%p47 bra 	$L__BB11_32;
	setp.gt.s64 	%p48, %rd41, -1;
	selp.b64 	%rd114, -1, -9223372036854775808, %p48;
	xor.b64  	%rd115, %rd114, %rd41;
	st.global.u64 	[%rd47+6144], %rd115;
$L__BB11_32:
	or.b32  	%r328, %r2, 1024;
	cvt.u64.u32 	%rd116, %r328;
	setp.le.u64 	%p49, %rd58, %rd116;
	@%p49 bra 	$L__BB11_34;
	setp.gt.s64 	%p50, %rd42, -1;
	selp.b64 	%rd117, -1, -9223372036854775808, %p50;
	xor.b64  	%rd118, %rd117, %rd42;
	st.global.u64 	[%rd47+8192], %rd118;
$L__BB11_34:
	add.s32 	%r329, %r2, 1280;
	cvt.u64.u32 	%rd119, %r329;
	setp.le.u64 	%p51, %rd58, %rd119;
	@%p51 bra 	$L__BB11_36;
	setp.gt.s64 	%p52, %rd43, -1;
	selp.b64 	%rd120, -1, -9223372036854775808, %p52;
	xor.b64  	%rd121, %rd120, %rd43;
	st.global.u64 	[%rd47+10240], %rd121;
$L__BB11_36:
	add.s32 	%r330, %r2, 1536;
	cvt.u64.u32 	%rd122, %r330;
	setp.le.u64 	%p53, %rd58, %rd122;
	@%p53 bra 	$L__BB11_38;
	setp.gt.s64 	%p54, %rd44, -1;
	selp.b64 	%rd123, -1, -9223372036854775808, %p54;
	xor.b64  	%rd124, %rd123, %rd44;
	st.global.u64 	[%rd47+12288], %rd124;
$L__BB11_38:
	add.s32 	%r331, %r2, 1792;
	cvt.u64.u32 	%rd125, %r331;
	setp.le.u64 	%p55, %rd58, %rd125;
	@%p55 bra 	$L__BB11_40;
	setp.gt.s64 	%p56, %rd45, -1;
	selp.b64 	%rd126, -1, -9223372036854775808, %p56;
	xor.b64  	%rd127, %rd126, %rd45;
	st.global.u64 	[%rd47+14336], %rd127;
$L__BB11_40:
	or.b32  	%r332, %r2, 2048;
	cvt.u64.u32 	%rd128, %r332;
	setp.le.u64 	%p57, %rd58, %rd128;
	@%p57 bra 	$L__BB11_42;
	setp.gt.s64 	%p58, %rd46, -1;
	selp.b64 	%rd129, -1, -9223372036854775808, %p58;
	xor.b64  	%rd130, %rd129, %rd46;
	st.global.u64 	[%rd47+16384], %rd130;
$L__BB11_42:
	ret;
$L__BB11_43:
	shl.b32 	%r333, %r63, 3;
	mov.u32 	%r334, _ZZN3cub18CUB_300001_SM_10006detail10radix_sort31DeviceRadixSortSingleTileKernelINS1_5radix10policy_hubIdNS0_8NullTypeEyE10Policy1000ELNS0_9SortOrderE0EdS6_yNS1_21identity_decomposer_tEEEvPKT1_PSB_PKT2_PSF_T3_iiT4_E12temp_storage;
	add.s32 	%r335, %r334, %r333;
	st.shared.u64 	[%r335], %rd148;
	shl.b32 	%r336, %r64, 3;
	add.s32 	%r337, %r334, %r336;
	st.shared.u64 	[%r337], %rd147;
	shl.b32 	%r338, %r65, 3;
	add.s32 	%r339, %r334, %r338;
	st.shared.u64 	[%r339], %rd146;
	shl.b32 	%r340, %r66, 3;
	add.s32 	%r341, %r334, %r340;
	st.shared.u64 	[%r341], %rd145;
	shl.b32 	%r342, %r67, 3;
	add.s32 	%r343, %r334, %r342;
	st.shared.u64 	[%r343], %rd144;
	shl.b32 	%r344, %r68, 3;
	add.s32 	%r345, %r334, %r344;
	st.shared.u64 	[%r345], %rd143;
	shl.b32 	%r346, %r69, 3;
	add.s32 	%r347, %r334, %r346;
	st.shared.u64 	[%r347], %rd142;
	shl.b32 	%r348, %r70, 3;
	add.s32 	%r349, %r334, %r348;
	st.shared.u64 	[%r349], %rd141;
	shl.b32 	%r350, %r71, 3;
	add.s32 	%r351, %r334, %r350;
	st.shared.u64 	[%r351], %rd140;
	bar.sync 	0;
	ld.shared.u64 	%rd148, [%r8];
	ld.shared.u64 	%rd147, [%r8+8];
	ld.shared.u64 	%rd146, [%r8+16];
	ld.shared.u64 	%rd145, [%r8+24];
	ld.shared.u64 	%rd144, [%r8+32];
	ld.shared.u64 	%rd143, [%r8+40];
	ld.shared.u64 	%rd142, [%r8+48];
	ld.shared.u64 	%rd141, [%r8+56];
	ld.shared.u64 	%rd140, [%r8+64];
	bar.sync 	0;
	add.s32 	%r353, %r353, 6;
	add.s32 	%r352, %r352, -6;
	bra.uni 	$L__BB11_19;

}
	// .globl	_ZN3cub18CUB_300001_SM_10006detail10radix_sort30DeviceRadixSortHistogramKernelINS1_5radix10policy_hubIdNS0_8NullTypeEyE10Policy1000ELNS0_9SortOrderE0EdyNS1_21identity_decomposer_tEEEvPT2_PKT1_SB_iiT3_
.visible .entry _ZN3cub18CUB_300001_SM_10006detail10radix_sort30DeviceRadixSortHistogramKernelINS1_5radix10policy_hubIdNS0_8NullTypeEyE10Policy1000ELNS0_9SortOrderE0EdyNS1_21identity_decomposer_tEEEvPT2_PKT1_SB_iiT3_(
	.param .u64 .ptr .align 1 _ZN3cub18CUB_300001_SM_10006detail10radix_sort30DeviceRadixSortHistogramKernelINS1_5radix10policy_hubIdNS0_8NullTypeEyE10Policy1000ELNS0_9SortOrderE0EdyNS1_21identity_decomposer_tEEEvPT2_PKT1_SB_iiT3__param_0,
	.param .u64 .ptr .align 1 _ZN3cub18CUB_300001_SM_10006detail10radix_sort30DeviceRadixSortHistogramKernelINS1_5radix10policy_hubIdNS0_8NullTypeEyE10Policy1000ELNS0_9SortOrderE0EdyNS1_21identity_decomposer_tEEEvPT2_PKT1_SB_iiT3__param_1,
	.param .u64 _ZN3cub18CUB_300001_SM_10006detail10radix_sort30DeviceRadixSortHistogramKernelINS1_5radix10policy_hubIdNS0_8NullTypeEyE10Policy1000ELNS0_9SortOrderE0EdyNS1_21identity_decomposer_tEEEvPT2_PKT1_SB_iiT3__param_2,
	.param .u32 _ZN3cub18CUB_300001_SM_10006detail10radix_sort30DeviceRadixSortHistogramKernelINS1_5radix10policy_hubIdNS0_8NullTypeEyE10Policy1000ELNS0_9SortOrderE0EdyNS1_21identity_decomposer_tEEEvPT2_PKT1_SB_iiT3__param_3,
	.param .u32 _ZN3cub18CUB_300001_SM_10006detail10radix_sort30DeviceRadixSortHistogramKernelINS1_5radix10policy_hubIdNS0_8NullTypeEyE10Policy1000ELNS0_9SortOrderE0EdyNS1_21identity_decomposer_tEEEvPT2_PKT1_SB_iiT3__param_4,
	.param .align 1 .b8 _ZN3cub18CUB_300001_SM_10006detail10radix_sort30DeviceRadixSortHistogramKernelINS1_5radix10policy_hubIdNS0_8NullTypeEyE10Policy1000ELNS0_9SortOrderE0EdyNS1_21identity_decomposer_tEEEvPT2_PKT1_SB_iiT3__param_5[1]
)
.maxntid 128
{
	.reg .pred 	%p<123>;
	.reg .b32 	%r<362>;
	.reg .b64 	%rd<311>;
	// demoted variable
	.shared .align 4 .b8 _ZZN3cub18CUB_300001_SM_10006detail10radix_sort30DeviceRadixSortHistogramKernelINS1_5radix10policy_hubIdNS0_8NullTypeEyE10Policy1000ELNS0_9SortOrderE0EdyNS1_21identity_decomposer_tEEEvPT2_PKT1_SB_iiT3_E12temp_storage[8192];
	ld.param.u64 	%rd97, [_ZN3cub18CUB_300001_SM_10006detail10radix_sort30DeviceRadixSortHistogramKernelINS1_5radix10policy_hubIdNS0_8NullTypeEyE10Policy1000ELNS0_9SortOrderE0EdyNS1_21identity_decomposer_tEEEvPT2_PKT1_SB_iiT3__param_0];
	ld.param.u64 	%rd98, [_ZN3cub18CUB_300001_SM_10006detail10radix_sort30DeviceRadixSortHistogramKernelINS1_5radix10policy_hubIdNS0_8NullTypeEyE10Policy1000ELNS0_9SortOrderE0EdyNS1_21identity_decomposer_tEEEvPT2_PKT1_SB_iiT3__param_1];
	ld.param.u64 	%rd96, [_ZN3cub18CUB_300001_SM_10006detail10radix_sort30DeviceRadixSortHistogramKernelINS1_5radix10policy_hubIdNS0_8NullTypeEyE10Policy1000ELNS0_9SortOrderE0EdyNS1_21identity_decomposer_tEEEvPT2_PKT1_SB_iiT3__param_2];
	ld.param.u32 	%r93, [_ZN3cub18CUB_300001_SM_10006detail10radix_sort30DeviceRadixSortHistogramKernelINS1_5radix10policy_hubIdNS0_8NullTypeEyE10Policy1000ELNS0_9SortOrderE0EdyNS1_21identity_decomposer_tEEEvPT2_PKT1_SB_iiT3__param_3];
	ld.param.u32 	%r94, [_ZN3cub18CUB_300001_SM_10006detail10radix_sort30DeviceRadixSortHistogramKernelINS1_5radix10policy_hubIdNS0_8NullTypeEyE10Policy1000ELNS0_9SortOrderE0EdyNS1_21identity_decomposer_tEEEvPT2_PKT1_SB_iiT3__param_4];
	cvta.to.global.u64 	%rd1, %rd98;
	cvta.to.global.u64 	%rd2, %rd97;
	setp.eq.s64 	%p2, %rd96, 0;
	@%p2 bra 	$L__BB12_153;
	sub.s32 	%r95, %r94, %r93;
	add.s32 	%r96, %r95, 7;
	shr.s32 	%r97, %r96, 31;
	shr.u32 	%r98, %r97, 29;
	add.s32 	%r99, %r96, %r98;
	shr.s32 	%r100, %r99, 3;
	mov.u32 	%r101, %tid.x;
	setp.gt.u32 	%p3, %r101, 255;
	setp.lt.s32 	%p4, %r96, 8;
	mov.u32 	%r102, %ctaid.x;
	shl.b32 	%r103, %r102, 11;
	cvt.u64.u32 	%rd3, %r103;
	mov.u32 	%r104, %nctaid.x;
	shl.b32 	%r105, %r104, 11;
	cvt.u64.u32 	%rd4, %r105;
	add.s32 	%r1, %r100, -1;
	and.b32  	%r2, %r100, 15;
	and.b32  	%r3, %r100, 7;
	add.s32 	%r4, %r3, -1;
	and.b32  	%r5, %r100, 3;
	or.pred  	%p1, %p3, %p4;
	shl.b32 	%r106, %r101, 2;
	mov.u32 	%r107, _ZZN3cub18CUB_300001_SM_10006detail10radix_sort30DeviceRadixSortHistogramKernelINS1_5radix10policy_hubIdNS0_8NullTypeEyE10Policy1000ELNS0_9SortOrderE0EdyNS1_21identity_decomposer_tEEEvPT2_PKT1_SB_iiT3_E12temp_storage;
	add.s32 	%r6, %r107, %r106;
	and.b32  	%r7, %r100, 268435440;
	cvt.u64.u32 	%rd5, %r101;
	add.s32 	%r8, %r101, 128;
	add.s32 	%r9, %r101, 256;
	add.s32 	%r10, %r101, 512;
	add.s32 	%r11, %r101, 640;
	add.s32 	%r12, %r101, 768;
	add.s32 	%r13, %r101, 1920;
	and.b32  	%r14, %r100, 268435448;
	and.b32  	%r15, %r100, 1;
	neg.s32 	%r16, %r7;
	add.s32 	%r17, %r6, 8192;
	add.s64 	%rd100, %rd96, -1;
	shr.u64 	%rd101, %rd100, 30;
	add.s64 	%rd102, %rd101, 1;
	min.u64 	%rd6, %rd102, %rd96;
	mov.b64 	%rd278, 0;
$L__BB12_2:
	@%p1 bra 	$L__BB12_30;
	setp.lt.u32 	%p5, %r1, 15;
	mov.b32 	%r346, 0;
	@%p5 bra 	$L__BB12_6;
	mov.u32 	%r343, %r17;
	mov.u32 	%r344, %r16;
$L__BB12_5:
	.pragma "nounroll";
	mov.b32 	%r109, 0;
	st.shared.u32 	[%r343+-8192], %r109;
	st.shared.u32 	[%r343+-7168], %r109;
	st.shared.u32 	[%r343+-6144], %r109;
	st.shared.u32 	[%r343+-5120], %r109;
	st.shared.u32 	[%r343+-4096], %r109;
	st.shared.u32 	[%r343+-3072], %r109;
	st.shared.u32 	[%r343+-2048], %r109;
	st.shared.u32 	[%r343+-1024], %r109;
	st.shared.u32 	[%r343], %r109;
	st.shared.u32 	[%r343+1024], %r109;
	st.shared.u32 	[%r343+2048], %r109;
	st.shared.u32 	[%r343+3072], %r109;
	st.shared.u32 	[%r343+4096], %r109;
	st.shared.u32 	[%r343+5120], %r109;
	st.shared.u32 	[%r343+6144], %r109;
	st.shared.u32 	[%r343+7168], %r109;
	add.s32 	%r344, %r344, 16;
	add.s32 	%r343, %r343, 16384;
	setp.ne.s32 	%p6, %r344, 0;
	mov.u32 	%r346, %r7;
	@%p6 bra 	$L__BB12_5;
$L__BB12_6:
	add.s32 	%r23, %r2, -1;
	setp.eq.s32 	%p7, %r2, 0;
	@%p7 bra 	$L__BB12_16;
	setp.lt.u32 	%p8, %r23, 7;
	@%p8 bra 	$L__BB12_9;
	shl.b32 	%r110, %r346, 10;
	add.s32 	%r111, %r6, %r110;
	mov.b32 	%r112, 0;
	st.shared.u32 	[%r111], %r112;
	st.shared.u32 	[%r111+1024], %r112;
	st.shared.u32 	[%r111+2048], %r112;
	st.shared.u32 	[%r111+3072], %r112;
	st.shared.u32 	[%r111+4096], %r112;
	st.shared.u32 	[%r111+5120], %r112;
	st.shared.u32 	[%r111+6144], %r112;
	st.shared.u32 	[%r111+7168], %r112;
	add.s32 	%r346, %r346, 8;
$L__BB12_9:
	setp.eq.s32 	%p9, %r3, 0;
	@%p9 bra 	$L__BB12_16;
	setp.lt.u32 	%p10, %r4, 3;
	@%p10 bra 	$L__BB12_12;
	shl.b32 	%r113, %r346, 10;
	add.s32 	%r114, %r6, %r113;
	mov.b32 	%r115, 0;
	st.shared.u32 	[%r114], %r115;
	st.shared.u32 	[%r114+1024], %r115;
	st.shared.u32 	[%r114+2048], %r115;
	st.shared.u32 	[%r114+3072], %r115;
	add.s32 	%r346, %r346, 4;
$L__BB12_12:
	setp.eq.s32 	%p11, %r5, 0;
	@%p11 bra 	$L__BB12_16;
	setp.eq.s32 	%p12, %r5, 1;
	shl.b32 	%r116, %r346, 10;
	add.s32 	%r28, %r6, %r116;
	mov.b32 	%r117, 0;
	st.shared.u32 	[%r28], %r117;
	@%p12 bra 	$L__BB12_16;
	setp.eq.s32 	%p13, %r5, 2;
	mov.b32 	%r118, 0;
	st.shared.u32 	[%r28+1024], %r118;
	@%p13 bra 	$L__BB12_16;
	mov.b32 	%r119, 0;
	st.shared.u32 	[%r28+2048], %r119;
$L__BB12_16:
	cvt.u32.u64 	%r120, %rd5;
	setp.gt.u32 	%p14, %r120, 127;
	@%p14 bra 	$L__BB12_30;
	setp.lt.u32 	%p15, %r1, 15;
	mov.b32 	%r350, 0;
	@%p15 bra 	$L__BB12_20;
	mov.b32 	%r348, 0;
$L__BB12_19:
	.pragma "nounroll";
	shl.b32 	%r123, %r348, 10;
	add.s32 	%r124, %r6, %r123;
	mov.b32 	%r125, 0;
	st.shared.u32 	[%r124+512], %r125;
	st.shared.u32 	[%r124+1536], %r125;
	st.shared.u32 	[%r124+2560], %r125;
	st.shared.u32 	[%r124+3584], %r125;
	st.shared.u32 	[%r124+4608], %r125;
	st.shared.u32 	[%r124+5632], %r125;
	st.shared.u32 	[%r124+6656], %r125;
	st.shared.u32 	[%r124+7680], %r125;
	st.shared.u32 	[%r124+8704], %r125;
	st.shared.u32 	[%r124+9728], %r125;
	st.shared.u32 	[%r124+10752], %r125;
	st.shared.u32 	[%r124+11776], %r125;
	st.shared.u32 	[%r124+12800], %r125;
	st.shared.u32 	[%r124+13824], %r125;
	st.shared.u32 	[%r124+14848], %r125;
	st.shared.u32 	[%r124+15872], %r125;
	add.s32 	%r348, %r348, 16;
	setp.ne.s32 	%p16, %r348, %r7;
	mov.u32 	%r350, %r7;
	@%p16 bra 	$L__BB12_19;
$L__BB12_20:
	setp.eq.s32 	%p17, %r2, 0;
	@%p17 bra 	$L__BB12_30;
	setp.lt.u32 	%p18, %r23, 7;
	@%p18 bra 	$L__BB12_23;
	shl.b32 	%r126, %r350, 10;
	add.s32 	%r127, %r6, %r126;
	mov.b32 	%r128, 0;
	st.shared.u32 	[%r127+512], %r128;
	st.shared.u32 	[%r127+1536], %r128;
	st.shared.u32 	[%r127+2560], %r128;
	st.shared.u32 	[%r127+3584], %r128;
	st.shared.u32 	[%r127+4608], %r128;
	st.shared.u32 	[%r127+5632], %r128;
	st.shared.u32 	[%r127+6656], %r128;
	st.shared.u32 	[%r127+7680], %r128;
	add.s32 	%r350, %r350, 8;
$L__BB12_23:
	setp.eq.s32 	%p19, %r3, 0;
	@%p19 bra 	$L__BB12_30;
	setp.lt.u32 	%p20, %r4, 3;
	@%p20 bra 	$L__BB12_26;
	shl.b32 	%r129, %r350, 10;
	add.s32 	%r130, %r6, %r129;
	mov.b32 	%r131, 0;
	st.shared.u32 	[%r130+512], %r131;
	st.shared.u32 	[%r130+1536], %r131;
	st.shared.u32 	[%r130+2560], %r131;
	st.shared.u32 	[%r130+3584], %r131;
	add.s32 	%r350, %r350, 4;
$L__BB12_26:
	setp.eq.s32 	%p21, %r5, 0;
	@%p21 bra 	$L__BB12_30;
	setp.eq.s32 	%p22, %r5, 1;
	shl.b32 	%r132, %r350, 10;
	add.s32 	%r36, %r6, %r132;
	mov.b32 	%r133, 0;
	st.shared.u32 	[%r36+512], %r133;
	@%p22 bra 	$L__BB12_30;
	setp.eq.s32 	%p23, %r5, 2;
	mov.b32 	%r134, 0;
	st.shared.u32 	[%r36+1536], %r134;
	@%p23 bra 	$L__BB12_30;
	mov.b32 	%r135, 0;
	st.shared.u32 	[%r36+2560], %r135;
$L__BB12_30:
	bar.sync 	0;
	bar.sync 	0;
	shl.b64 	%rd8, %rd278, 30;
	sub.s64 	%rd103, %rd96, %rd8;
	min.u64 	%rd9, %rd103, 1073741824;
	setp.le.u64 	%p24, %rd9, %rd3;
	@%p24 bra 	$L__BB12_70;
	mov.u64 	%rd279, %rd3;
$L__BB12_32:
	add.s64 	%rd11, %rd279, %rd8;
	sub.s64 	%rd12, %rd96, %rd11;
	setp.lt.u64 	%p25, %rd12, 2048;
	@%p25 bra 	$L__BB12_34;
	add.s64 	%rd122, %rd11, %rd5;
	shl.b64 	%rd123, %rd122, 3;
	add.s64 	%rd124, %rd1, %rd123;
	ld.global.u64 	%rd310, [%rd124];
	ld.global.u64 	%rd309, [%rd124+1024];
	ld.global.u64 	%rd308, [%rd124+2048];
	ld.global.u64 	%rd307, [%rd124+3072];
	ld.global.u64 	%rd306, [%rd124+4096];
	ld.global.u64 	%rd305, [%rd124+5120];
	ld.global.u64 	%rd304, [%rd124+6144];
	ld.global.u64 	%rd303, [%rd124+7168];
	ld.global.u64 	%rd302, [%rd124+8192];
	ld.global.u64 	%rd301, [%rd124+9216];
	ld.global.u64 	%rd300, [%rd124+10240];
	ld.global.u64 	%rd299, [%rd124+11264];
	ld.global.u64 	%rd298, [%rd124+12288];
	ld.global.u64 	%rd297, [%rd124+13312];
	ld.global.u64 	%rd296, [%rd124+14336];
	ld.global.u64 	%rd295, [%rd124+15360];
	bra.uni 	$L__BB12_66;
$L__BB12_34:
	cvt.u32.u64 	%r136, %rd5;
	cvt.u32.u64 	%r37, %rd12;
	setp.ge.s32 	%p26, %r136, %r37;
	add.s64 	%rd105, %rd11, %rd5;
	shl.b64 	%rd106, %rd105, 3;
	add.s64 	%rd29, %rd1, %rd106;
	mov.b64 	%rd310, 9223372036854775807;
	@%p26 bra 	$L__BB12_36;
	ld.global.u64 	%rd310, [%rd29];
$L__BB12_36:
	setp.ge.s32 	%p27, %r8, %r37;
	mov.b64 	%rd309, 9223372036854775807;
	@%p27 bra 	$L__BB12_38;
	ld.global.u64 	%rd309, [%rd29+1024];
$L__BB12_38:
	setp.ge.s32 	%p28, %r9, %r37;
	mov.b64 	%rd308, 9223372036854775807;
	@%p28 bra 	$L__BB12_40;
	ld.global.u64 	%rd308, [%rd29+2048];
$L__BB12_40:
	mov.u32 	%r137, %tid.x;
	add.s32 	%r138, %r137, 384;
	setp.ge.s32 	%p29, %r138, %r37;
	mov.b64 	%rd307, 9223372036854775807;
	@%p29 bra 	$L__BB12_42;
	ld.global.u64 	%rd307, [%rd29+3072];
$L__BB12_42:
	setp.ge.s32 	%p30, %r10, %r37;
	mov.b64 	%rd306, 9223372036854775807;
	@%p30 bra 	$L__BB12_44;
	ld.global.u64 	%rd306, [%rd29+4096];
$L__BB12_44:
	setp.ge.s32 	%p31, %r11, %r37;
	mov.b64 	%rd305, 9223372036854775807;
	@%p31 bra 	$L__BB12_46;
	ld.global.u64 	%rd305, [%rd29+5120];
$L__BB12_46:
	setp.ge.s32 	%p32, %r12, %r37;
	mov.b64 	%rd304, 9223372036854775807;
	@%p32 bra 	$L__BB12_48;
	ld.global.u64 	%rd304, [%rd29+6144];
$L__BB12_48:
	add.s32 	%r140, %r137, 896;
	setp.ge.s32 	%p33, %r140, %r37;
	mov.b64 	%rd303, 9223372036854775807;
	@%p33 bra 	$L__BB12_50;
	ld.global.u64 	%rd303, [%rd29+7168];
$L__BB12_50:
	or.b32  	%r142, %r137, 1024;
	setp.ge.s32 	%p34, %r142, %r37;
	mov.b64 	%rd302, 9223372036854775807;
	@%p34 bra 	$L__BB12_52;
	ld.global.u64 	%rd302, [%rd29+8192];
$L__BB12_52:
	add.s32 	%r144, %r137, 1152;
	setp.ge.s32 	%p35, %r144, %r37;
	mov.b64 	%rd301, 9223372036854775807;
	@%p35 bra 	$L__BB12_54;
	ld.global.u64 	%rd301, [%rd29+9216];
$L__BB12_54:
	add.s32 	%r146, %r137, 1280;
	setp.ge.s32 	%p36, %r146, %r37;
	mov.b64 	%rd300, 9223372036854775807;
	@%p36 bra 	$L__BB12_56;
	ld.global.u64 	%rd300, [%rd29+10240];
$L__BB12_56:
	add.s32 	%r148, %r137, 1408;
	setp.ge.s32 	%p37, %r148, %r37;
	mov.b64 	%rd299, 9223372036854775807;
	@%p37 bra 	$L__BB12_58;
	ld.global.u64 	%rd299, [%rd29+11264];
$L__BB12_58:
	add.s32 	%r150, %r137, 1536;
	setp.ge.s32 	%p38, %r150, %r37;
	mov.b64 	%rd298, 9223372036854775807;
	@%p38 bra 	$L__BB12_60;
	ld.global.u64 	%rd298, [%rd29+12288];
$L__BB12_60:
	add.s32 	%r152, %r137, 1664;
	setp.ge.s32 	%p39, %r152, %r37;
	mov.b64 	%rd297, 9223372036854775807;
	@%p39 bra 	$L__BB12_62;
	ld.global.u64 	%rd297, [%rd29+13312];
$L__BB12_62:
	add.s32 	%r154, %r137, 1792;
	setp.ge.s32 	%p40, %r154, %r37;
	mov.b64 	%rd296, 9223372036854775807;
	@%p40 bra 	$L__BB12_64;
	ld.global.u64 	%rd296, [%rd29+14336];
$L__BB12_64:
	setp.ge.s32 	%p41, %r13, %r37;
	mov.b64 	%rd295, 9223372036854775807;
	@%p41 bra 	$L__BB12_66;
	ld.global.u64 	%rd295, [%rd29+15360];
$L__BB12_66:
	setp.le.s32 	%p42, %r94, %r93;
	@%p42 bra 	$L__BB12_69;
	setp.gt.s64 	%p43, %rd310, -1;
	selp.b64 	%rd125, -9223372036854775808, -1, %p43;
	xor.b64  	%rd126, %rd125, %rd310;
	setp.gt.s64 	%p44, %rd309, -1;
	selp.b64 	%rd127, -9223372036854775808, -1, %p44;
	xor.b64  	%rd128, %rd127, %rd309;
	setp.gt.s64 	%p45, %rd308, -1;
	selp.b64 	%rd129, -9223372036854775808, -1, %p45;
	xor.b64  	%rd130, %rd129, %rd308;
	setp.gt.s64 	%p46, %rd307, -1;
	selp.b64 	%rd131, -9223372036854775808, -1, %p46;
	xor.b64  	%rd132, %rd131, %rd307;
	setp.gt.s64 	%p47, %rd306, -1;
	selp.b64 	%rd133, -9223372036854775808, -1, %p47;
	xor.b64  	%rd134, %rd133, %rd306;
	setp.gt.s64 	%p48, %rd305, -1;
	selp.b64 	%rd135, -9223372036854775808, -1, %p48;
	xor.b64  	%rd136, %rd135, %rd305;
	setp.gt.s64 	%p49, %rd304, -1;
	selp.b64 	%rd137, -9223372036854775808, -1, %p49;
	xor.b64  	%rd138, %rd137, %rd304;
	setp.gt.s64 	%p50, %rd303, -1;
	selp.b64 	%rd139, -9223372036854775808, -1, %p50;
	xor.b64  	%rd140, %rd139, %rd303;
	setp.gt.s64 	%p51, %rd302, -1;
	selp.b64 	%rd141, -9223372036854775808, -1, %p51;
	xor.b64  	%rd142, %rd141, %rd302;
	setp.gt.s64 	%p52, %rd301, -1;
	selp.b64 	%rd143, -9223372036854775808, -1, %p52;
	xor.b64  	%rd144, %rd143, %rd301;
	setp.gt.s64 	%p53, %rd300, -1;
	selp.b64 	%rd145, -9223372036854775808, -1, %p53;
	xor.b64  	%rd146, %rd145, %rd300;
	setp.gt.s64 	%p54, %rd299, -1;
	selp.b64 	%rd147, -9223372036854775808, -1, %p54;
	xor.b64  	%rd148, %rd147, %rd299;
	setp.gt.s64 	%p55, %rd298, -1;
	selp.b64 	%rd149, -9223372036854775808, -1, %p55;
	xor.b64  	%rd150, %rd149, %rd298;
	setp.gt.s64 	%p56, %rd297, -1;
	selp.b64 	%rd151, -9223372036854775808, -1, %p56;
	xor.b64  	%rd152, %rd151, %rd297;
	setp.gt.s64 	%p57, %rd296, -1;
	selp.b64 	%rd153, -9223372036854775808, -1, %p57;
	xor.b64  	%rd154, %rd153, %rd296;
	setp.gt.s64 	%p58, %rd295, -1;
	selp.b64 	%rd155, -9223372036854775808, -1, %p58;
	xor.b64  	%rd156, %rd155, %rd295;
	setp.eq.s64 	%p59, %rd126, 9223372036854775807;
	selp.b64 	%rd77, -9223372036854775808, %rd126, %p59;
	setp.eq.s64 	%p60, %rd128, 9223372036854775807;
	selp.b64 	%rd78, -9223372036854775808, %rd128, %p60;
	setp.eq.s64 	%p61, %rd130, 9223372036854775807;
	selp.b64 	%rd79, -9223372036854775808, %rd130, %p61;
	setp.eq.s64 	%p62, %rd132, 9223372036854775807;
	selp.b64 	%rd80, -9223372036854775808, %rd132, %p62;
	setp.eq.s64 	%p63, %rd134, 9223372036854775807;
	selp.b64 	%rd81, -9223372036854775808, %rd134, %p63;
	setp.eq.s64 	%p64, %rd136, 9223372036854775807;
	selp.b64 	%rd82, -9223372036854775808, %rd136, %p64;
	setp.eq.s64 	%p65, %rd138, 9223372036854775807;
	selp.b64 	%rd83, -9223372036854775808, %rd138, %p65;
	setp.eq.s64 	%p66, %rd140, 9223372036854775807;
	selp.b64 	%rd84, -9223372036854775808, %rd140, %p66;
	setp.eq.s64 	%p67, %rd142, 9223372036854775807;
	selp.b64 	%rd85, -9223372036854775808, %rd142, %p67;
	setp.eq.s64 	%p68, %rd144, 9223372036854775807;
	selp.b64 	%rd86, -9223372036854775808, %rd144, %p68;
	setp.eq.s64 	%p69, %rd146, 9223372036854775807;
	selp.b64 	%rd87, -9223372036854775808, %rd146, %p69;
	setp.eq.s64 	%p70, %rd148, 9223372036854775807;
	selp.b64 	%rd88, -9223372036854775808, %rd148, %p70;
	setp.eq.s64 	%p71, %rd150, 9223372036854775807;
	selp.b64 	%rd89, -9223372036854775808, %rd150, %p71;
	setp.eq.s64 	%p72, %rd152, 9223372036854775807;
	selp.b64 	%rd90, -9223372036854775808, %rd152, %p72;
	setp.eq.s64 	%p73, %rd154, 9223372036854775807;
	selp.b64 	%rd91, -9223372036854775808, %rd154, %p73;
	setp.eq.s64 	%p74, %rd156, 9223372036854775807;
	selp.b64 	%rd92, -9223372036854775808, %rd156, %p74;
	mov.b32 	%r352, 0;
	mov.u32 	%r353, %r93;
$L__BB12_68:
	sub.s32 	%r156, %r94, %r353;
	shl.b32 	%r157, %r352, 10;
	mov.u32 	%r158, _ZZN3cub18CUB_300001_SM_10006detail10radix_sort30DeviceRadixSortHistogramKernelINS1_5radix10policy_hubIdNS0_8NullTypeEyE10Policy1000ELNS0_9SortOrderE0EdyNS1_21identity_decomposer_tEEEvPT2_PKT1_SB_iiT3_E12temp_storage;
	add.s32 	%r159, %r158, %r157;
	min.s32 	%r160, %r156, 8;
	mov.b32 	%r161, -1;
	shl.b32 	%r162, %r161, %r160;
	not.b32 	%r163, %r162;
	shr.u64 	%rd157, %rd77, %r353;
	cvt.u32.u64 	%r164, %rd157;
	and.b32  	%r165, %r164, %r163;
	shl.b32 	%r166, %r165, 2;
	add.s32 	%r167, %r159, %r166;
	atom.shared.add.u32 	%r168, [%r167], 1;
	shr.u64 	%rd158, %rd78, %r353;
	cvt.u32.u64 	%r169, %rd158;
	and.b32  	%r170, %r169, %r163;
	shl.b32 	%r171, %r170, 2;
	add.s32 	%r172, %r159, %r171;
	atom.shared.add.u32 	%r173, [%r172], 1;
	shr.u64 	%rd159, %rd79, %r353;
	cvt.u32.u64 	%r174, %rd159;
	and.b32  	%r175, %r174, %r163;
	shl.b32 	%r176, %r175, 2;
	add.s32 	%r177, %r159, %r176;
	atom.shared.add.u32 	%r178, [%r177], 1;
	shr.u64 	%rd160, %rd80, %r353;
	cvt.u32.u64 	%r179, %rd160;
	and.b32  	%r180, %r179, %r163;
	shl.b32 	%r181, %r180, 2;
	add.s32 	%r182, %r159, %r181;
	atom.shared.add.u32 	%r183, [%r182], 1;
	shr.u64 	%rd161, %rd81, %r353;
	cvt.u32.u64 	%r184, %rd161;
	and.b32  	%r185, %r184, %r163;
	shl.b32 	%r186, %r185, 2;
	add.s32 	%r187, %r159, %r186;
	atom.shared.add.u32 	%r188, [%r187], 1;
	shr.u64 	%rd162, %rd82, %r353;
	cvt.u32.u64 	%r189, %rd162;
	and.b32  	%r190, %r189, %r163;
	shl.b32 	%r191, %r190, 2;
	add.s32 	%r192, %r159, %r191;
	atom.shared.add.u32 	%r193, [%r192], 1;
	shr.u64 	%rd163, %rd83, %r353;
	cvt.u32.u64 	%r194, %rd163;
	and.b32  	%r195, %r194, %r163;
	shl.b32 	%r196, %r195, 2;
	add.s32 	%r197, %r159, %r196;
	atom.shared.add.u32 	%r198, [%r197], 1;
	shr.u64 	%rd164, %rd84, %r353;
	cvt.u32.u64 	%r199, %rd164;
	and.b32  	%r200, %r199, %r163;
	shl.b32 	%r201, %r200, 2;
	add.s32 	%r202, %r159, %r201;
	atom.shared.add.u32 	%r203, [%r202], 1;
	shr.u64 	%rd165, %rd85, %r353;
	cvt.u32.u64 	%r204, %rd165;
	and.b32  	%r205, %r204, %r163;
	shl.b32 	%r206, %r205, 2;
	add.s32 	%r207, %r159, %r206;
	atom.shared.add.u32 	%r208, [%r207], 1;
	shr.u64 	%rd166, %rd86, %r353;
	cvt.u32.u64 	%r209, %rd166;
	and.b32  	%r210, %r209, %r163;
	shl.b32 	%r211, %r210, 2;
	add.s32 	%r212, %r159, %r211;
	atom.shared.add.u32 	%r213, [%r212], 1;
	shr.u64 	%rd167, %rd87, %r353;
	cvt.u32.u64 	%r214, %rd167;
	and.b32  	%r215, %r214, %r163;
	shl.b32 	%r216, %r215, 2;
	add.s32 	%r217, %r159, %r216;
	atom.shared.add.u32 	%r218, [%r217], 1;
	shr.u64 	%rd168, %rd88, %r353;
	cvt.u32.u64 	%r219, %rd168;
	and.b32  	%r220, %r219, %r163;
	shl.b32 	%r221, %r220, 2;
	add.s32 	%r222, %r159, %r221;
	atom.shared.add.u32 	%r223, [%r222], 1;
	shr.u64 	%rd169, %rd89, %r353;
	cvt.u32.u64 	%r224, %rd169;
	and.b32  	%r225, %r224, %r163;
	shl.b32 	%r226, %r225, 2;
	add.s32 	%r227, %r159, %r226;
	atom.shared.add.u32 	%r228, [%r227], 1;
	shr.u64 	%rd170, %rd90, %r353;
	cvt.u32.u64 	%r229, %rd170;
	and.b32  	%r230, %r229, %r163;
	shl.b32 	%r231, %r230, 2;
	add.s32 	%r232, %r159, %r231;
	atom.shared.add.u32 	%r233, [%r232], 1;
	shr.u64 	%rd171, %rd91, %r353;
	cvt.u32.u64 	%r234, %rd171;
	and.b32  	%r235, %r234, %r163;
	shl.b32 	%r236, %r235, 2;
	add.s32 	%r237, %r159, %r236;
	atom.shared.add.u32 	%r238, [%r237], 1;
	shr.u64 	%rd172, %rd92, %r353;
	cvt.u32.u64 	%r239, %rd172;
	and.b32  	%r240, %r239, %r163;
	shl.b32 	%r241, %r240, 2;
	add.s32 	%r242, %r159, %r241;
	atom.shared.add.u32 	%r243, [%r242], 1;
	add.s32 	%r353, %r353, 8;
	add.s32 	%r352, %r352, 1;
	setp.lt.s32 	%p75, %r353, %r94;
	@%p75 bra 	$L__BB12_68;
$L__BB12_69:
	add.s64 	%rd279, %rd279, %rd4;
	setp.lt.u64 	%p76, %rd279, %rd9;
	@%p76 bra 	$L__BB12_32;
$L__BB12_70:
	bar.sync 	0;
	@%p1 bra 	$L__BB12_152;
	setp.lt.u32 	%p77, %r1, 7;
	mov.b32 	%r356, 0;
	@%p77 bra 	$L__BB12_90;
	mov.b32 	%r354, 0;
$L__BB12_73:
	.pragma "nounroll";
	shl.b32 	%r246, %r354, 10;
	add.s32 	%r43, %r6, %r246;
	ld.shared.u32 	%r44, [%r43];
	setp.eq.s32 	%p78, %r44, 0;
	@%p78 bra 	$L__BB12_75;
	cvt.u32.u64 	%r247, %rd5;
	shl.b32 	%r248, %r354, 8;
	add.s32 	%r249, %r248, %r247;
	mul.wide.u32 	%rd173, %r249, 8;
	add.s64 	%rd174, %rd2, %rd173;
	cvt.u64.u32 	%rd175, %r44;
	atom.global.add.u64 	%rd176, [%rd174], %rd175;
$L__BB12_75:
	ld.shared.u32 	%r45, [%r43+1024];
	setp.eq.s32 	%p79, %r45, 0;
	@%p79 bra 	$L__BB12_77;
	cvt.u32.u64 	%r250, %rd5;
	shl.b32 	%r251, %r354, 8;
	add.s32 	%r252, %r251, %r250;
	add.s32 	%r253, %r252, 256;
	mul.wide.u32 	%rd177, %r253, 8;
	add.s64 	%rd178, %rd2, %rd177;
	cvt.u64.u32 	%rd179, %r45;
	atom.global.add.u64 	%rd180, [%rd178], %rd179;
$L__BB12_77:
	ld.shared.u32 	%r46, [%r43+2048];
	setp.eq.s32 	%p80, %r46, 0;
	@%p80 bra 	$L__BB12_79;
	cvt.u32.u64 	%r254, %rd5;
	shl.b32 	%r255, %r354, 8;
	add.s32 	%r256, %r255, %r254;
	add.s32 	%r257, %r256, 512;
	mul.wide.u32 	%rd181, %r257, 8;
	add.s64 	%rd182, %rd2, %rd181;
	cvt.u64.u32 	%rd183, %r46;
	atom.global.add.u64 	%rd184, [%rd182], %rd183;
$L__BB12_79:
	ld.shared.u32 	%r47, [%r43+3072];
	setp.eq.s32 	%p81, %r47, 0;
	@%p81 bra 	$L__BB12_81;
	cvt.u32.u64 	%r258, %rd5;
	shl.b32 	%r259, %r354, 8;
	add.s32 	%r260, %r259, %r258;
	add.s32 	%r261, %r260, 768;
	mul.wide.u32 	%rd185, %r261, 8;
	add.s64 	%rd186, %rd2, %rd185;
	cvt.u64.u32 	%rd187, %r47;
	atom.global.add.u64 	%rd188, [%rd186], %rd187;
$L__BB12_81:
	ld.shared.u32 	%r48, [%r43+4096];
	setp.eq.s32 	%p82, %r48, 0;
	@%p82 bra 	$L__BB12_83;
	cvt.u32.u64 	%r262, %rd5;
	shl.b32 	%r263, %r354, 8;
	add.s32 	%r264, %r263, %r262;
	add.s32 	%r265, %r264, 1024;
	mul.wide.u32 	%rd189, %r265, 8;
	add.s64 	%rd190, %rd2, %rd189;
	cvt.u64.u32 	%rd191, %r48;
	atom.global.add.u64 	%rd192, [%rd190], %rd191;
$L__BB12_83:
	ld.shared.u32 	%r49, [%r43+5120];
	setp.eq.s32 	%p83, %r49, 0;
	@%p83 bra 	$L__BB12_85;
	cvt.u32.u64 	%r266, %rd5;
	shl.b32 	%r267, %r354, 8;
	add.s32 	%r268, %r267, %r266;
	add.s32 	%r269, %r268, 1280;
	mul.wide.u32 	%rd193, %r269, 8;
	add.s64 	%rd194, %rd2, %rd193;
	cvt.u64.u32 	%rd195, %r49;
	atom.global.add.u64 	%rd196, [%rd194], %rd195;
$L__BB12_85:
	ld.shared.u32 	%r50, [%r43+6144];
	setp.eq.s32 	%p84, %r50, 0;
	@%p84 bra 	$L__BB12_87;
	cvt.u32.u64 	%r270, %rd5;
	shl.b32 	%r271, %r354, 8;
	add.s32 	%r272, %r271, %r270;
	add.s32 	%r273, %r272, 1536;
	mul.wide.u32 	%rd197, %r273, 8;
	add.s64 	%rd198, %rd2, %rd197;
	cvt.u64.u32 	%rd199, %r50;
	atom.global.add.u64 	%rd200, [%rd198], %rd199;
$L__BB12_87:
	ld.shared.u32 	%r51, [%r43+7168];
	setp.eq.s32 	%p85, %r51, 0;
	@%p85 bra 	$L__BB12_89;
	cvt.u32.u64 	%r274, %rd5;
	shl.b32 	%r275, %r354, 8;
	add.s32 	%r276, %r275, %r274;
	add.s32 	%r277, %r276, 1792;
	mul.wide.u32 	%rd201, %r277, 8;
	add.s64 	%rd202, %rd2, %rd201;
	cvt.u64.u32 	%rd203, %r51;
	atom.global.add.u64 	%rd204, [%rd202], %rd203;
$L__BB12_89:
	add.s32 	%r354, %r354, 8;
	setp.ne.s32 	%p86, %r354, %r14;
	mov.u32 	%r356, %r14;
	@%p86 bra 	$L__BB12_73;
$L__BB12_90:
	add.s32 	%r54, %r5, -1;
	setp.eq.s32 	%p87, %r3, 0;
	@%p87 bra 	$L__BB12_111;
	setp.lt.u32 	%p88, %r4, 3;
	@%p88 bra 	$L__BB12_101;
	shl.b32 	%r278, %r356, 10;
	add.s32 	%r55, %r6, %r278;
	ld.shared.u32 	%r56, [%r55];
	setp.eq.s32 	%p89, %r56, 0;
	@%p89 bra 	$L__BB12_94;
	cvt.u32.u64 	%r279, %rd5;
	shl.b32 	%r280, %r356, 8;
	add.s32 	%r281, %r280, %r279;
	mul.wide.u32 	%rd205, %r281, 8;
	add.s64 	%rd206, %rd2, %rd205;
	cvt.u64.u32 	%rd207, %r56;
	atom.global.add.u64 	%rd208, [%rd206], %rd207;
$L__BB12_94:
	ld.shared.u32 	%r57, [%r55+1024];
	setp.eq.s32 	%p90, %r57, 0;
	@%p90 bra 	$L__BB12_96;
	cvt.u32.u64 	%r282, %rd5;
	shl.b32 	%r283, %r356, 8;
	add.s32 	%r284, %r283, %r282;
	add.s32 	%r285, %r284, 256;
	mul.wide.u32 	%rd209, %r285, 8;
	add.s64 	%rd210, %rd2, %rd209;
	cvt.u64.u32 	%rd211, %r57;
	atom.global.add.u64 	%rd212, [%rd210], %rd211;
$L__BB12_96:
	ld.shared.u32 	%r58, [%r55+2048];
	setp.eq.s32 	%p91, %r58, 0;
	@%p91 bra 	$L__BB12_98;
	cvt.u32.u64 	%r286, %rd5;
	shl.b32 	%r287, %r356, 8;
	add.s32 	%r288, %r287, %r286;
	add.s32 	%r289, %r288, 512;
	mul.wide.u32 	%rd213, %r289, 8;
	add.s64 	%rd214, %rd2, %rd213;
	cvt.u64.u32 	%rd215, %r58;
	atom.global.add.u64 	%rd216, [%rd214], %rd215;
$L__BB12_98:
	ld.shared.u32 	%r59, [%r55+3072];
	setp.eq.s32 	%p92, %r59, 0;
	@%p92 bra 	$L__BB12_100;
	cvt.u32.u64 	%r290, %rd5;
	shl.b32 	%r291, %r356, 8;
	add.s32 	%r292, %r291, %r290;
	add.s32 	%r293, %r292, 768;
	mul.wide.u32 	%rd217, %r293, 8;
	add.s64 	%rd218, %rd2, %rd217;
	cvt.u64.u32 	%rd219, %r59;
	atom.global.add.u64 	%rd220, [%rd218], %rd219;
$L__BB12_100:
	add.s32 	%r356, %r356, 4;
$L__BB12_101:
	setp.eq.s32 	%p93, %r5, 0;
	@%p93 bra 	$L__BB12_111;
	setp.eq.s32 	%p94, %r54, 0;
	@%p94 bra 	$L__BB12_108;
	shl.b32 	%r294, %r356, 10;
	add.s32 	%r62, %r6, %r294;
	ld.shared.u32 	%r63, [%r62];
	setp.eq.s32 	%p95, %r63, 0;
	@%p95 bra 	$L__BB12_105;
	cvt.u32.u64 	%r295, %rd5;
	shl.b32 	%r296, %r356, 8;
	add.s32 	%r297, %r296, %r295;
	mul.wide.u32 	%rd221, %r297, 8;
	add.s64 	%rd222, %rd2, %rd221;
	cvt.u64.u32 	%rd223, %r63;
	atom.global.add.u64 	%rd224, [%rd222], %rd223;
$L__BB12_105:
	ld.shared.u32 	%r64, [%r62+1024];
	setp.eq.s32 	%p96, %r64, 0;
	@%p96 bra 	$L__BB12_107;
	cvt.u32.u64 	%r298, %rd5;
	shl.b32 	%r299, %r356, 8;
	add.s32 	%r300, %r299, %r298;
	add.s32 	%r301, %r300, 256;
	mul.wide.u32 	%rd225, %r301, 8;
	add.s64 	%rd226, %rd2, %rd225;
	cvt.u64.u32 	%rd227, %r64;
	atom.global.add.u64 	%rd228, [%rd226], %rd227;
$L__BB12_107:
	add.s32 	%r356, %r356, 2;
$L__BB12_108:
	setp.eq.s32 	%p97, %r15, 0;
	@%p97 bra 	$L__BB12_111;
	shl.b32 	%r302, %r356, 10;
	add.s32 	%r303, %r6, %r302;
	ld.shared.u32 	%r67, [%r303];
	setp.eq.s32 	%p98, %r67, 0;
	@%p98 bra 	$L__BB12_111;
	cvt.u32.u64 	%r304, %rd5;
	shl.b32 	%r305, %r356, 8;
	add.s32 	%r306, %r305, %r304;
	mul.wide.u32 	%rd229, %r306, 8;
	add.s64 	%rd230, %rd2, %rd229;
	cvt.u64.u32 	%rd231, %r67;
	atom.global.add.u64 	%rd232, [%rd230], %rd231;
$L__BB12_111:
	cvt.u32.u64 	%r307, %rd5;
	setp.gt.u32 	%p99, %r307, 127;
	@%p99 bra 	$L__BB12_152;
	setp.lt.u32 	%p100, %r1, 7;
	mov.b32 	%r360, 0;
	@%p100 bra 	$L__BB12_131;
	mov.b32 	%r358, 0;
$L__BB12_114:
	.pragma "nounroll";
	shl.b32 	%r311, %r358, 10;
	add.s32 	%r69, %r6, %r311;
	ld.shared.u32 	%r70, [%r69+512];
	setp.eq.s32 	%p101, %r70, 0;
	shl.b32 	%r312, %r358, 8;
	add.s32 	%r313, %r312, %r307;
	mul.wide.u32 	%rd233, %r313, 8;
	add.s64 	%rd94, %rd2, %rd233;
	@%p101 bra 	$L__BB12_116;
	cvt.u64.u32 	%rd234, %r70;
	atom.global.add.u64 	%rd235, [%rd94+1024], %rd234;
$L__BB12_116:
	ld.shared.u32 	%r71, [%r69+1536];
	setp.eq.s32 	%p102, %r71, 0;
	@%p102 bra 	$L__BB12_118;
	cvt.u64.u32 	%rd236, %r71;
	atom.global.add.u64 	%rd237, [%rd94+3072], %rd236;
$L__BB12_118:
	ld.shared.u32 	%r72, [%r69+2560];
	setp.eq.s32 	%p103, %r72, 0;
	@%p103 bra 	$L__BB12_120;
	cvt.u64.u32 	%rd238, %r72;
	atom.global.add.u64 	%rd239, [%rd94+5120], %rd238;
$L__BB12_120:
	ld.shared.u32 	%r73, [%r69+3584];
	setp.eq.s32 	%p104, %r73, 0;
	@%p104 bra 	$L__BB12_122;
	cvt.u64.u32 	%rd240, %r73;
	atom.global.add.u64 	%rd241, [%rd94+7168], %rd240;
$L__BB12_122:
	ld.shared.u32 	%r74, [%r69+4608];
	setp.eq.s32 	%p105, %r74, 0;
	@%p105 bra 	$L__BB12_124;
	cvt.u64.u32 	%rd242, %r74;
	atom.global.add.u64 	%rd243, [%rd94+9216], %rd242;
$L__BB12_124:
	ld.shared.u32 	%r75, [%r69+5632];
	setp.eq.s32 	%p106, %r75, 0;
	@%p106 bra 	$L__BB12_126;
	cvt.u64.u32 	%rd244, %r75;
	atom.global.add.u64 	%rd245, [%rd94+11264], %rd244;
$L__BB12_126:
	ld.shared.u32 	%r76, [%r69+6656];
	setp.eq.s32 	%p107, %r76, 0;
	@%p107 bra 	$L__BB12_128;
	cvt.u64.u32 	%rd246, %r76;
	atom.global.add.u64 	%rd247, [%rd94+13312], %rd246;
$L__BB12_128:
	ld.shared.u32 	%r77, [%r69+7680];
	setp.eq.s32 	%p108, %r77, 0;
	@%p108 bra 	$L__BB12_130;
	cvt.u64.u32 	%rd248, %r77;
	atom.global.add.u64 	%rd249, [%rd94+15360], %rd248;
$L__BB12_130:
	add.s32 	%r358, %r358, 8;
	setp.ne.s32 	%p109, %r358, %r14;
	mov.u32 	%r360, %r14;
	@%p109 bra 	$L__BB12_114;
$L__BB12_131:
	setp.eq.s32 	%p110, %r3, 0;
	@%p110 bra 	$L__BB12_152;
	setp.lt.u32 	%p111, %r4, 3;
	@%p111 bra 	$L__BB12_142;
	shl.b32 	%r314, %r360, 10;
	add.s32 	%r80, %r6, %r314;
	ld.shared.u32 	%r81, [%r80+512];
	setp.eq.s32 	%p112, %r81, 0;
	@%p112 bra 	$L__BB12_135;
	shl.b32 	%r316, %r360, 8;
	add.s32 	%r317, %r316, %r307;
	mul.wide.u32 	%rd250, %r317, 8;
	add.s64 	%rd251, %rd2, %rd250;
	cvt.u64.u32 	%rd252, %r81;
	atom.global.add.u64 	%rd253, [%rd251+1024], %rd252;
$L__BB12_135:
	ld.shared.u32 	%r82, [%r80+1536];
	setp.eq.s32 	%p113, %r82, 0;
	@%p113 bra 	$L__BB12_137;
	shl.b32 	%r319, %r360, 8;
	add.s32 	%r320, %r319, %r307;
	add.s32 	%r321, %r320, 256;
	mul.wide.u32 	%rd254, %r321, 8;
	add.s64 	%rd255, %rd2, %rd254;
	cvt.u64.u32 	%rd256, %r82;
	atom.global.add.u64 	%rd257, [%rd255+1024], %rd256;
$L__BB12_137:
	ld.shared.u32 	%r83, [%r80+2560];
	setp.eq.s32 	%p114, %r83, 0;
	@%p114 bra 	$L__BB12_139;
	shl.b32 	%r323, %r360, 8;
	add.s32 	%r324, %r323, %r307;
	add.s32 	%r325, %r324, 512;
	mul.wide.u32 	%rd258, %r325, 8;
	add.s64 	%rd259, %rd2, %rd258;
	cvt.u64.u32 	%rd260, %r83;
	atom.global.add.u64 	%rd261, [%rd259+1024], %rd260;
$L__BB12_139:
	ld.shared.u32 	%r84, [%r80+3584];
	setp.eq.s32 	%p115, %r84, 0;
	@%p115 bra 	$L__BB12_141;
	shl.b32 	%r327, %r360, 8;
	add.s32 	%r328, %r327, %r307;
	add.s32 	%r329, %r328, 768;
	mul.wide.u32 	%rd262, %r329, 8;
	add.s64 	%rd263, %rd2, %rd262;
	cvt.u64.u32 	%rd264, %r84;
	atom.global.add.u64 	%rd265, [%rd263+1024], %rd264;
$L__BB12_141:
	add.s32 	%r360, %r360, 4;
$L__BB12_142:
	setp.eq.s32 	%p116, %r5, 0;
	@%p116 bra 	$L__BB12_152;
	setp.eq.s32 	%p117, %r54, 0;
	@%p117 bra 	$L__BB12_149;
	shl.b32 	%r330, %r360, 10;
	add.s32 	%r87, %r6, %r330;
	ld.shared.u32 	%r88, [%r87+512];
	setp.eq.s32 	%p118, %r88, 0;
	@%p118 bra 	$L__BB12_146;
	shl.b32 	%r332, %r360, 8;
	add.s32 	%r333, %r332, %r307;
	mul.wide.u32 	%rd266, %r333, 8;
	add.s64 	%rd267, %rd2, %rd266;
	cvt.u64.u32 	%rd268, %r88;
	atom.global.add.u64 	%rd269, [%rd267+1024], %rd268;
$L__BB12_146:
	ld.shared.u32 	%r89, [%r87+1536];
	setp.eq.s32 	%p119, %r89, 0;
	@%p119 bra 	$L__BB12_148;
	shl.b32 	%r335, %r360, 8;
	add.s32 	%r336, %r335, %r307;
	add.s32 	%r337, %r336, 256;
	mul.wide.u32 	%rd270, %r337, 8;
	add.s64 	%rd271, %rd2, %rd270;
	cvt.u64.u32 	%rd272, %r89;
	atom.global.add.u64 	%rd273, [%rd271+1024], %rd272;
$L__BB12_148:
	add.s32 	%r360, %r360, 2;
$L__BB12_149:
	setp.eq.s32 	%p120, %r15, 0;
	@%p120 bra 	$L__BB12_152;
	shl.b32 	%r338, %r360, 10;
	add.s32 	%r339, %r6, %r338;
	ld.shared.u32 	%r92, [%r339+512];
	setp.eq.s32 	%p121, %r92, 0;
	@%p121 bra 	$L__BB12_152;
	shl.b32 	%r341, %r360, 8;
	add.s32 	%r342, %r341, %r307;
	mul.wide.u32 	%rd274, %r342, 8;
	add.s64 	%rd275, %rd2, %rd274;
	cvt.u64.u32 	%rd276, %r92;
	atom.global.add.u64 	%rd277, [%rd275+1024], %rd276;
$L__BB12_152:
	bar.sync 	0;
	add.s64 	%rd278, %rd278, 1;
	setp.ne.s64 	%p122, %rd278, %rd6;
	@%p122 bra 	$L__BB12_2;
$L__BB12_153:
	ret;

}
	// .globl	_ZN3cub18CUB_300001_SM_10006detail10radix_sort33DeviceRadixSortExclusiveSumKernelINS1_5radix10policy_hubIdNS0_8NullTypeEyE10Policy1000EyEEvPT0_
.visible .entry _ZN3cub18CUB_300001_SM_10006detail10radix_sort33DeviceRadixSortExclusiveSumKernelINS1_5radix10policy_hubIdNS0_8NullTypeEyE10Policy1000EyEEvPT0_(
	.param .u64 .ptr .align 1 _ZN3cub18CUB_300001_SM_10006detail10radix_sort33DeviceRadixSortExclusiveSumKernelINS1_5radix10policy_hubIdNS0_8NullTypeEyE10Policy1000EyEEvPT0__param_0
)
{
	.reg .pred 	%p<4>;
	.reg .b32 	%r<28>;
	.reg .b64 	%rd<54>;
	// demoted variable
	.shared .align 16 .b8 _ZZN3cub18CUB_300001_SM_10006detail10radix_sort33DeviceRadixSortExclusiveSumKernelINS1_5radix10policy_hubIdNS0_8NullTypeEyE10Policy1000EyEEvPT0_E12temp_storage[2336];
	ld.param.u64 	%rd5, [_ZN3cub18CUB_300001_SM_10006detail10radix_sort33DeviceRadixSortExclusiveSumKernelINS1_5radix10policy_hubIdNS0_8NullTypeEyE10Policy1000EyEEvPT0__param_0];
	cvta.to.global.u64 	%rd6, %rd5;
	mov.u32 	%r3, %ctaid.x;
	shl.b32 	%r4, %r3, 8;
	mov.u32 	%r1, %tid.x;
	setp.gt.u32 	%p1, %r1, 255;
	add.s32 	%r5, %r4, %r1;
	mul.wide.s32 	%rd7, %r5, 8;
	add.s64 	%rd1, %rd6, %rd7;
	@%p1 bra 	$L__BB13_2;
	ld.global.u64 	%rd53, [%rd1];
$L__BB13_2:
	shr.u32 	%r6, %r1, 3;
	add.s32 	%r7, %r6, %r1;
	shl.b32 	%r8, %r7, 3;
	mov.u32 	%r9, _ZZN3cub18CUB_300001_SM_10006detail10radix_sort33DeviceRadixSortExclusiveSumKernelINS1_5radix10policy_hubIdNS0_8NullTypeEyE10Policy1000EyEEvPT0_E12temp_storage;
	add.s32 	%r10, %r9, %r8;
	add.s32 	%r2, %r10, 16;
	st.shared.u64 	[%r10+16], %rd53;
	bar.sync 	0;
	setp.gt.u32 	%p2, %r1, 31;
	@%p2 bra 	$L__BB13_4;
	mad.lo.s32 	%r27, %r1, 72, %r9;
	ld.shared.u64 	%rd23, [%r27+16];
	ld.shared.u64 	%rd24, [%r27+24];
	ld.shared.u64 	%rd25, [%r27+32];
	ld.shared.u64 	%rd26, [%r27+40];
	ld.shared.u64 	%rd27, [%r27+48];
	ld.shared.u64 	%rd28, [%r27+56];
	ld.shared.u64 	%rd29, [%r27+64];
	ld.shared.u64 	%rd30, [%r27+72];
	add.s64 	%rd31, %rd24, %rd23;
	add.s64 	%rd32, %rd31, %rd25;
	add.s64 	%rd33, %rd32, %rd26;
	add.s64 	%rd34, %rd33, %rd27;
	add.s64 	%rd35, %rd34, %rd28;
	add.s64 	%rd36, %rd35, %rd29;
	add.s64 	%rd10, %rd36, %rd30;
	mov.b32 	%r11, 1;
	mov.b32 	%r24, 0;
	mov.b32 	%r25, -1;
	// begin inline asm
	{  .reg .u64 r0;  .reg .u32 lo;  .reg .u32 hi;  .reg .pred p;  mov.b64 {lo, hi}, %rd10;  shfl.sync.up.b32 lo|p, lo, %r11, %r24, %r25;  shfl.sync.up.b32 hi|p, hi, %r11, %r24, %r25;  mov.b64 r0, {lo, hi};  @p add.u64 r0, r0, %rd10;  mov.u64 %rd8, r0;}
	// end inline asm
	mov.b32 	%r14, 2;
	// begin inline asm
	{  .reg .u64 r0;  .reg .u32 lo;  .reg .u32 hi;  .reg .pred p;  mov.b64 {lo, hi}, %rd8;  shfl.sync.up.b32 lo|p, lo, %r14, %r24, %r25;  shfl.sync.up.b32 hi|p, hi, %r14, %r24, %r25;  mov.b64 r0, {lo, hi};  @p add.u64 r0, r0, %rd8;  mov.u64 %rd11, r0;}
	// end inline asm
	mov.b32 	%r17, 4;
	// begin inline asm
	{  .reg .u64 r0;  .reg .u32 lo;  .reg .u32 hi;  .reg .pred p;  mov.b64 {lo, hi}, %rd11;  shfl.sync.up.b32 lo|p, lo, %r17, %r24, %r25;  shfl.sync.up.b32 hi|p, hi, %r17, %r24, %r25;  mov.b64 r0, {lo, hi};  @p add.u64 r0, r0, %rd11;  mov.u64 %rd14, r0;}
	// end inline asm
	mov.b32 	%r20, 8;
	// begin inline asm
	{  .reg .u64 r0;  .reg .u32 lo;  .reg .u32 hi;  .reg .pred p;  mov.b64 {lo, hi}, %rd14;  shfl.sync.up.b32 lo|p, lo, %r20, %r24, %r25;  shfl.sync.up.b32 hi|p, hi, %r20, %r24, %r25;  mov.b64 r0, {lo, hi};  @p add.u64 r0, r0, %rd14;  mov.u64 %rd17, r0;}
	// end inline asm
	mov.b32 	%r23, 16;
	// begin inline asm
	{  .reg .u64 r0;  .reg .u32 lo;  .reg .u32 hi;  .reg .pred p;  mov.b64 {lo, hi}, %rd17;  shfl.sync.up.b32 lo|p, lo, %r23, %r24, %r25;  shfl.sync.up.b32 hi|p, hi, %r23, %r24, %r25;  mov.b64 r0, {lo, hi};  @p add.u64 r0, r0, %rd17;  mov.u64 %rd20, r0;}
	// end inline asm
	sub.s64 	%rd37, %rd20, %rd10;
	ld.shared.u64 	%rd38, [%r27+16];
	ld.shared.u64 	%rd39, [%r27+24];
	ld.shared.u64 	%rd40, [%r27+32];
	ld.shared.u64 	%rd41, [%r27+40];
	ld.shared.u64 	%rd42, [%r27+48];
	ld.shared.u64 	%rd43, [%r27+56];
	ld.shared.u64 	%rd44, [%r27+64];
	add.s64 	%rd45, %rd38, %rd37;
	add.s64 	%rd46, %rd39, %rd45;
	add.s64 	%rd47, %rd40, %rd46;
	add.s64 	%rd48, %rd41, %rd47;
	add.s64 	%rd49, %rd42, %rd48;
	add.s64 	%rd50, %rd43, %rd49;
	add.s64 	%rd51, %rd44, %rd50;
	st.shared.u64 	[%r27+16], %rd37;
	st.shared.u64 	[%r27+24], %rd45;
	st.shared.u64 	[%r27+32], %rd46;
	st.shared.u64 	[%r27+40], %rd47;
	st.shared.u64 	[%r27+48], %rd48;
	st.shared.u64 	[%r27+56], %rd49;
	st.shared.u64 	[%r27+64], %rd50;
	st.shared.u64 	[%r27+72], %rd51;
$L__BB13_4:
	setp.gt.u32 	%p3, %r1, 255;
	bar.sync 	0;
	@%p3 bra 	$L__BB13_6;
	ld.shared.u64 	%rd52, [%r2];
	st.global.u64 	[%rd1], %rd52;
$L__BB13_6:
	ret;

}
	// .globl	_ZN3cub18CUB_300001_SM_10006detail10radix_sort29DeviceRadixSortOnesweepKernelINS1_5radix10policy_hubIdNS0_8NullTypeEyE10Policy1000ELNS0_9SortOrderE0EdS6_yiiNS1_21identity_decomposer_tEEEvPT5_SC_PT3_PKSD_PT1_PKSH_PT2_PKSL_T4_iiT6_
.visible .entry _ZN3cub18CUB_300001_SM_10006detail10radix_sort29DeviceRadixSortOnesweepKernelINS1_5radix10policy_hubIdNS0_8NullTypeEyE10Policy1000ELNS0_9SortOrderE0EdS6_yiiNS1_21identity_decomposer_tEEEvPT5_SC_PT3_PKSD_PT1_PKSH_PT2_PKSL_T4_iiT6_(
	.param .u64 .ptr .align 1 _ZN3cub18CUB_300001_SM_10006detail10radix_sort29DeviceRadixSortOnesweepKernelINS1_5radix10policy_hubIdNS0_8NullTypeEyE10Policy1000ELNS0_9SortOrderE0EdS6_yiiNS1_21identity_decomposer_tEEEvPT5_SC_PT3_PKSD_PT1_PKSH_PT2_PKSL_T4_iiT6__param_0,
	.param .u64 .ptr .align 1 _ZN3cub18CUB_300001_SM_10006detail10radix_sort29DeviceRadixSortOnesweepKernelINS1_5radix10policy_hubIdNS0_8NullTypeEyE10Policy1000ELNS0_9SortOrderE0EdS6_yiiNS1_21identity_decomposer_tEEEvPT5_SC_PT3_PKSD_PT1_PKSH_PT2_PKSL_T4_iiT6__param_1,
	.param .u64 .ptr .align 1 _ZN3cub18CUB_300001_SM_10006detail10radix_sort29DeviceRadixSortOnesweepKernelINS1_5radix10policy_hubIdNS0_8NullTypeEyE10Policy1000ELNS0_9SortOrderE0EdS6_yiiNS1_21identity_decomposer_tEEEvPT5_SC_PT3_PKSD_PT1_PKSH_PT2_PKSL_T4_iiT6__param_2,
	.param .u64 .ptr .align 1 _ZN3cub18CUB_300001_SM_10006detail10radix_sort29DeviceRadixSortOnesweepKernelINS1_5radix10policy_hubIdNS0_8NullTypeEyE10Policy1000ELNS0_9SortOrderE0EdS6_yiiNS1_21identity_decomposer_tEEEvPT5_SC_PT3_PKSD_PT1_PKSH_PT2_PKSL_T4_iiT6__param_3,
	.param .u64 .ptr .align 1 _ZN3cub18CUB_300001_SM_10006detail10radix_sort29DeviceRadixSortOnesweepKernelINS1_5radix10policy_hubIdNS0_8NullTypeEyE10Policy1000ELNS0_9SortOrderE0EdS6_yiiNS1_21identity_decomposer_tEEEvPT5_SC_PT3_PKSD_PT1_PKSH_PT2_PKSL_T4_iiT6__param_4,
	.param .u64 .ptr .align 1 _ZN3cub18CUB_300001_SM_10006detail10radix_sort29DeviceRadixSortOnesweepKernelINS1_5radix10policy_hubIdNS0_8NullTypeEyE10Policy1000ELNS0_9SortOrderE0EdS6_yiiNS1_21identity_decomposer_tEEEvPT5_SC_PT3_PKSD_PT1_PKSH_PT2_PKSL_T4_iiT6__param_5,
	.param .u64 .ptr .align 1 _ZN3cub18CUB_300001_SM_10006detail10radix_sort29DeviceRadixSortOnesweepKernelINS1_5radix10policy_hubIdNS0_8NullTypeEyE10Policy1000ELNS0_9SortOrderE0EdS6_yiiNS1_21identity_decomposer_tEEEvPT5_SC_PT3_PKSD_PT1_PKSH_PT2_PKSL_T4_iiT6__param_6,
	.param .u64 .ptr .align 1 _ZN3cub18CUB_300001_SM_10006detail10radix_sort29DeviceRadixSortOnesweepKernelINS1_5radix10policy_hubIdNS0_8NullTypeEyE10Policy1000ELNS0_9SortOrderE0EdS6_yiiNS1_21identity_decomposer_tEEEvPT5_SC_PT3_PKSD_PT1_PKSH_PT2_PKSL_T4_iiT6__param_7,
	.param .u32 _ZN3cub18CUB_300001_SM_10006detail10radix_sort29DeviceRadixSortOnesweepKernelINS1_5radix10policy_hubIdNS0_8NullTypeEyE10Policy1000ELNS0_9SortOrderE0EdS6_yiiNS1_21identity_decomposer_tEEEvPT5_SC_PT3_PKSD_PT1_PKSH_PT2_PKSL_T4_iiT6__param_8,
	.param .u32 _ZN3cub18CUB_300001_SM_10006detail10radix_sort29DeviceRadixSortOnesweepKernelINS1_5radix10policy_hubIdNS0_8NullTypeEyE10Policy1000ELNS0_9SortOrderE0EdS6_yiiNS1_21identity_decomposer_tEEEvPT5_SC_PT3_PKSD_PT1_PKSH_PT2_PKSL_T4_iiT6__param_9,
	.param .u32 _ZN3cub18CUB_300001_SM_10006detail10radix_sort29DeviceRadixSortOnesweepKernelINS1_5radix10policy_hubIdNS0_8NullTypeEyE10Policy1000ELNS0_9SortOrderE0EdS6_yiiNS1_21identity_decomposer_tEEEvPT5_SC_PT3_PKSD_PT1_PKSH_PT2_PKSL_T4_iiT6__param_10,
	.param .align 1 .b8 _ZN3cub18CUB_300001_SM_10006detail10radix_sort29DeviceRadixSortOnesweepKernelINS1_5radix10policy_hubIdNS0_8NullTypeEyE10Policy1000ELNS0_9SortOrderE0EdS6_yiiNS1_21identity_decomposer_tEEEvPT5_SC_PT3_PKSD_PT1_PKSH_PT2_PKSL_T4_iiT6__param_11[1]
)
.maxntid 384
{
	.reg .pred 	%p<242>;
	.reg .b32 	%r<1267>;
	.reg .b64 	%rd<596>;
	// demoted variable
	.shared .align 16 .b8 _ZZN3cub18CUB_300001_SM_10006detail10radix_sort29DeviceRadixSortOnesweepKernelINS1_5radix10policy_hubIdNS0_8NullTypeEyE10Policy1000ELNS0_9SortOrderE0EdS6_yiiNS1_21identity_decomposer_tEEEvPT5_SC_PT3_PKSD_PT1_PKSH_PT2_PKSL_T4_iiT6_E1s[48128];
	ld.param.u64 	%rd132, [_ZN3cub18CUB_300001_SM_10006detail10radix_sort29DeviceRadixSortOnesweepKernelINS1_5radix10policy_hubIdNS0_8NullTypeEyE10Policy1000ELNS0_9SortOrderE0EdS6_yiiNS1_21identity_decomposer_tEEEvPT5_SC_PT3_PKSD_PT1_PKSH_PT2_PKSL_T4_iiT6__param_0];
	ld.param.u64 	%rd129, [_ZN3cub18CUB_300001_SM_10006detail10radix_sort29DeviceRadixSortOnesweepKernelINS1_5radix10policy_hubIdNS0_8NullTypeEyE10Policy1000ELNS0_9SortOrderE0EdS6_yiiNS1_21identity_decomposer_tEEEvPT5_SC_PT3_PKSD_PT1_PKSH_PT2_PKSL_T4_iiT6__param_1];
	ld.param.u64 	%rd130, [_ZN3cub18CUB_300001_SM_10006detail10radix_sort29DeviceRadixSortOnesweepKernelINS1_5radix10policy_hubIdNS0_8NullTypeEyE10Policy1000ELNS0_9SortOrderE0EdS6_yiiNS1_21identity_decomposer_tEEEvPT5_SC_PT3_PKSD_PT1_PKSH_PT2_PKSL_T4_iiT6__param_2];
	ld.param.u64 	%rd133, [_ZN3cub18CUB_300001_SM_10006detail10radix_sort29DeviceRadixSortOnesweepKernelINS1_5radix10policy_hubIdNS0_8NullTypeEyE10Policy1000ELNS0_9SortOrderE0EdS6_yiiNS1_21identity_decomposer_tEEEvPT5_SC_PT3_PKSD_PT1_PKSH_PT2_PKSL_T4_iiT6__param_4];
	ld.param.u64 	%rd134, [_ZN3cub18CUB_300001_SM_10006detail10radix_sort29DeviceRadixSortOnesweepKernelINS1_5radix10policy_hubIdNS0_8NullTypeEyE10Policy1000ELNS0_9SortOrderE0EdS6_yiiNS1_21identity_decomposer_tEEEvPT5_SC_PT3_PKSD_PT1_PKSH_PT2_PKSL_T4_iiT6__param_5];
	ld.param.u32 	%r150, [_ZN3cub18CUB_300001_SM_10006detail10radix_sort29DeviceRadixSortOnesweepKernelINS1_5radix10policy_hubIdNS0_8NullTypeEyE10Policy1000ELNS0_9SortOrderE0EdS6_yiiNS1_21identity_decomposer_tEEEvPT5_SC_PT3_PKSD_PT1_PKSH_PT2_PKSL_T4_iiT6__param_8];
	ld.param.u32 	%r151, [_ZN3cub18CUB_300001_SM_10006detail10radix_sort29DeviceRadixSortOnesweepKernelINS1_5radix10policy_hubIdNS0_8NullTypeEyE10Policy1000ELNS0_9SortOrderE0EdS6_yiiNS1_21identity_decomposer_tEEEvPT5_SC_PT3_PKSD_PT1_PKSH_PT2_PKSL_T4_iiT6__param_9];
	ld.param.u32 	%r152, [_ZN3cub18CUB_300001_SM_10006detail10radix_sort29DeviceRadixSortOnesweepKernelINS1_5radix10policy_hubIdNS0_8NullTypeEyE10Policy1000ELNS0_9SortOrderE0EdS6_yiiNS1_21identity_decomposer_tEEEvPT5_SC_PT3_PKSD_PT1_PKSH_PT2_PKSL_T4_iiT6__param_10];
	cvta.to.global.u64 	%rd1, %rd133;
	cvta.to.global.u64 	%rd2, %rd132;
	cvta.to.global.u64 	%rd3, %rd134;
	mov.u32 	%r1, %tid.x;
	shr.u32 	%r2, %r1, 5;
	// begin inline asm
	mov.u32 %r153, %laneid;
	// end inline asm
	setp.ne.s32 	%p1, %r1, 0;
	@%p1 bra 	$L__BB14_2;
	cvta.to.global.u64 	%rd135, %rd129;
	atom.global.add.u32 	%r154, [%rd135], 1;
	st.shared.u32 	[_ZZN3cub18CUB_300001_SM_10006detail10radix_sort29DeviceRadixSortOnesweepKernelINS1_5radix10policy_hubIdNS0_8NullTypeEyE10Policy1000ELNS0_9SortOrderE0EdS6_yiiNS1_21identity_decomposer_tEEEvPT5_SC_PT3_PKSD_PT1_PKSH_PT2_PKSL_T4_iiT6_E1s+46080], %r154;
$L__BB14_2:
	bar.sync 	0;
	ld.shared.u32 	%r4, [_ZZN3cub18CUB_300001_SM_10006detail10radix_sort29DeviceRadixSortOnesweepKernelINS1_5radix10policy_hubIdNS0_8NullTypeEyE10Policy1000ELNS0_9SortOrderE0EdS6_yiiNS1_21identity_decomposer_tEEEvPT5_SC_PT3_PKSD_PT1_PKSH_PT2_PKSL_T4_iiT6_E1s+46080];
	mul.lo.s32 	%r155, %r4, 5760;
	add.s32 	%r5, %r155, 5760;
	setp.gt.s32 	%p2, %r5, %r150;
	cvt.s64.s32 	%rd4, %r155;
	@%p2 bra 	$L__BB14_4;
	and.b32  	%r156, %r1, 31;
	and.b32  	%r157, %r1, 992;
	mul.lo.s32 	%r158, %r157, 15;
	or.b32  	%r159, %r158, %r156;
	cvt.u64.u32 	%rd136, %r159;
	add.s64 	%rd137, %rd136, %rd4;
	shl.b64 	%rd138, %rd137, 3;
	add.s64 	%rd139, %rd3, %rd138;
	ld.global.u64 	%rd564, [%rd139];
	ld.global.u64 	%rd565, [%rd139+256];
	ld.global.u64 	%rd566, [%rd139+512];
	ld.global.u64 	%rd567, [%rd139+768];
	ld.global.u64 	%rd568, [%rd139+1024];
	ld.global.u64 	%rd569, [%rd139+1280];
	ld.global.u64 	%rd570, [%rd139+1536];
	ld.global.u64 	%rd571, [%rd139+1792];
	ld.global.u64 	%rd572, [%rd139+2048];
	ld.global.u64 	%rd573, [%rd139+2304];
	ld.global.u64 	%rd574, [%rd139+2560];
	ld.global.u64 	%rd575, [%rd139+2816];
	ld.global.u64 	%rd576, [%rd139+3072];
	ld.global.u64 	%rd577, [%rd139+3328];
	ld.global.u64 	%rd578, [%rd139+3584];
	bra.uni 	$L__BB14_34;
$L__BB14_4:
	cvt.u32.u64 	%r160, %rd4;
	sub.s32 	%r6, %r150, %r160;
	and.b32  	%r161, %r1, 31;
	and.b32  	%r162, %r1, 992;
	mul.lo.s32 	%r163, %r162, 15;
	or.b32  	%r7, %r163, %r161;
	setp.ge.s32 	%p3, %r7, %r6;
	cvt.u64.u32 	%rd141, %r7;
	add.s64 	%rd142, %rd141, %rd4;
	shl.b64 	%rd143, %rd142, 3;
	add.s64 	%rd20, %rd3, %rd143;
	mov.b64 	%rd564, 9223372036854775807;
	@%p3 bra 	$L__BB14_6;
	ld.global.u64 	%rd564, [%rd20];
$L__BB14_6:
	add.s32 	%r164, %r7, 32;
	setp.ge.s32 	%p4, %r164, %r6;
	mov.b64 	%rd565, 9223372036854775807;
	@%p4 bra 	$L__BB14_8;
	ld.global.u64 	%rd565, [%rd20+256];
$L__BB14_8:
	add.s32 	%r165, %r7, 64;
	setp.ge.s32 	%p5, %r165, %r6;
	mov.b64 	%rd566, 9223372036854775807;
	@%p5 bra 	$L__BB14_10;
	ld.global.u64 	%rd566, [%rd20+512];
$L__BB14_10:
	add.s32 	%r166, %r7, 96;
	setp.ge.s32 	%p6, %r166, %r6;
	mov.b64 	%rd567, 9223372036854775807;
	@%p6 bra 	$L__BB14_12;
	ld.global.u64 	%rd567, [%rd20+768];
$L__BB14_12:
	add.s32 	%r167, %r7, 128;
	setp.ge.s32 	%p7, %r167, %r6;
	mov.b64 	%rd568, 9223372036854775807;
	@%p7 bra 	$L__BB14_14;
	ld.global.u64 	%rd568, [%rd20+1024];
$L__BB14_14:
	add.s32 	%r168, %r7, 160;
	setp.ge.s32 	%p8, %r168, %r6;
	mov.b64 	%rd569, 9223372036854775807;
	@%p8 bra 	$L__BB14_16;
	ld.global.u64 	%rd569, [%rd20+1280];
$L__BB14_16:
	add.s32 	%r169, %r7, 192;
	setp.ge.s32 	%p9, %r169, %r6;
	mov.b64 	%rd570, 9223372036854775807;
	@%p9 bra 	$L__BB14_18;
	ld.global.u64 	%rd570, [%rd20+1536];
$L__BB14_18:
	add.s32 	%r170, %r7, 224;
	setp.ge.s32 	%p10, %r170, %r6;
	mov.b64 	%rd571, 9223372036854775807;
	@%p10 bra 	$L__BB14_20;
	ld.global.u64 	%rd571, [%rd20+1792];
$L__BB14_20:
	add.s32 	%r171, %r7, 256;
	setp.ge.s32 	%p11, %r171, %r6;
	mov.b64 	%rd572, 9223372036854775807;
	@%p11 bra 	$L__BB14_22;
	ld.global.u64 	%rd572, [%rd20+2048];
$L__BB14_22:
	add.s32 	%r172, %r7, 288;
	setp.ge.s32 	%p12, %r172, %r6;
	mov.b64 	%rd573, 9223372036854775807;
	@%p12 bra 	$L__BB14_24;
	ld.global.u64 	%rd573, [%rd20+2304];
$L__BB14_24:
	add.s32 	%r173, %r7, 320;
	setp.ge.s32 	%p13, %r173, %r6;
	mov.b64 	%rd574, 9223372036854775807;
	@%p13 bra 	$L__BB14_26;
	ld.global.u64 	%rd574, [%rd20+2560];
$L__BB14_26:
	add.s32 	%r174, %r7, 352;
	setp.ge.s32 	%p14, %r174, %r6;
	mov.b64 	%rd575, 9223372036854775807;
	@%p14 bra 	$L__BB14_28;
	ld.global.u64 	%rd575, [%rd20+2816];
$L__BB14_28:
	add.s32 	%r175, %r7, 384;
	setp.ge.s32 	%p15, %r175, %r6;
	mov.b64 	%rd576, 9223372036854775807;
	@%p15 bra 	$L__BB14_30;
	ld.global.u64 	%rd576, [%rd20+3072];
$L__BB14_30:
	add.s32 	%r176, %r7, 416;
	setp.ge.s32 	%p16, %r176, %r6;
	mov.b64 	%rd577, 9223372036854775807;
	@%p16 bra 	$L__BB14_32;
	ld.global.u64 	%rd577, [%rd20+3328];
$L__BB14_32:
	add.s32 	%r177, %r7, 448;
	setp.ge.s32 	%p17, %r177, %r6;
	mov.b64 	%rd578, 9223372036854775807;
	@%p17 bra 	$L__BB14_34;
	ld.global.u64 	%rd578, [%rd20+3584];
$L__BB14_34:
	setp.gt.s64 	%p18, %rd564, -1;
	selp.b64 	%rd158, -9223372036854775808, -1, %p18;
	xor.b64  	%rd580, %rd158, %rd564;
	setp.gt.s64 	%p19, %rd565, -1;
	selp.b64 	%rd159, -9223372036854775808, -1, %p19;
	xor.b64  	%rd581, %rd159, %rd565;
	setp.gt.s64 	%p20, %rd566, -1;
	selp.b64 	%rd160, -9223372036854775808, -1, %p20;
	xor.b64  	%rd582, %rd160, %rd566;
	setp.gt.s64 	%p21, %rd567, -1;
	selp.b64 	%rd161, -9223372036854775808, -1, %p21;
	xor.b64  	%rd583, %rd161, %rd567;
	setp.gt.s64 	%p22, %rd568, -1;
	selp.b64 	%rd162, -9223372036854775808, -1, %p22;
	xor.b64  	%rd584, %rd162, %rd568;
	setp.gt.s64 	%p23, %rd569, -1;
	selp.b64 	%rd163, -9223372036854775808, -1, %p23;
	xor.b64  	%rd585, %rd163, %rd569;
	setp.gt.s64 	%p24, %rd570, -1;
	selp.b64 	%rd164, -9223372036854775808, -1, %p24;
	xor.b64  	%rd586, %rd164, %rd570;
	setp.gt.s64 	%p25, %rd571, -1;
	selp.b64 	%rd165, -9223372036854775808, -1, %p25;
	xor.b64  	%rd587, %rd165, %rd571;
	setp.gt.s64 	%p26, %rd572, -1;
	selp.b64 	%rd166, -9223372036854775808, -1, %p26;
	xor.b64  	%rd588, %rd166, %rd572;
	setp.gt.s64 	%p27, %rd573, -1;
	selp.b64 	%rd167, -9223372036854775808, -1, %p27;
	xor.b64  	%rd589, %rd167, %rd573;
	setp.gt.s64 	%p28, %rd574, -1;
	selp.b64 	%rd168, -9223372036854775808, -1, %p28;
	xor.b64  	%rd590, %rd168, %rd574;
	setp.gt.s64 	%p29, %rd575, -1;
	selp.b64 	%rd169, -9223372036854775808, -1, %p29;
	xor.b64  	%rd591, %rd169, %rd575;
	setp.gt.s64 	%p30, %rd576, -1;
	selp.b64 	%rd170, -9223372036854775808, -1, %p30;
	xor.b64  	%rd592, %rd170, %rd576;
	setp.gt.s64 	%p31, %rd577, -1;
	selp.b64 	%rd171, -9223372036854775808, -1, %p31;
	xor.b64  	%rd593, %rd171, %rd577;
	setp.gt.s64 	%p32, %rd578, -1;
	selp.b64 	%rd172, -9223372036854775808, -1, %p32;
	xor.b64  	%rd594, %rd172, %rd578;
	mov.b32 	%r178, -1;
	shl.b32 	%r179, %r178, %r152;
	not.b32 	%r8, %r179;
	shl.b32 	%r180, %r2, 10;
	mov.u32 	%r181, _ZZN3cub18CUB_300001_SM_10006detail10radix_sort29DeviceRadixSortOnesweepKernelINS1_5radix10policy_hubIdNS0_8NullTypeEyE10Policy1000ELNS0_9SortOrderE0EdS6_yiiNS1_21identity_decomposer_tEEEvPT5_SC_PT3_PKSD_PT1_PKSH_PT2_PKSL_T4_iiT6_E1s;
	add.s32 	%r9, %r181, %r180;
	setp.gt.s32 	%p33, %r153, 255;
	@%p33 bra 	$L__BB14_47;
	max.s32 	%r182, %r153, 224;
	sub.s32 	%r183, %r182, %r153;
	add.s32 	%r184, %r183, 31;
	shr.u32 	%r185, %r184, 5;
	add.s32 	%r10, %r185, 1;
	and.b32  	%r11, %r10, 15;
	setp.lt.u32 	%p34, %r184, 480;
	mov.u32 	%r1238, %r153;
	@%p34 bra 	$L__BB14_38;
	and.b32  	%r186, %r10, 268435440;
	neg.s32 	%r1236, %r186;
	shl.b32 	%r188, %r153, 2;
	add.s32 	%r189, %r180, %r188;
	add.s32 	%r191, %r189, %r181;
	add.s32 	%r1235, %r191, 1024;
	mov.u32 	%r1238, %r153;
$L__BB14_37:
	.pragma "nounroll";
	mov.b32 	%r192, 0;
	st.shared.u32 	[%r1235+-1024], %r192;
	st.shared.u32 	[%r1235+-896], %r192;
	st.shared.u32 	[%r1235+-768], %r192;
	st.shared.u32 	[%r1235+-640], %r192;
	st.shared.u32 	[%r1235+-512], %r192;
	st.shared.u32 	[%r1235+-384], %r192;
	st.shared.u32 	[%r1235+-256], %r192;
	st.shared.u32 	[%r1235+-128], %r192;
	st.shared.u32 	[%r1235], %r192;
	st.shared.u32 	[%r1235+128], %r192;
	st.shared.u32 	[%r1235+256], %r192;
	st.shared.u32 	[%r1235+384], %r192;
	st.shared.u32 	[%r1235+512], %r192;
	st.shared.u32 	[%r1235+640], %r192;
	st.shared.u32 	[%r1235+768], %r192;
	st.shared.u32 	[%r1235+896], %r192;
	add.s32 	%r1238, %r1238, 512;
	add.s32 	%r1236, %r1236, 16;
	add.s32 	%r1235, %r1235, 2048;
	setp.ne.s32 	%p35, %r1236, 0;
	@%p35 bra 	$L__BB14_37;
$L__BB14_38:
	setp.eq.s32 	%p36, %r11, 0;
	@%p36 bra 	$L__BB14_47;
	and.b32  	%r21, %r10, 7;
	setp.lt.u32 	%p37, %r11, 8;
	@%p37 bra 	$L__BB14_41;
	shl.b32 	%r193, %r1238, 2;
	add.s32 	%r194, %r9, %r193;
	mov.b32 	%r195, 0;
	st.shared.u32 	[%r194], %r195;
	st.shared.u32 	[%r194+128], %r195;
	st.shared.u32 	[%r194+256], %r195;
	st.shared.u32 	[%r194+384], %r195;
	st.shared.u32 	[%r194+512], %r195;
	st.shared.u32 	[%r194+640], %r195;
	st.shared.u32 	[%r194+768], %r195;
	st.shared.u32 	[%r194+896], %r195;
	add.s32 	%r1238, %r1238, 256;
$L__BB14_41:
	setp.eq.s32 	%p38, %r21, 0;
	@%p38 bra 	$L__BB14_47;
	and.b32  	%r24, %r10, 3;
	setp.lt.u32 	%p39, %r21, 4;
	@%p39 bra 	$L__BB14_44;
	shl.b32 	%r196, %r1238, 2;
	add.s32 	%r197, %r9, %r196;
	mov.b32 	%r198, 0;
	st.shared.u32 	[%r197], %r198;
	st.shared.u32 	[%r197+128], %r198;
	st.shared.u32 	[%r197+256], %r198;
	st.shared.u32 	[%r197+384], %r198;
	add.s32 	%r1238, %r1238, 128;
$L__BB14_44:
	setp.eq.s32 	%p40, %r24, 0;
	@%p40 bra 	$L__BB14_47;
	shl.b32 	%r200, %r1238, 2;
	add.s32 	%r201, %r180, %r200;
	add.s32 	%r1242, %r181, %r201;
	neg.s32 	%r1241, %r24;
$L__BB14_46:
	.pragma "nounroll";
	mov.b32 	%r203, 0;
	st.shared.u32 	[%r1242], %r203;
	add.s32 	%r1242, %r1242, 128;
	add.s32 	%r1241, %r1241, 1;
	setp.ne.s32 	%p41, %r1241, 0;
	@%p41 bra 	$L__BB14_46;
$L__BB14_47:
	bar.warp.sync 	-1;
	cvt.u64.u32 	%rd80, %r151;
	setp.eq.s64 	%p42, %rd580, 9223372036854775807;
	selp.b64 	%rd173, -9223372036854775808, %rd580, %p42;
	shr.u64 	%rd174, %rd173, %r151;
	cvt.u32.u64 	%r205, %rd174;
	and.b32  	%r33, %r205, %r8;
	shl.b32 	%r206, %r33, 2;
	add.s32 	%r207, %r9, %r206;
	atom.shared.add.u32 	%r208, [%r207], 1;
	setp.eq.s64 	%p43, %rd581, 9223372036854775807;
	selp.b64 	%rd175, -9223372036854775808, %rd581, %p43;
	shr.u64 	%rd176, %rd175, %r151;
	cvt.u32.u64 	%r209, %rd176;
	and.b32  	%r210, %r209, %r8;
	shl.b32 	%r211, %r210, 2;
	add.s32 	%r212, %r9, %r211;
	atom.shared.add.u32 	%r213, [%r212], 1;
	setp.eq.s64 	%p44, %rd582, 9223372036854775807;
	selp.b64 	%rd177, -9223372036854775808, %rd582, %p44;
	shr.u64 	%rd178, %rd177, %r151;
	cvt.u32.u64 	%r214, %rd178;
	and.b32  	%r215, %r214, %r8;
	shl.b32 	%r216, %r215, 2;
	add.s32 	%r217, %r9, %r216;
	atom.shared.add.u32 	%r218, [%r217], 1;
	setp.eq.s64 	%p45, %rd583, 9223372036854775807;
	selp.b64 	%rd179, -9223372036854775808, %rd583, %p45;
	shr.u64 	%rd180, %rd179, %r151;
	cvt.u32.u64 	%r219, %rd180;
	and.b32  	%r220, %r219, %r8;
	shl.b32 	%r221, %r220, 2;
	add.s32 	%r222, %r9, %r221;
	atom.shared.add.u32 	%r223, [%r222], 1;
	setp.eq.s64 	%p46, %rd584, 9223372036854775807;
	selp.b64 	%rd181, -9223372036854775808, %rd584, %p46;
	shr.u64 	%rd182, %rd181, %r151;
	cvt.u32.u64 	%r224, %rd182;
	and.b32  	%r225, %r224, %r8;
	shl.b32 	%r226, %r225, 2;
	add.s32 	%r227, %r9, %r226;
	atom.shared.add.u32 	%r228, [%r227], 1;
	setp.eq.s64 	%p47, %rd585, 9223372036854775807;
	selp.b64 	%rd183, -9223372036854775808, %rd585, %p47;
	shr.u64 	%rd184, %rd183, %r151;
	cvt.u32.u64 	%r229, %rd184;
	and.b32  	%r230, %r229, %r8;
	shl.b32 	%r231, %r230, 2;
	add.s32 	%r232, %r9, %r231;
	atom.shared.add.u32 	%r233, [%r232], 1;
	setp.eq.s64 	%p48, %rd586, 9223372036854775807;
	selp.b64 	%rd185, -9223372036854775808, %rd586, %p48;
	shr.u64 	%rd186, %rd185, %r151;
	cvt.u32.u64 	%r234, %rd186;
	and.b32  	%r235, %r234, %r8;
	shl.b32 	%r236, %r235, 2;
	add.s32 	%r237, %r9, %r236;
	atom.shared.add.u32 	%r238, [%r237], 1;
	setp.eq.s64 	%p49, %rd587, 9223372036854775807;
	selp.b64 	%rd187, -9223372036854775808, %rd587, %p49;
	shr.u64 	%rd188, %rd187, %r151;
	cvt.u32.u64 	%r239, %rd188;
	and.b32  	%r240, %r239, %r8;
	shl.b32 	%r241, %r240, 2;
	add.s32 	%r242, %r9, %r241;
	atom.shared.add.u32 	%r243, [%r242], 1;
	setp.eq.s64 	%p50, %rd588, 9223372036854775807;
	selp.b64 	%rd189, -9223372036854775808, %rd588, %p50;
	shr.u64 	%rd190, %rd189, %r151;
	cvt.u32.u64 	%r244, %rd190;
	and.b32  	%r245, %r244, %r8;
	shl.b32 	%r246, %r245, 2;
	add.s32 	%r247, %r9, %r246;
	atom.shared.add.u32 	%r248, [%r247], 1;
	setp.eq.s64 	%p51, %rd589, 9223372036854775807;
	selp.b64 	%rd191, -9223372036854775808, %rd589, %p51;
	shr.u64 	%rd192, %rd191, %r151;
	cvt.u32.u64 	%r249, %rd192;
	and.b32  	%r250, %r249, %r8;
	shl.b32 	%r251, %r250, 2;
	add.s32 	%r252, %r9, %r251;
	atom.shared.add.u32 	%r253, [%r252], 1;
	setp.eq.s64 	%p52, %rd590, 9223372036854775807;
	selp.b64 	%rd193, -9223372036854775808, %rd590, %p52;
	shr.u64 	%rd194, %rd193, %r151;
	cvt.u32.u64 	%r254, %rd194;
	and.b32  	%r255, %r254, %r8;
	shl.b32 	%r256, %r255, 2;
	add.s32 	%r257, %r9, %r256;
	atom.shared.add.u32 	%r258, [%r257], 1;
	setp.eq.s64 	%p53, %rd591, 9223372036854775807;
	selp.b64 	%rd195, -9223372036854775808, %rd591, %p53;
	shr.u64 	%rd196, %rd195, %r151;
	cvt.u32.u64 	%r259, %rd196;
	and.b32  	%r260, %r259, %r8;
	shl.b32 	%r261, %r260, 2;
	add.s32 	%r262, %r9, %r261;
	atom.shared.add.u32 	%r263, [%r262], 1;
	setp.eq.s64 	%p54, %rd592, 9223372036854775807;
	selp.b64 	%rd197, -9223372036854775808, %rd592, %p54;
	shr.u64 	%rd198, %rd197, %r151;
	cvt.u32.u64 	%r264, %rd198;
	and.b32  	%r265, %r264, %r8;
	shl.b32 	%r266, %r265, 2;
	add.s32 	%r267, %r9, %r266;
	atom.shared.add.u32 	%r268, [%r267], 1;
	setp.eq.s64 	%p55, %rd593, 9223372036854775807;
	selp.b64 	%rd199, -9223372036854775808, %rd593, %p55;
	shr.u64 	%rd200, %rd199, %r151;
	cvt.u32.u64 	%r269, %rd200;
	and.b32  	%r270, %r269, %r8;
	shl.b32 	%r271, %r270, 2;
	add.s32 	%r272, %r9, %r271;
	atom.shared.add.u32 	%r273, [%r272], 1;
	setp.eq.s64 	%p56, %rd594, 9223372036854775807;
	selp.b64 	%rd201, -9223372036854775808, %rd594, %p56;
	shr.u64 	%rd202, %rd201, %r151;
	cvt.u32.u64 	%r274, %rd202;
	and.b32  	%r275, %r274, %r8;
	shl.b32 	%r276, %r275, 2;
	add.s32 	%r277, %r9, %r276;
	atom.shared.add.u32 	%r278, [%r277], 1;
	bar.sync 	0;
	setp.gt.u32 	%p57, %r1, 255;
	shl.b32 	%r279, %r1, 2;
	mov.u32 	%r280, _ZZN3cub18CUB_300001_SM_10006detail10radix_sort29DeviceRadixSortOnesweepKernelINS1_5radix10policy_hubIdNS0_8NullTypeEyE10Policy1000ELNS0_9SortOrderE0EdS6_yiiNS1_21identity_decomposer_tEEEvPT5_SC_PT3_PKSD_PT1_PKSH_PT2_PKSL_T4_iiT6_E1s;
	add.s32 	%r34, %r280, %r279;
	mov.b32 	%r1243, 0;
	@%p57 bra 	$L__BB14_49;
	ld.shared.u32 	%r281, [%r34];
	mov.b32 	%r282, 0;
	st.shared.u32 	[%r34], %r282;
	ld.shared.u32 	%r283, [%r34+1024];
	st.shared.u32 	[%r34+1024], %r281;
	add.s32 	%r284, %r283, %r281;
	ld.shared.u32 	%r285, [%r34+2048];
	st.shared.u32 	[%r34+2048], %r284;
	add.s32 	%r286, %r285, %r284;
	ld.shared.u32 	%r287, [%r34+3072];
	st.shared.u32 	[%r34+3072], %r286;
	add.s32 	%r288, %r287, %r286;
	ld.shared.u32 	%r289, [%r34+4096];
	st.shared.u32 	[%r34+4096], %r288;
	add.s32 	%r290, %r289, %r288;
	ld.shared.u32 	%r291, [%r34+5120];
	st.shared.u32 	[%r34+5120], %r290;
	add.s32 	%r292, %r291, %r290;
	ld.shared.u32 	%r293, [%r34+6144];
	st.shared.u32 	[%r34+6144], %r292;
	add.s32 	%r294, %r293, %r292;
	ld.shared.u32 	%r295, [%r34+7168];
	st.shared.u32 	[%r34+7168], %r294;
	add.s32 	%r296, %r295, %r294;
	ld.shared.u32 	%r297, [%r34+8192];
	st.shared.u32 	[%r34+8192], %r296;
	add.s32 	%r298, %r297, %r296;
	ld.shared.u32 	%r299, [%r34+9216];
	st.shared.u32 	[%r34+9216], %r298;
	add.s32 	%r300, %r299, %r298;
	ld.shared.u32 	%r301, [%r34+10240];
	st.shared.u32 	[%r34+10240], %r300;
	add.s32 	%r302, %r301, %r300;
	ld.shared.u32 	%r303, [%r34+11264];
	st.shared.u32 	[%r34+11264], %r302;
	add.s32 	%r1243, %r303, %r302;
$L__BB14_49:
	shl.b32 	%r304, %r4, 8;
	add.s32 	%r305, %r304, %r1;
	mul.wide.s32 	%rd203, %r305, 4;
	add.s64 	%rd81, %rd2, %rd203;
	@%p57 bra 	$L__BB14_51;
	or.b32  	%r306, %r1243, 1073741824;
	st.volatile.global.u32 	[%rd81], %r306;
$L__BB14_51:
	ld.param.u64 	%rd548, [_ZN3cub18CUB_300001_SM_10006detail10radix_sort29DeviceRadixSortOnesweepKernelINS1_5radix10policy_hubIdNS0_8NullTypeEyE10Policy1000ELNS0_9SortOrderE0EdS6_yiiNS1_21identity_decomposer_tEEEvPT5_SC_PT3_PKSD_PT1_PKSH_PT2_PKSL_T4_iiT6__param_3];
	setp.lt.u32 	%p59, %r1, 256;
	setp.eq.s32 	%p60, %r1243, 5760;
	and.pred  	%p61, %p59, %p60;
	selp.u32 	%r307, 1, 0, %p61;
	{ 
	.reg .pred 	%p1; 
	.reg .pred 	%p2; 
	setp.ne.u32 	%p1, %r307, 0; 
	bar.red.or.pred 	%p2, 0, %p1; 
	selp.u32 	%r308, 1, 0, %p2; 
	}
	setp.eq.s32 	%p62, %r308, 0;
	cvt.u64.u32 	%rd82, %r1;
	cvta.to.global.u64 	%rd204, %rd130;
	mul.wide.u32 	%rd205, %r1, 8;
	add.s64 	%rd83, %rd204, %rd205;
	cvta.to.global.u64 	%rd206, %rd548;
	add.s64 	%rd84, %rd206, %rd205;
	@%p62 bra 	$L__BB14_95;
	setp.gt.u32 	%p64, %r1, %r33;
	selp.b32 	%r37, 5760, 0, %p64;
	shl.b32 	%r309, %r1, 3;
	mov.u32 	%r310, _ZZN3cub18CUB_300001_SM_10006detail10radix_sort29DeviceRadixSortOnesweepKernelINS1_5radix10policy_hubIdNS0_8NullTypeEyE10Policy1000ELNS0_9SortOrderE0EdS6_yiiNS1_21identity_decomposer_tEEEvPT5_SC_PT3_PKSD_PT1_PKSH_PT2_PKSL_T4_iiT6_E1s;
	add.s32 	%r311, %r310, %r309;
	add.s32 	%r38, %r311, 46080;
	@%p57 bra 	$L__BB14_60;
	ld.global.u64 	%rd207, [%rd84];
	cvt.u64.u32 	%rd208, %r37;
	sub.s64 	%rd579, %rd207, %rd208;
	st.shared.u64 	[%r38], %rd579;
	setp.lt.s32 	%p65, %r4, 1;
	mov.u32 	%r1247, %r1243;
	@%p65 bra 	$L__BB14_59;
	mov.b32 	%r1245, -1;
	mov.u32 	%r1244, %r4;
	mov.u32 	%r1247, %r1243;
$L__BB14_55:
	add.s32 	%r42, %r1244, -1;
	shl.b32 	%r313, %r42, 8;
	add.s32 	%r314, %r313, %r1;
	mul.wide.s32 	%rd209, %r314, 4;
	add.s64 	%rd86, %rd2, %rd209;
$L__BB14_56:
	membar.cta;
	ld.volatile.global.u32 	%r43, [%rd86];
	setp.eq.s32 	%p66, %r43, 0;
	@%p66 bra 	$L__BB14_56;
	and.b32  	%r315, %r43, 1073741823;
	add.s32 	%r1247, %r315, %r1247;
	setp.gt.s32 	%p67, %r43, -1;
	vote.sync.ballot.b32 	%r1245, %p67, %r1245;
	setp.gt.u32 	%p69, %r1244, 1;
	and.pred  	%p70, %p67, %p69;
	mov.u32 	%r1244, %r42;
	@%p70 bra 	$L__BB14_55;
	ld.shared.u64 	%rd579, [%r38];
$L__BB14_59:
	or.b32  	%r316, %r1247, -2147483648;
	st.volatile.global.u32 	[%rd81], %r316;
	sub.s32 	%r317, %r1247, %r1243;
	cvt.s64.s32 	%rd210, %r317;
	add.s64 	%rd211, %rd579, %rd210;
	st.shared.u64 	[%r38], %rd211;
$L__BB14_60:
	setp.lt.s32 	%p72, %r5, %r150;
	setp.eq.s64 	%p73, %rd130, 0;
	or.pred  	%p74, %p73, %p72;
	or.pred  	%p75, %p57, %p74;
	@%p75 bra 	$L__BB14_62;
	ld.shared.u64 	%rd212, [%r38];
	cvt.u64.u32 	%rd213, %r37;
	cvt.s64.s32 	%rd214, %r1243;
	add.s64 	%rd215, %rd213, %rd214;
	add.s64 	%rd216, %rd215, %rd212;
	st.global.u64 	[%rd83], %rd216;
$L__BB14_62:
	setp.gt.s32 	%p76, %r5, %r150;
	bar.sync 	0;
	shl.b32 	%r318, %r33, 3;
	mov.u32 	%r319, _ZZN3cub18CUB_300001_SM_10006detail10radix_sort29DeviceRadixSortOnesweepKernelINS1_5radix10policy_hubIdNS0_8NullTypeEyE10Policy1000ELNS0_9SortOrderE0EdS6_yiiNS1_21identity_decomposer_tEEEvPT5_SC_PT3_PKSD_PT1_PKSH_PT2_PKSL_T4_iiT6_E1s;
	add.s32 	%r320, %r319, %r318;
	ld.shared.u64 	%rd89, [%r320+46080];
	setp.gt.s64 	%p77, %rd580, -1;
	selp.b64 	%rd217, -1, -9223372036854775808, %p77;
	xor.b64  	%rd580, %rd217, %rd580;
	setp.gt.s64 	%p78, %rd581, -1;
	selp.b64 	%rd218, -1, -9223372036854775808, %p78;
	xor.b64  	%rd581, %rd218, %rd581;
	setp.gt.s64 	%p79, %rd582, -1;
	selp.b64 	%rd219, -1, -9223372036854775808, %p79;
	xor.b64  	%rd582, %rd219, %rd582;
	setp.gt.s64 	%p80, %rd583, -1;
	selp.b64 	%rd220, -1, -9223372036854775808, %p80;
	xor.b64  	%rd583, %rd220, %rd583;
	setp.gt.s64 	%p81, %rd584, -1;
	selp.b64 	%rd221, -1, -9223372036854775808, %p81;
	xor.b64  	%rd584, %rd221, %rd584;
	setp.gt.s64 	%p82, %rd585, -1;
	selp.b64 	%rd222, -1, -9223372036854775808, %p82;
	xor.b64  	%rd585, %rd222, %rd585;
	setp.gt.s64 	%p83, %rd586, -1;
	selp.b64 	%rd223, -1, -9223372036854775808, %p83;
	xor.b64  	%rd586, %rd223, %rd586;
	setp.gt.s64 	%p84, %rd587, -1;
	selp.b64 	%rd224, -1, -9223372036854775808, %p84;
	xor.b64  	%rd587, %rd224, %rd587;
	setp.gt.s64 	%p85, %rd588, -1;
	selp.b64 	%rd225, -1, -9223372036854775808, %p85;
	xor.b64  	%rd588, %rd225, %rd588;
	setp.gt.s64 	%p86, %rd589, -1;
	selp.b64 	%rd226, -1, -9223372036854775808, %p86;
	xor.b64  	%rd589, %rd226, %rd589;
	setp.gt.s64 	%p87, %rd590, -1;
	selp.b64 	%rd227, -1, -9223372036854775808, %p87;
	xor.b64  	%rd590, %rd227, %rd590;
	setp.gt.s64 	%p88, %rd591, -1;
	selp.b64 	%rd228, -1, -9223372036854775808, %p88;
	xor.b64  	%rd591, %rd228, %rd591;
	setp.gt.s64 	%p89, %rd592, -1;
	selp.b64 	%rd229, -1, -9223372036854775808, %p89;
	xor.b64  	%rd592, %rd229, %rd592;
	setp.gt.s64 	%p90, %rd593, -1;
	selp.b64 	%rd230, -1, -9223372036854775808, %p90;
	xor.b64  	%rd593, %rd230, %rd593;
	setp.gt.s64 	%p91, %rd594, -1;
	selp.b64 	%rd231, -1, -9223372036854775808, %p91;
	xor.b64  	%rd594, %rd231, %rd594;
	@%p76 bra 	$L__BB14_64;
	and.b32  	%r321, %r1, 31;
	and.b32  	%r322, %r1, 992;
	mul.lo.s32 	%r323, %r322, 15;
	or.b32  	%r324, %r323, %r321;
	cvt.u64.u32 	%rd232, %r324;
	add.s64 	%rd233, %rd89, %rd232;
	shl.b64 	%rd234, %rd233, 3;
	add.s64 	%rd235, %rd1, %rd234;
	st.global.u64 	[%rd235], %rd580;
	st.global.u64 	[%rd235+256], %rd581;
	st.global.u64 	[%rd235+512], %rd582;
	st.global.u64 	[%rd235+768], %rd583;
	st.global.u64 	[%rd235+1024], %rd584;
	st.global.u64 	[%rd235+1280], %rd585;
	st.global.u64 	[%rd235+1536], %rd586;
	st.global.u64 	[%rd235+1792], %rd587;
	st.global.u64 	[%rd235+2048], %rd588;
	st.global.u64 	[%rd235+2304], %rd589;
	st.global.u64 	[%rd235+2560], %rd590;
	st.global.u64 	[%rd235+2816], %rd591;
	st.global.u64 	[%rd235+3072], %rd592;
	st.global.u64 	[%rd235+3328], %rd593;
	st.global.u64 	[%rd235+3584], %rd594;
	bra.uni 	$L__BB14_94;
$L__BB14_64:
	mad.lo.s32 	%r47, %r4, -5760, %r150;
	and.b32  	%r325, %r1, 31;
	and.b32  	%r326, %r1, 992;
	mul.lo.s32 	%r327, %r326, 15;
	or.b32  	%r48, %r327, %r325;
	setp.ge.s32 	%p92, %r48, %r47;
	cvt.u64.u32 	%rd236, %r48;
	add.s64 	%rd237, %rd89, %rd236;
	shl.b64 	%rd238, %rd237, 3;
	add.s64 	%rd105, %rd1, %rd238;
	@%p92 bra 	$L__BB14_66;
	st.global.u64 	[%rd105], %rd580;
$L__BB14_66:
	add.s32 	%r328, %r48, 32;
	setp.ge.s32 	%p93, %r328, %r47;
	@%p93 bra 	$L__BB14_68;
	st.global.u64 	[%rd105+256], %rd581;
$L__BB14_68:
	add.s32 	%r329, %r48, 64;
	setp.ge.s32 	%p94, %r329, %r47;
	@%p94 bra 	$L__BB14_70;
	st.global.u64 	[%rd105+512], %rd582;
$L__BB14_70:
	add.s32 	%r330, %r48, 96;
	setp.ge.s32 	%p95, %r330, %r47;
	@%p95 bra 	$L__BB14_72;
	st.global.u64 	[%rd105+768], %rd583;
$L__BB14_72:
	add.s32 	%r331, %r48, 128;
	setp.ge.s32 	%p96, %r331, %r47;
	@%p96 bra 	$L__BB14_74;
	st.global.u64 	[%rd105+1024], %rd584;
$L__BB14_74:
	add.s32 	%r332, %r48, 160;
	setp.ge.s32 	%p97, %r332, %r47;
	@%p97 bra 	$L__BB14_76;
	st.global.u64 	[%rd105+1280], %rd585;
$L__BB14_76:
	add.s32 	%r333, %r48, 192;
	setp.ge.s32 	%p98, %r333, %r47;
	@%p98 bra 	$L__BB14_78;
	st.global.u64 	[%rd105+1536], %rd586;
$L__BB14_78:
	add.s32 	%r334, %r48, 224;
	setp.ge.s32 	%p99, %r334, %r47;
	@%p99 bra 	$L__BB14_80;
	st.global.u64 	[%rd105+1792], %rd587;
$L__BB14_80:
	add.s32 	%r335, %r48, 256;
	setp.ge.s32 	%p100, %r335, %r47;
	@%p100 bra 	$L__BB14_82;
	st.global.u64 	[%rd105+2048], %rd588;
$L__BB14_82:
	add.s32 	%r336, %r48, 288;
	setp.ge.s32 	%p101, %r336, %r47;
	@%p101 bra 	$L__BB14_84;
	st.global.u64 	[%rd105+2304], %rd589;
$L__BB14_84:
	add.s32 	%r337, %r48, 320;
	setp.ge.s32 	%p102, %r337, %r47;
	@%p102 bra 	$L__BB14_86;
	st.global.u64 	[%rd105+2560], %rd590;
$L__BB14_86:
	add.s32 	%r338, %r48, 352;
	setp.ge.s32 	%p103, %r338, %r47;
	@%p103 bra 	$L__BB14_88;
	st.global.u64 	[%rd105+2816], %rd591;
$L__BB14_88:
	add.s32 	%r339, %r48, 384;
	setp.ge.s32 	%p104, %r339, %r47;
	@%p104 bra 	$L__BB14_90;
	st.global.u64 	[%rd105+3072], %rd592;
$L__BB14_90:
	add.s32 	%r340, %r48, 416;
	setp.ge.s32 	%p105, %r340, %r47;
	@%p105 bra 	$L__BB14_92;
	st.global.u64 	[%rd105+3328], %rd593;
$L__BB14_92:
	add.s32 	%r341, %r48, 448;
	setp.ge.s32 	%p106, %r341, %r47;
	@%p106 bra 	$L__BB14_94;
	st.global.u64 	[%rd105+3584], %rd594;
$L__BB14_94:
	// begin inline asm
	exit;
	// end inline asm
$L__BB14_95:
	mul.hi.u32 	%r342, %r1, 357913942;
	add.s32 	%r343, %r342, %r1;
	shl.b32 	%r344, %r343, 2;
	mov.u32 	%r345, _ZZN3cub18CUB_300001_SM_10006detail10radix_sort29DeviceRadixSortOnesweepKernelINS1_5radix10policy_hubIdNS0_8NullTypeEyE10Policy1000ELNS0_9SortOrderE0EdS6_yiiNS1_21identity_decomposer_tEEEvPT5_SC_PT3_PKSD_PT1_PKSH_PT2_PKSL_T4_iiT6_E1s;
	add.s32 	%r346, %r345, %r344;
	add.s32 	%r49, %r346, 13328;
	st.shared.u32 	[%r346+13328], %r1243;
	bar.sync 	0;
	setp.gt.u32 	%p107, %r1, 31;
	@%p107 bra 	$L__BB14_97;
	mov.u32 	%r377, _ZZN3cub18CUB_300001_SM_10006detail10radix_sort29DeviceRadixSortOnesweepKernelINS1_5radix10policy_hubIdNS0_8NullTypeEyE10Policy1000ELNS0_9SortOrderE0EdS6_yiiNS1_21identity_decomposer_tEEEvPT5_SC_PT3_PKSD_PT1_PKSH_PT2_PKSL_T4_iiT6_E1s;
	mad.lo.s32 	%r378, %r1, 52, %r377;
	ld.shared.u32 	%r379, [%r378+13328];
	ld.shared.u32 	%r380, [%r378+13332];
	ld.shared.u32 	%r381, [%r378+13336];
	ld.shared.u32 	%r382, [%r378+13340];
	ld.shared.u32 	%r383, [%r378+13344];
	ld.shared.u32 	%r384, [%r378+13348];
	ld.shared.u32 	%r385, [%r378+13352];
	ld.shared.u32 	%r386, [%r378+13356];
	ld.shared.u32 	%r387, [%r378+13360];
	ld.shared.u32 	%r388, [%r378+13364];
	ld.shared.u32 	%r389, [%r378+13368];
	ld.shared.u32 	%r390, [%r378+13372];
	add.s32 	%r391, %r380, %r379;
	add.s32 	%r392, %r391, %r381;
	add.s32 	%r393, %r392, %r382;
	add.s32 	%r394, %r393, %r383;
	add.s32 	%r395, %r394, %r384;
	add.s32 	%r396, %r395, %r385;
	add.s32 	%r397, %r396, %r386;
	add.s32 	%r398, %r397, %r387;
	add.s32 	%r399, %r398, %r388;
	add.s32 	%r400, %r399, %r389;
	add.s32 	%r351, %r400, %r390;
	mov.b32 	%r349, 1;
	mov.b32 	%r374, 0;
	mov.b32 	%r376, -1;
	// begin inline asm
	{  .reg .s32 r0;  .reg .pred p;  shfl.sync.up.b32 r0|p, %r351, %r349, %r374, %r376;  @p add.s32 r0, r0, %r351;  mov.s32 %r347, r0;}
	// end inline asm
	mov.b32 	%r355, 2;
	// begin inline asm
	{  .reg .s32 r0;  .reg .pred p;  shfl.sync.up.b32 r0|p, %r347, %r355, %r374, %r376;  @p add.s32 r0, r0, %r347;  mov.s32 %r353, r0;}
	// end inline asm
	mov.b32 	%r361, 4;
	// begin inline asm
	{  .reg .s32 r0;  .reg .pred p;  shfl.sync.up.b32 r0|p, %r353, %r361, %r374, %r376;  @p add.s32 r0, r0, %r353;  mov.s32 %r359, r0;}
	// end inline asm
	mov.b32 	%r367, 8;
	// begin inline asm
	{  .reg .s32 r0;  .reg .pred p;  shfl.sync.up.b32 r0|p, %r359, %r367, %r374, %r376;  @p add.s32 r0, r0, %r359;  mov.s32 %r365, r0;}
	// end inline asm
	mov.b32 	%r373, 16;
	// begin inline asm
	{  .reg .s32 r0;  .reg .pred p;  shfl.sync.up.b32 r0|p, %r365, %r373, %r374, %r376;  @p add.s32 r0, r0, %r365;  mov.s32 %r371, r0;}
	// end inline asm
	sub.s32 	%r401, %r371, %r351;
	add.s32 	%r402, %r379, %r401;
	add.s32 	%r403, %r380, %r402;
	add.s32 	%r404, %r381, %r403;
	add.s32 	%r405, %r382, %r404;
	add.s32 	%r406, %r383, %r405;
	add.s32 	%r407, %r384, %r406;
	add.s32 	%r408, %r385, %r407;
	add.s32 	%r409, %r386, %r408;
	add.s32 	%r410, %r387, %r409;
	add.s32 	%r411, %r388, %r410;
	add.s32 	%r412, %r389, %r411;
	st.shared.u32 	[%r378+13328], %r401;
	st.shared.u32 	[%r378+13332], %r402;
	st.shared.u32 	[%r378+13336], %r403;
	st.shared.u32 	[%r378+13340], %r404;
	st.shared.u32 	[%r378+13344], %r405;
	st.shared.u32 	[%r378+13348], %r406;
	st.shared.u32 	[%r378+13352], %r407;
	st.shared.u32 	[%r378+13356], %r408;
	st.shared.u32 	[%r378+13360], %r409;
	st.shared.u32 	[%r378+13364], %r410;
	st.shared.u32 	[%r378+13368], %r411;
	st.shared.u32 	[%r378+13372], %r412;
$L__BB14_97:
	bar.sync 	0;
	ld.shared.s32 	%rd122, [%r49];
	@%p57 bra 	$L__BB14_99;
	cvt.u32.u64 	%r413, %rd122;
	shl.b32 	%r415, %r1, 2;
	mov.u32 	%r416, _ZZN3cub18CUB_300001_SM_10006detail10radix_sort29DeviceRadixSortOnesweepKernelINS1_5radix10policy_hubIdNS0_8NullTypeEyE10Policy1000ELNS0_9SortOrderE0EdS6_yiiNS1_21identity_decomposer_tEEEvPT5_SC_PT3_PKSD_PT1_PKSH_PT2_PKSL_T4_iiT6_E1s;
	add.s32 	%r417, %r416, %r415;
	ld.shared.u32 	%r418, [%r417];
	add.s32 	%r419, %r418, %r413;
	st.shared.u32 	[%r417], %r419;
	ld.shared.u32 	%r420, [%r417+1024];
	add.s32 	%r421, %r420, %r413;
	st.shared.u32 	[%r417+1024], %r421;
	ld.shared.u32 	%r422, [%r417+2048];
	add.s32 	%r423, %r422, %r413;
	st.shared.u32 	[%r417+2048], %r423;
	ld.shared.u32 	%r424, [%r417+3072];
	add.s32 	%r425, %r424, %r413;
	st.shared.u32 	[%r417+3072], %r425;
	ld.shared.u32 	%r426, [%r417+4096];
	add.s32 	%r427, %r426, %r413;
	st.shared.u32 	[%r417+4096], %r427;
	ld.shared.u32 	%r428, [%r417+5120];
	add.s32 	%r429, %r428, %r413;
	st.shared.u32 	[%r417+5120], %r429;
	ld.shared.u32 	%r430, [%r417+6144];
	add.s32 	%r431, %r430, %r413;
	st.shared.u32 	[%r417+6144], %r431;
	ld.shared.u32 	%r432, [%r417+7168];
	add.s32 	%r433, %r432, %r413;
	st.shared.u32 	[%r417+7168], %r433;
	ld.shared.u32 	%r434, [%r417+8192];
	add.s32 	%r435, %r434, %r413;
	st.shared.u32 	[%r417+8192], %r435;
	ld.shared.u32 	%r436, [%r417+9216];
	add.s32 	%r437, %r436, %r413;
	st.shared.u32 	[%r417+9216], %r437;
	ld.shared.u32 	%r438, [%r417+10240];
	add.s32 	%r439, %r438, %r413;
	st.shared.u32 	[%r417+10240], %r439;
	ld.shared.u32 	%r440, [%r417+11264];
	add.s32 	%r441, %r440, %r413;
	st.shared.u32 	[%r417+11264], %r441;
$L__BB14_99:
	bar.sync 	0;
	// begin inline asm
	mov.u32 %r442, %lanemask_le;
	// end inline asm
	setp.eq.s64 	%p109, %rd580, 9223372036854775807;
	selp.b64 	%rd239, -9223372036854775808, %rd580, %p109;
	cvt.u32.u64 	%r468, %rd80;
	shr.u64 	%rd240, %rd239, %r468;
	cvt.u32.u64 	%r469, %rd240;
	and.b32  	%r465, %r469, %r8;
	mov.b32 	%r445, 1;
	// begin inline asm
	{
    .reg .pred p;
    and.b32 %r443, %r465, %r445;    setp.ne.u32 p, %r443, 0;
    vote.ballot.sync.b32 %r443, p, 0xffffffff;
    @!p not.b32 %r443, %r443;
}

	// end inline asm
	mov.b32 	%r448, 2;
	// begin inline asm
	{
    .reg .pred p;
    and.b32 %r446, %r465, %r448;    setp.ne.u32 p, %r446, 0;
    vote.ballot.sync.b32 %r446, p, 0xffffffff;
    @!p not.b32 %r446, %r446;
}

	// end inline asm
	and.b32  	%r470, %r446, %r443;
	mov.b32 	%r451, 4;
	// begin inline asm
	{
    .reg .pred p;
    and.b32 %r449, %r465, %r451;    setp.ne.u32 p, %r449, 0;
    vote.ballot.sync.b32 %r449, p, 0xffffffff;
    @!p not.b32 %r449, %r449;
}

	// end inline asm
	and.b32  	%r471, %r449, %r470;
	mov.b32 	%r454, 8;
	// begin inline asm
	{
    .reg .pred p;
    and.b32 %r452, %r465, %r454;    setp.ne.u32 p, %r452, 0;
    vote.ballot.sync.b32 %r452, p, 0xffffffff;
    @!p not.b32 %r452, %r452;
}

	// end inline asm
	and.b32  	%r472, %r452, %r471;
	mov.b32 	%r457, 16;
	// begin inline asm
	{
    .reg .pred p;
    and.b32 %r455, %r465, %r457;    setp.ne.u32 p, %r455, 0;
    vote.ballot.sync.b32 %r455, p, 0xffffffff;
    @!p not.b32 %r455, %r455;
}

	// end inline asm
	and.b32  	%r473, %r455, %r472;
	mov.b32 	%r460, 32;
	// begin inline asm
	{
    .reg .pred p;
    and.b32 %r458, %r465, %r460;    setp.ne.u32 p, %r458, 0;
    vote.ballot.sync.b32 %r458, p, 0xffffffff;
    @!p not.b32 %r458, %r458;
}

	// end inline asm
	and.b32  	%r474, %r458, %r473;
	mov.b32 	%r463, 64;
	// begin inline asm
	{
    .reg .pred p;
    and.b32 %r461, %r465, %r463;    setp.ne.u32 p, %r461, 0;
    vote.ballot.sync.b32 %r461, p, 0xffffffff;
    @!p not.b32 %r461, %r461;
}

	// end inline asm
	and.b32  	%r475, %r461, %r474;
	mov.b32 	%r466, 128;
	// begin inline asm
	{
    .reg .pred p;
    and.b32 %r464, %r465, %r466;    setp.ne.u32 p, %r464, 0;
    vote.ballot.sync.b32 %r464, p, 0xffffffff;
    @!p not.b32 %r464, %r464;
}

	// end inline asm
	and.b32  	%r476, %r464, %r475;
	clz.b32 	%r477, %r476;
	sub.s32 	%r52, 31, %r477;
	and.b32  	%r478, %r442, %r476;
	popc.b32 	%r53, %r478;
	setp.ne.s32 	%p110, %r153, %r52;
	mov.b32 	%r1248, 0;
	@%p110 bra 	$L__BB14_101;
	shl.b32 	%r479, %r465, 2;
	add.s32 	%r480, %r9, %r479;
	atom.shared.add.u32 	%r1248, [%r480], %r53;
$L__BB14_101:
	shfl.sync.idx.b32	%r506|%p111, %r1248, %r52, 31, -1;
	add.s32 	%r56, %r53, %r506;
	setp.eq.s64 	%p112, %rd581, 9223372036854775807;
	selp.b64 	%rd241, -9223372036854775808, %rd581, %p112;
	shr.u64 	%rd242, %rd241, %r468;
	cvt.u32.u64 	%r508, %rd242;
	and.b32  	%r503, %r508, %r8;
	mov.b32 	%r483, 1;
	// begin inline asm
	{
    .reg .pred p;
    and.b32 %r481, %r503, %r483;    setp.ne.u32 p, %r481, 0;
    vote.ballot.sync.b32 %r481, p, 0xffffffff;
    @!p not.b32 %r481, %r481;
}

	// end inline asm
	mov.b32 	%r486, 2;
	// begin inline asm
	{
    .reg .pred p;
    and.b32 %r484, %r503, %r486;    setp.ne.u32 p, %r484, 0;
    vote.ballot.sync.b32 %r484, p, 0xffffffff;
    @!p not.b32 %r484, %r484;
}

	// end inline asm
	and.b32  	%r509, %r484, %r481;
	mov.b32 	%r489, 4;
	// begin inline asm
	{
    .reg .pred p;
    and.b32 %r487, %r503, %r489;    setp.ne.u32 p, %r487, 0;
    vote.ballot.sync.b32 %r487, p, 0xffffffff;
    @!p not.b32 %r487, %r487;
}

	// end inline asm
	and.b32  	%r510, %r487, %r509;
	mov.b32 	%r492, 8;
	// begin inline asm
	{
    .reg .pred p;
    and.b32 %r490, %r503, %r492;    setp.ne.u32 p, %r490, 0;
    vote.ballot.sync.b32 %r490, p, 0xffffffff;
    @!p not.b32 %r490, %r490;
}

	// end inline asm
	and.b32  	%r511, %r490, %r510;
	mov.b32 	%r495, 16;
	// begin inline asm
	{
    .reg .pred p;
    and.b32 %r493, %r503, %r495;    setp.ne.u32 p, %r493, 0;
    vote.ballot.sync.b32 %r493, p, 0xffffffff;
    @!p not.b32 %r493, %r493;
}

	// end inline asm
	and.b32  	%r512, %r493, %r511;
	mov.b32 	%r498, 32;
	// begin inline asm
	{
    .reg .pred p;
    and.b32 %r496, %r503, %r498;    setp.ne.u32 p, %r496, 0;
    vote.ballot.sync.b32 %r496, p, 0xffffffff;
    @!p not.b32 %r496, %r496;
}

	// end inline asm
	and.b32  	%r513, %r496, %r512;
	mov.b32 	%r501, 64;
	// begin inline asm
	{
    .reg .pred p;
    and.b32 %r499, %r503, %r501;    setp.ne.u32 p, %r499, 0;
    vote.ballot.sync.b32 %r499, p, 0xffffffff;
    @!p not.b32 %r499, %r499;
}

	// end inline asm
	and.b32  	%r514, %r499, %r513;
	mov.b32 	%r504, 128;
	// begin inline asm
	{
    .reg .pred p;
    and.b32 %r502, %r503, %r504;    setp.ne.u32 p, %r502, 0;
    vote.ballot.sync.b32 %r502, p, 0xffffffff;
    @!p not.b32 %r502, %r502;
}

	// end inline asm
	and.b32  	%r515, %r502, %r514;
	clz.b32 	%r516, %r515;
	sub.s32 	%r58, 31, %r516;
	and.b32  	%r517, %r442, %r515;
	popc.b32 	%r59, %r517;
	setp.ne.s32 	%p113, %r153, %r58;
	mov.b32 	%r1249, 0;
	@%p113 bra 	$L__BB14_103;
	shl.b32 	%r518, %r503, 2;
	add.s32 	%r519, %r9, %r518;
	atom.shared.add.u32 	%r1249, [%r519], %r59;
$L__BB14_103:
	shfl.sync.idx.b32	%r545|%p114, %r1249, %r58, 31, -1;
	add.s32 	%r62, %r59, %r545;
	setp.eq.s64 	%p115, %rd582, 9223372036854775807;
	selp.b64 	%rd243, -9223372036854775808, %rd582, %p115;
	shr.u64 	%rd244, %rd243, %r468;
	cvt.u32.u64 	%r547, %rd244;
	and.b32  	%r542, %r547, %r8;
	mov.b32 	%r522, 1;
	// begin inline asm
	{
    .reg .pred p;
    and.b32 %r520, %r542, %r522;    setp.ne.u32 p, %r520, 0;
    vote.ballot.sync.b32 %r520, p, 0xffffffff;
    @!p not.b32 %r520, %r520;
}

	// end inline asm
	mov.b32 	%r525, 2;
	// begin inline asm
	{
    .reg .pred p;
    and.b32 %r523, %r542, %r525;    setp.ne.u32 p, %r523, 0;
    vote.ballot.sync.b32 %r523, p, 0xffffffff;
    @!p not.b32 %r523, %r523;
}

	// end inline asm
	and.b32  	%r548, %r523, %r520;
	mov.b32 	%r528, 4;
	// begin inline asm
	{
    .reg .pred p;
    and.b32 %r526, %r542, %r528;    setp.ne.u32 p, %r526, 0;
    vote.ballot.sync.b32 %r526, p, 0xffffffff;
    @!p not.b32 %r526, %r526;
}

	// end inline asm
	and.b32  	%r549, %r526, %r548;
	mov.b32 	%r531, 8;
	// begin inline asm
	{
    .reg .pred p;
    and.b32 %r529, %r542, %r531;    setp.ne.u32 p, %r529, 0;
    vote.ballot.sync.b32 %r529, p, 0xffffffff;
    @!p not.b32 %r529, %r529;
}

	// end inline asm
	and.b32  	%r550, %r529, %r549;
	mov.b32 	%r534, 16;
	// begin inline asm
	{
    .reg .pred p;
    and.b32 %r532, %r542, %r534;    setp.ne.u32 p, %r532, 0;
    vote.ballot.sync.b32 %r532, p, 0xffffffff;
    @!p not.b32 %r532, %r532;
}

	// end inline asm
	and.b32  	%r551, %r532, %r550;
	mov.b32 	%r537, 32;
	// begin inline asm
	{
    .reg .pred p;
    and.b32 %r535, %r542, %r537;    setp.ne.u32 p, %r535, 0;
    vote.ballot.sync.b32 %r535, p, 0xffffffff;
    @!p not.b32 %r535, %r535;
}

	// end inline asm
	and.b32  	%r552, %r535, %r551;
	mov.b32 	%r540, 64;
	// begin inline asm
	{
    .reg .pred p;
    and.b32 %r538, %r542, %r540;    setp.ne.u32 p, %r538, 0;
    vote.ballot.sync.b32 %r538, p, 0xffffffff;
    @!p not.b32 %r538, %r538;
}

	// end inline asm
	and.b32  	%r553, %r538, %r552;
	mov.b32 	%r543, 128;
	// begin inline asm
	{
    .reg .pred p;
    and.b32 %r541, %r542, %r543;    setp.ne.u32 p, %r541, 0;
    vote.ballot.sync.b32 %r541, p, 0xffffffff;
    @!p not.b32 %r541, %r541;
}

	// end inline asm
	and.b32  	%r554, %r541, %r553;
	clz.b32 	%r555, %r554;
	sub.s32 	%r64, 31, %r555;
	and.b32  	%r556, %r442, %r554;
	popc.b32 	%r65, %r556;
	setp.ne.s32 	%p116, %r153, %r64;
	mov.b32 	%r1250, 0;
	@%p116 bra 	$L__BB14_105;
	shl.b32 	%r557, %r542, 2;
	add.s32 	%r558, %r9, %r557;
	atom.shared.add.u32 	%r1250, [%r558], %r65;
$L__BB14_105:
	shfl.sync.idx.b32	%r584|%p117, %r1250, %r64, 31, -1;
	add.s32 	%r68, %r65, %r584;
	setp.eq.s64 	%p118, %rd583, 9223372036854775807;
	selp.b64 	%rd245, -9223372036854775808, %rd583, %p118;
	shr.u64 	%rd246, %rd245, %r468;
	cvt.u32.u64 	%r586, %rd246;
	and.b32  	%r581, %r586, %r8;
	mov.b32 	%r561, 1;
	// begin inline asm
	{
    .reg .pred p;
    and.b32 %r559, %r581, %r561;    setp.ne.u32 p, %r559, 0;
    vote.ballot.sync.b32 %r559, p, 0xffffffff;
    @!p not.b32 %r559, %r559;
}

	// end inline asm
	mov.b32 	%r564, 2;
	// begin inline asm
	{
    .reg .pred p;
    and.b32 %r562, %r581, %r564;    setp.ne.u32 p, %r562, 0;
    vote.ballot.sync.b32 %r562, p, 0xffffffff;
    @!p not.b32 %r562, %r562;
}

	// end inline asm
	and.b32  	%r587, %r562, %r559;
	mov.b32 	%r567, 4;
	// begin inline asm
	{
    .reg .pred p;
    and.b32 %r565, %r581, %r567;    setp.ne.u32 p, %r565, 0;
    vote.ballot.sync.b32 %r565, p, 0xffffffff;
    @!p not.b32 %r565, %r565;
}

	// end inline asm
	and.b32  	%r588, %r565, %r587;
	mov.b32 	%r570, 8;
	// begin inline asm
	{
    .reg .pred p;
    and.b32 %r568, %r581, %r570;    setp.ne.u32 p, %r568, 0;
    vote.ballot.sync.b32 %r568, p, 0xffffffff;
    @!p not.b32 %r568, %r568;
}

	// end inline asm
	and.b32  	%r589, %r568, %r588;
	mov.b32 	%r573, 16;
	// begin inline asm
	{
    .reg .pred p;
    and.b32 %r571, %r581, %r573;    setp.ne.u32 p, %r571, 0;
    vote.ballot.sync.b32 %r571, p, 0xffffffff;
    @!p not.b32 %r571, %r571;
}

	// end inline asm
	and.b32  	%r590, %r571, %r589;
	mov.b32 	%r576, 32;
	// begin inline asm
	{
    .reg .pred p;
    and.b32 %r574, %r581, %r576;    setp.ne.u32 p, %r574, 0;
    vote.ballot.sync.b32 %r574, p, 0xffffffff;
    @!p not.b32 %r574, %r574;
}

	// end inline asm
	and.b32  	%r591, %r574, %r590;
	mov.b32 	%r579, 64;
	// begin inline asm
	{
    .reg .pred p;
    and.b32 %r577, %r581, %r579;    setp.ne.u32 p, %r577, 0;
    vote.ballot.sync.b32 %r577, p, 0xffffffff;
    @!p not.b32 %r577, %r577;
}

	// end inline asm
	and.b32  	%r592, %r577, %r591;
	mov.b32 	%r582, 128;
	// begin inline asm
	{
    .reg .pred p;
    and.b32 %r580, %r581, %r582;    setp.ne.u32 p, %r580, 0;
    vote.ballot.sync.b32 %r580, p, 0xffffffff;
    @!p not.b32 %r580, %r580;
}

	// end inline asm
	and.b32  	%r593, %r580, %r592;
	clz.b32 	%r594, %r593;
	sub.s32 	%r70, 31, %r594;
	and.b32  	%r595, %r442, %r593;
	popc.b32 	%r71, %r595;
	setp.ne.s32 	%p119, %r153, %r70;
	mov.b32 	%r1251, 0;
	@%p119 bra 	$L__BB14_107;
	shl.b32 	%r596, %r581, 2;
	add.s32 	%r597, %r9, %r596;
	atom.shared.add.u32 	%r1251, [%r597], %r71;
$L__BB14_107:
	shfl.sync.idx.b32	%r623|%p120, %r1251, %r70, 31, -1;
	add.s32 	%r74, %r71, %r623;
	setp.eq.s64 	%p121, %rd584, 9223372036854775807;
	selp.b64 	%rd247, -9223372036854775808, %rd584, %p121;
	shr.u64 	%rd248, %rd247, %r468;
	cvt.u32.u64 	%r625, %rd248;
	and.b32  	%r620, %r625, %r8;
	mov.b32 	%r600, 1;
	// begin inline asm
	{
    .reg .pred p;
    and.b32 %r598, %r620, %r600;    setp.ne.u32 p, %r598, 0;
    vote.ballot.sync.b32 %r598, p, 0xffffffff;
    @!p not.b32 %r598, %r598;
}

	// end inline asm
	mov.b32 	%r603, 2;
	// begin inline asm
	{
    .reg .pred p;
    and.b32 %r601, %r620, %r603;    setp.ne.u32 p, %r601, 0;
    vote.ballot.sync.b32 %r601, p, 0xffffffff;
    @!p not.b32 %r601, %r601;
}

	// end inline asm
	and.b32  	%r626, %r601, %r598;
	mov.b32 	%r606, 4;
	// begin inline asm
	{
    .reg .pred p;
    and.b32 %r604, %r620, %r606;    setp.ne.u32 p, %r604, 0;
    vote.ballot.sync.b32 %r604, p, 0xffffffff;
    @!p not.b32 %r604, %r604;
}

	// end inline asm
	and.b32  	%r627, %r604, %r626;
	mov.b32 	%r609, 8;
	// begin inline asm
	{
    .reg .pred p;
    and.b32 %r607, %r620, %r609;    setp.ne.u32 p, %r607, 0;
    vote.ballot.sync.b32 %r607, p, 0xffffffff;
    @!p not.b32 %r607, %r607;
}

	// end inline asm
	and.b32  	%r628, %r607, %r627;
	mov.b32 	%r612, 16;
	// begin inline asm
	{
    .reg .pred p;
    and.b32 %r610, %r620, %r612;    setp.ne.u32 p, %r610, 0;
    vote.ballot.sync.b32 %r610, p, 0xffffffff;
    @!p not.b32 %r610, %r610;
}

	// end inline asm
	and.b32  	%r629, %r610, %r628;
	mov.b32 	%r615, 32;
	// begin inline asm
	{
    .reg .pred p;
    and.b32 %r613, %r620, %r615;    setp.ne.u32 p, %r613, 0;
    vote.ballot.sync.b32 %r613, p, 0xffffffff;
    @!p not.b32 %r613, %r613;
}

	// end inline asm
	and.b32  	%r630, %r613, %r629;
	mov.b32 	%r618, 64;
	// begin inline asm
	{
    .reg .pred p;
    and.b32 %r616, %r620, %r618;    setp.ne.u32 p, %r616, 0;
    vote.ballot.sync.b32 %r616, p, 0xffffffff;
    @!p not.b32 %r616, %r616;
}

	// end inline asm
	and.b32  	%r631, %r616, %r630;
	mov.b32 	%r621, 128;
	// begin inline asm
	{
    .reg .pred p;
    and.b32 %r619, %r620, %r621;    setp.ne.u32 p, %r619, 0;
    vote.ballot.sync.b32 %r619, p, 0xffffffff;
    @!p not.b32 %r619, %r619;
}

	// end inline asm
	and.b32  	%r632, %r619, %r631;
	clz.b32 	%r633, %r632;
	sub.s32 	%r76, 31, %r633;
	and.b32  	%r634, %r442, %r632;
	popc.b32 	%r77, %r634;
	setp.ne.s32 	%p122, %r153, %r76;
	mov.b32 	%r1252, 0;
	@%p122 bra 	$L__BB14_109;
	shl.b32 	%r635, %r620, 2;
	add.s32 	%r636, %r9, %r635;
	atom.shared.add.u32 	%r1252, [%r636], %r77;
$L__BB14_109:
	shfl.sync.idx.b32	%r662|%p123, %r1252, %r76, 31, -1;
	add.s32 	%r80, %r77, %r662;
	setp.eq.s64 	%p124, %rd585, 9223372036854775807;
	selp.b64 	%rd249, -9223372036854775808, %rd585, %p124;
	shr.u64 	%rd250, %rd249, %r468;
	cvt.u32.u64 	%r664, %rd250;
	and.b32  	%r659, %r664, %r8;
	mov.b32 	%r639, 1;
	// begin inline asm
	{
    .reg .pred p;
    and.b32 %r637, %r659, %r639;    setp.ne.u32 p, %r637, 0;
    vote.ballot.sync.b32 %r637, p, 0xffffffff;
    @!p not.b32 %r637, %r637;
}

	// end inline asm
	mov.b32 	%r642, 2;
	// begin inline asm
	{
    .reg .pred p;
    and.b32 %r640, %r659, %r642;    setp.ne.u32 p, %r640, 0;
    vote.ballot.sync.b32 %r640, p, 0xffffffff;
    @!p not.b32 %r640, %r640;
}

	// end inline asm
	and.b32  	%r665, %r640, %r637;
	mov.b32 	%r645, 4;
	// begin inline asm
	{
    .reg .pred p;
    and.b32 %r643, %r659, %r645;    setp.ne.u32 p, %r643, 0;
    vote.ballot.sync.b32 %r643, p, 0xffffffff;
    @!p not.b32 %r643, %r643;
}

	// end inline asm
	and.b32  	%r666, %r643, %r665;
	mov.b32 	%r648, 8;
	// begin inline asm
	{
    .reg .pred p;
    and.b32 %r646, %r659, %r648;    setp.ne.u32 p, %r646, 0;
    vote.ballot.sync.b32 %r646, p, 0xffffffff;
    @!p not.b32 %r646, %r646;
}

	// end inline asm
	and.b32  	%r667, %r646, %r666;
	mov.b32 	%r651, 16;
	// begin inline asm
	{
    .reg .pred p;
    and.b32 %r649, %r659, %r651;    setp.ne.u32 p, %r649, 0;
    vote.ballot.sync.b32 %r649, p, 0xffffffff;
    @!p not.b32 %r649, %r649;
}

	// end inline asm
	and.b32  	%r668, %r649, %r667;
	mov.b32 	%r654, 32;
	// begin inline asm
	{
    .reg .pred p;
    and.b32 %r652, %r659, %r654;    setp.ne.u32 p, %r652, 0;
    vote.ballot.sync.b32 %r652, p, 0xffffffff;
    @!p not.b32 %r652, %r652;
}

	// end inline asm
	and.b32  	%r669, %r652, %r668;
	mov.b32 	%r657, 64;
	// begin inline asm
	{
    .reg .pred p;
    and.b32 %r655, %r659, %r657;    setp.ne.u32 p, %r655, 0;
    vote.ballot.sync.b32 %r655, p, 0xffffffff;
    @!p not.b32 %r655, %r655;
}

	// end inline asm
	and.b32  	%r670, %r655, %r669;
	mov.b32 	%r660, 128;
	// begin inline asm
	{
    .reg .pred p;
    and.b32 %r658, %r659, %r660;    setp.ne.u32 p, %r658, 0;
    vote.ballot.sync.b32 %r658, p, 0xffffffff;
    @!p not.b32 %r658, %r658;
}

	// end inline asm
	and.b32  	%r671, %r658, %r670;
	clz.b32 	%r672, %r671;
	sub.s32 	%r82, 31, %r672;
	and.b32  	%r673, %r442, %r671;
	popc.b32 	%r83, %r673;
	setp.ne.s32 	%p125, %r153, %r82;
	mov.b32 	%r1253, 0;
	@%p125 bra 	$L__BB14_111;
	shl.b32 	%r674, %r659, 2;
	add.s32 	%r675, %r9, %r674;
	atom.shared.add.u32 	%r1253, [%r675], %r83;
$L__BB14_111:
	shfl.sync.idx.b32	%r701|%p126, %r1253, %r82, 31, -1;
	add.s32 	%r86, %r83, %r701;
	setp.eq.s64 	%p127, %rd586, 9223372036854775807;
	selp.b64 	%rd251, -9223372036854775808, %rd586, %p127;
	shr.u64 	%rd252, %rd251, %r468;
	cvt.u32.u64 	%r703, %rd252;
	and.b32  	%r698, %r703, %r8;
	mov.b32 	%r678, 1;
	// begin inline asm
	{
    .reg .pred p;
    and.b32 %r676, %r698, %r678;    setp.ne.u32 p, %r676, 0;
    vote.ballot.sync.b32 %r676, p, 0xffffffff;
    @!p not.b32 %r676, %r676;
}

	// end inline asm
	mov.b32 	%r681, 2;
	// begin inline asm
	{
    .reg .pred p;
    and.b32 %r679, %r698, %r681;    setp.ne.u32 p, %r679, 0;
    vote.ballot.sync.b32 %r679, p, 0xffffffff;
    @!p not.b32 %r679, %r679;
}

	// end inline asm
	and.b32  	%r704, %r679, %r676;
	mov.b32 	%r684, 4;
	// begin inline asm
	{
    .reg .pred p;
    and.b32 %r682, %r698, %r684;    setp.ne.u32 p, %r682, 0;
    vote.ballot.sync.b32 %r682, p, 0xffffffff;
    @!p not.b32 %r682, %r682;
}

	// end inline asm
	and.b32  	%r705, %r682, %r704;
	mov.b32 	%r687, 8;
	// begin inline asm
	{
    .reg .pred p;
    and.b32 %r685, %r698, %r687;    setp.ne.u32 p, %r685, 0;
    vote.ballot.sync.b32 %r685, p, 0xffffffff;
    @!p not.b32 %r685, %r685;
}

	// end inline asm
	and.b32  	%r706, %r685, %r705;
	mov.b32 	%r690, 16;
	// begin inline asm
	{
    .reg .pred p;
    and.b32 %r688, %r698, %r690;    setp.ne.u32 p, %r688, 0;
    vote.ballot.sync.b32 %r688, p, 0xffffffff;
    @!p not.b32 %r688, %r688;
}

	// end inline asm
	and.b32  	%r707, %r688, %r706;
	mov.b32 	%r693, 32;
	// begin inline asm
	{
    .reg .pred p;
    and.b32 %r691, %r698, %r693;    setp.ne.u32 p, %r691, 0;
    vote.ballot.sync.b32 %r691, p, 0xffffffff;
    @!p not.b32 %r691, %r691;
}

	// end inline asm
	and.b32  	%r708, %r691, %r707;
	mov.b32 	%r696, 64;
	// begin inline asm
	{
    .reg .pred p;
    and.b32 %r694, %r698, %r696;    setp.ne.u32 p, %r694, 0;
    vote.ballot.sync.b32 %r694, p, 0xffffffff;
    @!p not.b32 %r694, %r694;
}

	// end inline asm
	and.b32  	%r709, %r694, %r708;
	mov.b32 	%r699, 128;
	// begin inline asm
	{
    .reg .pred p;
    and.b32 %r697, %r698, %r699;    setp.ne.u32 p, %r697, 0;
    vote.ballot.sync.b32 %r697, p, 0xffffffff;
    @!p not.b32 %r697, %r697;
}

	// end inline asm
	and.b32  	%r710, %r697, %r709;
	clz.b32 	%r711, %r710;
	sub.s32 	%r88, 31, %r711;
	and.b32  	%r712, %r442, %r710;
	popc.b32 	%r89, %r712;
	setp.ne.s32 	%p128, %r153, %r88;
	mov.b32 	%r1254, 0;
	@%p128 bra 	$L__BB14_113;
	shl.b32 	%r713, %r698, 2;
	add.s32 	%r714, %r9, %r713;
	atom.shared.add.u32 	%r1254, [%r714], %r89;
$L__BB14_113:
	shfl.sync.idx.b32	%r740|%p129, %r1254, %r88, 31, -1;
	add.s32 	%r92, %r89, %r740;
	setp.eq.s64 	%p130, %rd587, 9223372036854775807;
	selp.b64 	%rd253, -9223372036854775808, %rd587, %p130;
	shr.u64 	%rd254, %rd253, %r468;
	cvt.u32.u64 	%r742, %rd254;
	and.b32  	%r737, %r742, %r8;
	mov.b32 	%r717, 1;
	// begin inline asm
	{
    .reg .pred p;
    and.b32 %r715, %r737, %r717;    setp.ne.u32 p, %r715, 0;
    vote.ballot.sync.b32 %r715, p, 0xffffffff;
    @!p not.b32 %r715, %r715;
}

	// end inline asm
	mov.b32 	%r720, 2;
	// begin inline asm
	{
    .reg .pred p;
    and.b32 %r718, %r737, %r720;    setp.ne.u32 p, %r718, 0;
    vote.ballot.sync.b32 %r718, p, 0xffffffff;
    @!p not.b32 %r718, %r718;
}

	// end inline asm
	and.b32  	%r743, %r718, %r715;
	mov.b32 	%r723, 4;
	// begin inline asm
	{
    .reg .pred p;
    and.b32 %r721, %r737, %r723;    setp.ne.u32 p, %r721, 0;
    vote.ballot.sync.b32 %r721, p, 0xffffffff;
    @!p not.b32 %r721, %r721;
}

	// end inline asm
	and.b32  	%r744, %r721, %r743;
	mov.b32 	%r726, 8;
	// begin inline asm
	{
    .reg .pred p;
    and.b32 %r724, %r737, %r726;    setp.ne.u32 p, %r724, 0;
    vote.ballot.sync.b32 %r724, p, 0xffffffff;
    @!p not.b32 %r724, %r724;
}

	// end inline asm
	and.b32  	%r745, %r724, %r744;
	mov.b32 	%r729, 16;
	// begin inline asm
	{
    .reg .pred p;
    and.b32 %r727, %r737, %r729;    setp.ne.u32 p, %r727, 0;
    vote.ballot.sync.b32 %r727, p, 0xffffffff;
    @!p not.b32 %r727, %r727;
}

	// end inline asm
	and.b32  	%r746, %r727, %r745;
	mov.b32 	%r732, 32;
	// begin inline asm
	{
    .reg .pred p;
    and.b32 %r730, %r737, %r732;    setp.ne.u32 p, %r730, 0;
    vote.ballot.sync.b32 %r730, p, 0xffffffff;
    @!p not.b32 %r730, %r730;
}

	// end inline asm
	and.b32  	%r747, %r730, %r746;
	mov.b32 	%r735, 64;
	// begin inline asm
	{
    .reg .pred p;
    and.b32 %r733, %r737, %r735;    setp.ne.u32 p, %r733, 0;
    vote.ballot.sync.b32 %r733, p, 0xffffffff;
    @!p not.b32 %r733, %r733;
}

	// end inline asm
	and.b32  	%r748, %r733, %r747;
	mov.b32 	%r738, 128;
	// begin inline asm
	{
    .reg .pred p;
    and.b32 %r736, %r737, %r738;    setp.ne.u32 p, %r736, 0;
    vote.ballot.sync.b32 %r736, p, 0xffffffff;
    @!p not.b32 %r736, %r736;
}

	// end inline asm
	and.b32  	%r749, %r736, %r748;
	clz.b32 	%r750, %r749;
	sub.s32 	%r94, 31, %r750;
	and.b32  	%r751, %r442, %r749;
	popc.b32 	%r95, %r751;
	setp.ne.s32 	%p131, %r153, %r94;
	mov.b32 	%r1255, 0;
	@%p131 bra 	$L__BB14_115;
	shl.b32 	%r752, %r737, 2;
	add.s32 	%r753, %r9, %r752;
	atom.shared.add.u32 	%r1255, [%r753], %r95;
$L__BB14_115:
	shfl.sync.idx.b32	%r779|%p132, %r1255, %r94, 31, -1;
	add.s32 	%r98, %r95, %r779;
	setp.eq.s64 	%p133, %rd588, 9223372036854775807;
	selp.b64 	%rd255, -9223372036854775808, %rd588, %p133;
	shr.u64 	%rd256, %rd255, %r468;
	cvt.u32.u64 	%r781, %rd256;
	and.b32  	%r776, %r781, %r8;
	mov.b32 	%r756, 1;
	// begin inline asm
	{
    .reg .pred p;
    and.b32 %r754, %r776, %r756;    setp.ne.u32 p, %r754, 0;
    vote.ballot.sync.b32 %r754, p, 0xffffffff;
    @!p not.b32 %r754, %r754;
}

	// end inline asm
	mov.b32 	%r759, 2;
	// begin inline asm
	{
    .reg .pred p;
    and.b32 %r757, %r776, %r759;    setp.ne.u32 p, %r757, 0;
    vote.ballot.sync.b32 %r757, p, 0xffffffff;
    @!p not.b32 %r757, %r757;
}

	// end inline asm
	and.b32  	%r782, %r757, %r754;
	mov.b32 	%r762, 4;
	// begin inline asm
	{
    .reg .pred p;
    and.b32 %r760, %r776, %r762;    setp.ne.u32 p, %r760, 0;
    vote.ballot.sync.b32 %r760, p, 0xffffffff;
    @!p not.b32 %r760, %r760;
}

	// end inline asm
	and.b32  	%r783, %r760, %r782;
	mov.b32 	%r765, 8;
	// begin inline asm
	{
    .reg .pred p;
    and.b32 %r763, %r776, %r765;    setp.ne.u32 p, %r763, 0;
    vote.ballot.sync.b32 %r763, p, 0xffffffff;
    @!p not.b32 %r763, %r763;
}

	// end inline asm
	and.b32  	%r784, %r763, %r783;
	mov.b32 	%r768, 16;
	// begin inline asm
	{
    .reg .pred p;
    and.b32 %r766, %r776, %r768;    setp.ne.u32 p, %r766, 0;
    vote.ballot.sync.b32 %r766, p, 0xffffffff;
    @!p not.b32 %r766, %r766;
}

	// end inline asm
	and.b32  	%r785, %r766, %r784;
	mov.b32 	%r771, 32;
	// begin inline asm
	{
    .reg .pred p;
    and.b32 %r769, %r776, %r771;    setp.ne.u32 p, %r769, 0;
    vote.ballot.sync.b32 %r769, p, 0xffffffff;
    @!p not.b32 %r769, %r769;
}

	// end inline asm
	and.b32  	%r786, %r769, %r785;
	mov.b32 	%r774, 64;
	// begin inline asm
	{
    .reg .pred p;
    and.b32 %r772, %r776, %r774;    setp.ne.u32 p, %r772, 0;
    vote.ballot.sync.b32 %r772, p, 0xffffffff;
    @!p not.b32 %r772, %r772;
}

	// end inline asm
	and.b32  	%r787, %r772, %r786;
	mov.b32 	%r777, 128;
	// begin inline asm
	{
    .reg .pred p;
    and.b32 %r775, %r776, %r777;    setp.ne.u32 p, %r775, 0;
    vote.ballot.sync.b32 %r775, p, 0xffffffff;
    @!p not.b32 %r775, %r775;
}

	// end inline asm
	and.b32  	%r788, %r775, %r787;
	clz.b32 	%r789, %r788;
	sub.s32 	%r100, 31, %r789;
	and.b32  	%r790, %r442, %r788;
	popc.b32 	%r101, %r790;
	setp.ne.s32 	%p134, %r153, %r100;
	mov.b32 	%r1256, 0;
	@%p134 bra 	$L__BB14_117;
	shl.b32 	%r791, %r776, 2;
	add.s32 	%r792, %r9, %r791;
	atom.shared.add.u32 	%r1256, [%r792], %r101;
$L__BB14_117:
	shfl.sync.idx.b32	%r818|%p135, %r1256, %r100, 31, -1;
	add.s32 	%r104, %r101, %r818;
	setp.eq.s64 	%p136, %rd589, 9223372036854775807;
	selp.b64 	%rd257, -9223372036854775808, %rd589, %p136;
	shr.u64 	%rd258, %rd257, %r468;
	cvt.u32.u64 	%r820, %rd258;
	and.b32  	%r815, %r820, %r8;
	mov.b32 	%r795, 1;
	// begin inline asm
	{
    .reg .pred p;
    and.b32 %r793, %r815, %r795;    setp.ne.u32 p, %r793, 0;
    vote.ballot.sync.b32 %r793, p, 0xffffffff;
    @!p not.b32 %r793, %r793;
}

	// end inline asm
	mov.b32 	%r798, 2;
	// begin inline asm
	{
    .reg .pred p;
    and.b32 %r796, %r815, %r798;    setp.ne.u32 p, %r796, 0;
    vote.ballot.sync.b32 %r796, p, 0xffffffff;
    @!p not.b32 %r796, %r796;
}

	// end inline asm
	and.b32  	%r821, %r796, %r793;
	mov.b32 	%r801, 4;
	// begin inline asm
	{
    .reg .pred p;
    and.b32 %r799, %r815, %r801;    setp.ne.u32 p, %r799, 0;
    vote.ballot.sync.b32 %r799, p, 0xffffffff;
    @!p not.b32 %r799, %r799;
}

	// end inline asm
	and.b32  	%r822, %r799, %r821;
	mov.b32 	%r804, 8;
	// begin inline asm
	{
    .reg .pred p;
    and.b32 %r802, %r815, %r804;    setp.ne.u32 p, %r802, 0;
    vote.ballot.sync.b32 %r802, p, 0xffffffff;
    @!p not.b32 %r802, %r802;
}

	// end inline asm
	and.b32  	%r823, %r802, %r822;
	mov.b32 	%r807, 16;
	// begin inline asm
	{
    .reg .pred p;
    and.b32 %r805, %r815, %r807;    setp.ne.u32 p, %r805, 0;
    vote.ballot.sync.b32 %r805, p, 0xffffffff;
    @!p not.b32 %r805, %r805;
}

	// end inline asm
	and.b32  	%r824, %r805, %r823;
	mov.b32 	%r810, 32;
	// begin inline asm
	{
    .reg .pred p;
    and.b32 %r808, %r815, %r810;    setp.ne.u32 p, %r808, 0;
    vote.ballot.sync.b32 %r808, p, 0xffffffff;
    @!p not.b32 %r808, %r808;
}

	// end inline asm
	and.b32  	%r825, %r808, %r824;
	mov.b32 	%r813, 64;
	// begin inline asm
	{
    .reg .pred p;
    and.b32 %r811, %r815, %r813;    setp.ne.u32 p, %r811, 0;
    vote.ballot.sync.b32 %r811, p, 0xffffffff;
    @!p not.b32 %r811, %r811;
}

	// end inline asm
	and.b32  	%r826, %r811, %r825;
	mov.b32 	%r816, 128;
	// begin inline asm
	{
    .reg .pred p;
    and.b32 %r814, %r815, %r816;    setp.ne.u32 p, %r814, 0;
    vote.ballot.sync.b32 %r814, p, 0xffffffff;
    @!p not.b32 %r814, %r814;
}

	// end inline asm
	and.b32  	%r827, %r814, %r826;
	clz.b32 	%r828, %r827;
	sub.s32 	%r106, 31, %r828;
	and.b32  	%r829, %r442, %r827;
	popc.b32 	%r107, %r829;
	setp.ne.s32 	%p137, %r153, %r106;
	mov.b32 	%r1257, 0;
	@%p137 bra 	$L__BB14_119;
	shl.b32 	%r830, %r815, 2;
	add.s32 	%r831, %r9, %r830;
	atom.shared.add.u32 	%r1257, [%r831], %r107;
$L__BB14_119:
	shfl.sync.idx.b32	%r857|%p138, %r1257, %r106, 31, -1;
	add.s32 	%r110, %r107, %r857;
	setp.eq.s64 	%p139, %rd590, 9223372036854775807;
	selp.b64 	%rd259, -9223372036854775808, %rd590, %p139;
	shr.u64 	%rd260, %rd259, %r468;
	cvt.u32.u64 	%r859, %rd260;
	and.b32  	%r854, %r859, %r8;
	mov.b32 	%r834, 1;
	// begin inline asm
	{
    .reg .pred p;
    and.b32 %r832, %r854, %r834;    setp.ne.u32 p, %r832, 0;
    vote.ballot.sync.b32 %r832, p, 0xffffffff;
    @!p not.b32 %r832, %r832;
}

	// end inline asm
	mov.b32 	%r837, 2;
	// begin inline asm
	{
    .reg .pred p;
    and.b32 %r835, %r854, %r837;    setp.ne.u32 p, %r835, 0;
    vote.ballot.sync.b32 %r835, p, 0xffffffff;
    @!p not.b32 %r835, %r835;
}

	// end inline asm
	and.b32  	%r860, %r835, %r832;
	mov.b32 	%r840, 4;
	// begin inline asm
	{
    .reg .pred p;
    and.b32 %r838, %r854, %r840;    setp.ne.u32 p, %r838, 0;
    vote.ballot.sync.b32 %r838, p, 0xffffffff;
    @!p not.b32 %r838, %r838;
}

	// end inline asm
	and.b32  	%r861, %r838, %r860;
	mov.b32 	%r843, 8;
	// begin inline asm
	{
    .reg .pred p;
    and.b32 %r841, %r854, %r843;    setp.ne.u32 p, %r841, 0;
    vote.ballot.sync.b32 %r841, p, 0xffffffff;
    @!p not.b32 %r841, %r841;
}

	// end inline asm
	and.b32  	%r862, %r841, %r861;
	mov.b32 	%r846, 16;
	// begin inline asm
	{
    .reg .pred p;
    and.b32 %r844, %r854, %r846;    setp.ne.u32 p, %r844, 0;
    vote.ballot.sync.b32 %r844, p, 0xffffffff;
    @!p not.b32 %r844, %r844;
}

	// end inline asm
	and.b32  	%r863, %r844, %r862;
	mov.b32 	%r849, 32;
	// begin inline asm
	{
    .reg .pred p;
    and.b32 %r847, %r854, %r849;    setp.ne.u32 p, %r847, 0;
    vote.ballot.sync.b32 %r847, p, 0xffffffff;
    @!p not.b32 %r847, %r847;
}

	// end inline asm
	and.b32  	%r864, %r847, %r863;
	mov.b32 	%r852, 64;
	// begin inline asm
	{
    .reg .pred p;
    and.b32 %r850, %r854, %r852;    setp.ne.u32 p, %r850, 0;
    vote.ballot.sync.b32 %r850, p, 0xffffffff;
    @!p not.b32 %r850, %r850;
}

	// end inline asm
	and.b32  	%r865, %r850, %r864;
	mov.b32 	%r855, 128;
	// begin inline asm
	{
    .reg .pred p;
    and.b32 %r853, %r854, %r855;    setp.ne.u32 p, %r853, 0;
    vote.ballot.sync.b32 %r853, p, 0xffffffff;
    @!p not.b32 %r853, %r853;
}

	// end inline asm
	and.b32  	%r866, %r853, %r865;
	clz.b32 	%r867, %r866;
	sub.s32 	%r112, 31, %r867;
	and.b32  	%r868, %r442, %r866;
	popc.b32 	%r113, %r868;
	setp.ne.s32 	%p140, %r153, %r112;
	mov.b32 	%r1258, 0;
	@%p140 bra 	$L__BB14_121;
	shl.b32 	%r869, %r854, 2;
	add.s32 	%r870, %r9, %r869;
	atom.shared.add.u32 	%r1258, [%r870], %r113;
$L__BB14_121:
	shfl.sync.idx.b32	%r896|%p141, %r1258, %r112, 31, -1;
	add.s32 	%r116, %r113, %r896;
	setp.eq.s64 	%p142, %rd591, 9223372036854775807;
	selp.b64 	%rd261, -9223372036854775808, %rd591, %p142;
	shr.u64 	%rd262, %rd261, %r468;
	cvt.u32.u64 	%r898, %rd262;
	and.b32  	%r893, %r898, %r8;
	mov.b32 	%r873, 1;
	// begin inline asm
	{
    .reg .pred p;
    and.b32 %r871, %r893, %r873;    setp.ne.u32 p, %r871, 0;
    vote.ballot.sync.b32 %r871, p, 0xffffffff;
    @!p not.b32 %r871, %r871;
}

	// end inline asm
	mov.b32 	%r876, 2;
	// begin inline asm
	{
    .reg .pred p;
    and.b32 %r874, %r893, %r876;    setp.ne.u32 p, %r874, 0;
    vote.ballot.sync.b32 %r874, p, 0xffffffff;
    @!p not.b32 %r874, %r874;
}

	// end inline asm
	and.b32  	%r899, %r874, %r871;
	mov.b32 	%r879, 4;
	// begin inline asm
	{
    .reg .pred p;
    and.b32 %r877, %r893, %r879;    setp.ne.u32 p, %r877, 0;
    vote.ballot.sync.b32 %r877, p, 0xffffffff;
    @!p not.b32 %r877, %r877;
}

	// end inline asm
	and.b32  	%r900, %r877, %r899;
	mov.b32 	%r882, 8;
	// begin inline asm
	{
    .reg .pred p;
    and.b32 %r880, %r893, %r882;    setp.ne.u32 p, %r880, 0;
    vote.ballot.sync.b32 %r880, p, 0xffffffff;
    @!p not.b32 %r880, %r880;
}

	// end inline asm
	and.b32  	%r901, %r880, %r900;
	mov.b32 	%r885, 16;
	// begin inline asm
	{
    .reg .pred p;
    and.b32 %r883, %r893, %r885;    setp.ne.u32 p, %r883, 0;
    vote.ballot.sync.b32 %r883, p, 0xffffffff;
    @!p not.b32 %r883, %r883;
}

	// end inline asm
	and.b32  	%r902, %r883, %r901;
	mov.b32 	%r888, 32;
	// begin inline asm
	{
    .reg .pred p;
    and.b32 %r886, %r893, %r888;    setp.ne.u32 p, %r886, 0;
    vote.ballot.sync.b32 %r886, p, 0xffffffff;
    @!p not.b32 %r886, %r886;
}

	// end inline asm
	and.b32  	%r903, %r886, %r902;
	mov.b32 	%r891, 64;
	// begin inline asm
	{
    .reg .pred p;
    and.b32 %r889, %r893, %r891;    setp.ne.u32 p, %r889, 0;
    vote.ballot.sync.b32 %r889, p, 0xffffffff;
    @!p not.b32 %r889, %r889;
}

	// end inline asm
	and.b32  	%r904, %r889, %r903;
	mov.b32 	%r894, 128;
	// begin inline asm
	{
    .reg .pred p;
    and.b32 %r892, %r893, %r894;    setp.ne.u32 p, %r892, 0;
    vote.ballot.sync.b32 %r892, p, 0xffffffff;
    @!p not.b32 %r892, %r892;
}

	// end inline asm
	and.b32  	%r905, %r892, %r904;
	clz.b32 	%r906, %r905;
	sub.s32 	%r118, 31, %r906;
	and.b32  	%r907, %r442, %r905;
	popc.b32 	%r119, %r907;
	setp.ne.s32 	%p143, %r153, %r118;
	mov.b32 	%r1259, 0;
	@%p143 bra 	$L__BB14_123;
	shl.b32 	%r908, %r893, 2;
	add.s32 	%r909, %r9, %r908;
	atom.shared.add.u32 	%r1259, [%r909], %r119;
$L__BB14_123:
	shfl.sync.idx.b32	%r935|%p144, %r1259, %r118, 31, -1;
	add.s32 	%r122, %r119, %r935;
	setp.eq.s64 	%p145, %rd592, 9223372036854775807;
	selp.b64 	%rd263, -9223372036854775808, %rd592, %p145;
	shr.u64 	%rd264, %rd263, %r468;
	cvt.u32.u64 	%r937, %rd264;
	and.b32  	%r932, %r937, %r8;
	mov.b32 	%r912, 1;
	// begin inline asm
	{
    .reg .pred p;
    and.b32 %r910, %r932, %r912;    setp.ne.u32 p, %r910, 0;
    vote.ballot.sync.b32 %r910, p, 0xffffffff;
    @!p not.b32 %r910, %r910;
}

	// end inline asm
	mov.b32 	%r915, 2;
	// begin inline asm
	{
    .reg .pred p;
    and.b32 %r913, %r932, %r915;    setp.ne.u32 p, %r913, 0;
    vote.ballot.sync.b32 %r913, p, 0xffffffff;
    @!p not.b32 %r913, %r913;
}

	// end inline asm
	and.b32  	%r938, %r913, %r910;
	mov.b32 	%r918, 4;
	// begin inline asm
	{
    .reg .pred p;
    and.b32 %r916, %r932, %r918;    setp.ne.u32 p, %r916, 0;
    vote.ballot.sync.b32 %r916, p, 0xffffffff;
    @!p not.b32 %r916, %r916;
}

	// end inline asm
	and.b32  	%r939, %r916, %r938;
	mov.b32 	%r921, 8;
	// begin inline asm
	{
    .reg .pred p;
    and.b32 %r919, %r932, %r921;    setp.ne.u32 p, %r919, 0;
    vote.ballot.sync.b32 %r919, p, 0xffffffff;
    @!p not.b32 %r919, %r919;
}

	// end inline asm
	and.b32  	%r940, %r919, %r939;
	mov.b32 	%r924, 16;
	// begin inline asm
	{
    .reg .pred p;
    and.b32 %r922, %r932, %r924;    setp.ne.u32 p, %r922, 0;
    vote.ballot.sync.b32 %r922, p, 0xffffffff;
    @!p not.b32 %r922, %r922;
}

	// end inline asm
	and.b32  	%r941, %r922, %r940;
	mov.b32 	%r927, 32;
	// begin inline asm
	{
    .reg .pred p;
    and.b32 %r925, %r932, %r927;    setp.ne.u32 p, %r925, 0;
    vote.ballot.sync.b32 %r925, p, 0xffffffff;
    @!p not.b32 %r925, %r925;
}

	// end inline asm
	and.b32  	%r942, %r925, %r941;
	mov.b32 	%r930, 64;
	// begin inline asm
	{
    .reg .pred p;
    and.b32 %r928, %r932, %r930;    setp.ne.u32 p, %r928, 0;
    vote.ballot.sync.b32 %r928, p, 0xffffffff;
    @!p not.b32 %r928, %r928;
}

	// end inline asm
	and.b32  	%r943, %r928, %r942;
	mov.b32 	%r933, 128;
	// begin inline asm
	{
    .reg .pred p;
    and.b32 %r931, %r932, %r933;    setp.ne.u32 p, %r931, 0;
    vote.ballot.sync.b32 %r931, p, 0xffffffff;
    @!p not.b32 %r931, %r931;
}

	// end inline asm
	and.b32  	%r944, %r931, %r943;
	clz.b32 	%r945, %r944;
	sub.s32 	%r124, 31, %r945;
	and.b32  	%r946, %r442, %r944;
	popc.b32 	%r125, %r946;
	setp.ne.s32 	%p146, %r153, %r124;
	mov.b32 	%r1260, 0;
	@%p146 bra 	$L__BB14_125;
	shl.b32 	%r947, %r932, 2;
	add.s32 	%r948, %r9, %r947;
	atom.shared.add.u32 	%r1260, [%r948], %r125;
$L__BB14_125:
	shfl.sync.idx.b32	%r974|%p147, %r1260, %r124, 31, -1;
	add.s32 	%r128, %r125, %r974;
	setp.eq.s64 	%p148, %rd593, 9223372036854775807;
	selp.b64 	%rd265, -9223372036854775808, %rd593, %p148;
	shr.u64 	%rd266, %rd265, %r468;
	cvt.u32.u64 	%r976, %rd266;
	and.b32  	%r971, %r976, %r8;
	mov.b32 	%r951, 1;
	// begin inline asm
	{
    .reg .pred p;
    and.b32 %r949, %r971, %r951;    setp.ne.u32 p, %r949, 0;
    vote.ballot.sync.b32 %r949, p, 0xffffffff;
    @!p not.b32 %r949, %r949;
}

	// end inline asm
	mov.b32 	%r954, 2;
	// begin inline asm
	{
    .reg .pred p;
    and.b32 %r952, %r971, %r954;    setp.ne.u32 p, %r952, 0;
    vote.ballot.sync.b32 %r952, p, 0xffffffff;
    @!p not.b32 %r952, %r952;
}

	// end inline asm
	and.b32  	%r977, %r952, %r949;
	mov.b32 	%r957, 4;
	// begin inline asm
	{
    .reg .pred p;
    and.b32 %r955, %r971, %r957;    setp.ne.u32 p, %r955, 0;
    vote.ballot.sync.b32 %r955, p, 0xffffffff;
    @!p not.b32 %r955, %r955;
}

	// end inline asm
	and.b32  	%r978, %r955, %r977;
	mov.b32 	%r960, 8;
	// begin inline asm
	{
    .reg .pred p;
    and.b32 %r958, %r971, %r960;    setp.ne.u32 p, %r958, 0;
    vote.ballot.sync.b32 %r958, p, 0xffffffff;
    @!p not.b32 %r958, %r958;
}

	// end inline asm
	and.b32  	%r979, %r958, %r978;
	mov.b32 	%r963, 16;
	// begin inline asm
	{
    .reg .pred p;
    and.b32 %r961, %r971, %r963;    setp.ne.u32 p, %r961, 0;
    vote.ballot.sync.b32 %r961, p, 0xffffffff;
    @!p not.b32 %r961, %r961;
}

	// end inline asm
	and.b32  	%r980, %r961, %r979;
	mov.b32 	%r966, 32;
	// begin inline asm
	{
    .reg .pred p;
    and.b32 %r964, %r971, %r966;    setp.ne.u32 p, %r964, 0;
    vote.ballot.sync.b32 %r964, p, 0xffffffff;
    @!p not.b32 %r964, %r964;
}

	// end inline asm
	and.b32  	%r981, %r964, %r980;
	mov.b32 	%r969, 64;
	// begin inline asm
	{
    .reg .pred p;
    and.b32 %r967, %r971, %r969;    setp.ne.u32 p, %r967, 0;
    vote.ballot.sync.b32 %r967, p, 0xffffffff;
    @!p not.b32 %r967, %r967;
}

	// end inline asm
	and.b32  	%r982, %r967, %r981;
	mov.b32 	%r972, 128;
	// begin inline asm
	{
    .reg .pred p;
    and.b32 %r970, %r971, %r972;    setp.ne.u32 p, %r970, 0;
    vote.ballot.sync.b32 %r970, p, 0xffffffff;
    @!p not.b32 %r970, %r970;
}

	// end inline asm
	and.b32  	%r983, %r970, %r982;
	clz.b32 	%r984, %r983;
	sub.s32 	%r130, 31, %r984;
	and.b32  	%r985, %r442, %r983;
	popc.b32 	%r131, %r985;
	setp.ne.s32 	%p149, %r153, %r130;
	mov.b32 	%r1261, 0;
	@%p149 bra 	$L__BB14_127;
	shl.b32 	%r986, %r971, 2;
	add.s32 	%r987, %r9, %r986;
	atom.shared.add.u32 	%r1261, [%r987], %r131;
$L__BB14_127:
	shfl.sync.idx.b32	%r1013|%p150, %r1261, %r130, 31, -1;
	add.s32 	%r134, %r131, %r1013;
	setp.eq.s64 	%p151, %rd594, 9223372036854775807;
	selp.b64 	%rd267, -9223372036854775808, %rd594, %p151;
	shr.u64 	%rd268, %rd267, %r468;
	cvt.u32.u64 	%r1015, %rd268;
	and.b32  	%r1010, %r1015, %r8;
	mov.b32 	%r990, 1;
	// begin inline asm
	{
    .reg .pred p;
    and.b32 %r988, %r1010, %r990;    setp.ne.u32 p, %r988, 0;
    vote.ballot.sync.b32 %r988, p, 0xffffffff;
    @!p not.b32 %r988, %r988;
}

	// end inline asm
	mov.b32 	%r993, 2;
	// begin inline asm
	{
    .reg .pred p;
    and.b32 %r991, %r1010, %r993;    setp.ne.u32 p, %r991, 0;
    vote.ballot.sync.b32 %r991, p, 0xffffffff;
    @!p not.b32 %r991, %r991;
}

	// end inline asm
	and.b32  	%r1016, %r991, %r988;
	mov.b32 	%r996, 4;
	// begin inline asm
	{
    .reg .pred p;
    and.b32 %r994, %r1010, %r996;    setp.ne.u32 p, %r994, 0;
    vote.ballot.sync.b32 %r994, p, 0xffffffff;
    @!p not.b32 %r994, %r994;
}

	// end inline asm
	and.b32  	%r1017, %r994, %r1016;
	mov.b32 	%r999, 8;
	// begin inline asm
	{
    .reg .pred p;
    and.b32 %r997, %r1010, %r999;    setp.ne.u32 p, %r997, 0;
    vote.ballot.sync.b32 %r997, p, 0xffffffff;
    @!p not.b32 %r997, %r997;
}

	// end inline asm
	and.b32  	%r1018, %r997, %r1017;
	mov.b32 	%r1002, 16;
	// begin inline asm
	{
    .reg .pred p;
    and.b32 %r1000, %r1010, %r1002;    setp.ne.u32 p, %r1000, 0;
    vote.ballot.sync.b32 %r1000, p, 0xffffffff;
    @!p not.b32 %r1000, %r1000;
}

	// end inline asm
	and.b32  	%r1019, %r1000, %r1018;
	mov.b32 	%r1005, 32;
	// begin inline asm
	{
    .reg .pred p;
    and.b32 %r1003, %r1010, %r1005;    setp.ne.u32 p, %r1003, 0;
    vote.ballot.sync.b32 %r1003, p, 0xffffffff;
    @!p not.b32 %r1003, %r1003;
}

	// end inline asm
	and.b32  	%r1020, %r1003, %r1019;
	mov.b32 	%r1008, 64;
	// begin inline asm
	{
    .reg .pred p;
    and.b32 %r1006, %r1010, %r1008;    setp.ne.u32 p, %r1006, 0;
    vote.ballot.sync.b32 %r1006, p, 0xffffffff;
    @!p not.b32 %r1006, %r1006;
}

	// end inline asm
	and.b32  	%r1021, %r1006, %r1020;
	mov.b32 	%r1011, 128;
	// begin inline asm
	{
    .reg .pred p;
    and.b32 %r1009, %r1010, %r1011;    setp.ne.u32 p, %r1009, 0;
    vote.ballot.sync.b32 %r1009, p, 0xffffffff;
    @!p not.b32 %r1009, %r1009;
}

	// end inline asm
	and.b32  	%r1022, %r1009, %r1021;
	clz.b32 	%r1023, %r1022;
	sub.s32 	%r136, 31, %r1023;
	and.b32  	%r1024, %r442, %r1022;
	popc.b32 	%r137, %r1024;
	setp.ne.s32 	%p152, %r153, %r136;
	mov.b32 	%r1262, 0;
	@%p152 bra 	$L__BB14_129;
	shl.b32 	%r1025, %r1010, 2;
	add.s32 	%r1026, %r9, %r1025;
	atom.shared.add.u32 	%r1262, [%r1026], %r137;
$L__BB14_129:
	shfl.sync.idx.b32	%r1027|%p154, %r1262, %r136, 31, -1;
	add.s32 	%r1028, %r137, %r1027;
	bar.sync 	0;
	shl.b32 	%r1029, %r56, 3;
	mov.u32 	%r1030, _ZZN3cub18CUB_300001_SM_10006detail10radix_sort29DeviceRadixSortOnesweepKernelINS1_5radix10policy_hubIdNS0_8NullTypeEyE10Policy1000ELNS0_9SortOrderE0EdS6_yiiNS1_21identity_decomposer_tEEEvPT5_SC_PT3_PKSD_PT1_PKSH_PT2_PKSL_T4_iiT6_E1s;
	add.s32 	%r1031, %r1030, %r1029;
	st.shared.u64 	[%r1031+-8], %rd580;
	shl.b32 	%r1032, %r62, 3;
	add.s32 	%r1033, %r1030, %r1032;
	st.shared.u64 	[%r1033+-8], %rd581;
	shl.b32 	%r1034, %r68, 3;
	add.s32 	%r1035, %r1030, %r1034;
	st.shared.u64 	[%r1035+-8], %rd582;
	shl.b32 	%r1036, %r74, 3;
	add.s32 	%r1037, %r1030, %r1036;
	st.shared.u64 	[%r1037+-8], %rd583;
	shl.b32 	%r1038, %r80, 3;
	add.s32 	%r1039, %r1030, %r1038;
	st.shared.u64 	[%r1039+-8], %rd584;
	shl.b32 	%r1040, %r86, 3;
	add.s32 	%r1041, %r1030, %r1040;
	st.shared.u64 	[%r1041+-8], %rd585;
	shl.b32 	%r1042, %r92, 3;
	add.s32 	%r1043, %r1030, %r1042;
	st.shared.u64 	[%r1043+-8], %rd586;
	shl.b32 	%r1044, %r98, 3;
	add.s32 	%r1045, %r1030, %r1044;
	st.shared.u64 	[%r1045+-8], %rd587;
	shl.b32 	%r1046, %r104, 3;
	add.s32 	%r1047, %r1030, %r1046;
	st.shared.u64 	[%r1047+-8], %rd588;
	shl.b32 	%r1048, %r110, 3;
	add.s32 	%r1049, %r1030, %r1048;
	st.shared.u64 	[%r1049+-8], %rd589;
	shl.b32 	%r1050, %r116, 3;
	add.s32 	%r1051, %r1030, %r1050;
	st.shared.u64 	[%r1051+-8], %rd590;
	shl.b32 	%r1052, %r122, 3;
	add.s32 	%r1053, %r1030, %r1052;
	st.shared.u64 	[%r1053+-8], %rd591;
	shl.b32 	%r1054, %r128, 3;
	add.s32 	%r1055, %r1030, %r1054;
	st.shared.u64 	[%r1055+-8], %rd592;
	shl.b32 	%r1056, %r134, 3;
	add.s32 	%r1057, %r1030, %r1056;
	st.shared.u64 	[%r1057+-8], %rd593;
	shl.b32 	%r1058, %r1028, 3;
	add.s32 	%r1059, %r1030, %r1058;
	st.shared.u64 	[%r1059+-8], %rd594;
	shl.b32 	%r1060, %r1, 3;
	add.s32 	%r1061, %r1030, %r1060;
	add.s32 	%r140, %r1061, 46080;
	@%p57 bra 	$L__BB14_137;
	ld.param.u64 	%rd549, [_ZN3cub18CUB_300001_SM_10006detail10radix_sort29DeviceRadixSortOnesweepKernelINS1_5radix10policy_hubIdNS0_8NullTypeEyE10Policy1000ELNS0_9SortOrderE0EdS6_yiiNS1_21identity_decomposer_tEEEvPT5_SC_PT3_PKSD_PT1_PKSH_PT2_PKSL_T4_iiT6__param_3];
	cvta.to.global.u64 	%rd269, %rd549;
	shl.b64 	%rd270, %rd82, 3;
	add.s64 	%rd271, %rd269, %rd270;
	ld.global.u64 	%rd272, [%rd271];
	sub.s64 	%rd595, %rd272, %rd122;
	st.shared.u64 	[%r140], %rd595;
	setp.lt.s32 	%p155, %r4, 1;
	mov.u32 	%r1266, %r1243;
	@%p155 bra 	$L__BB14_136;
	mov.b32 	%r1264, -1;
	mov.u32 	%r1263, %r4;
	mov.u32 	%r1266, %r1243;
$L__BB14_132:
	add.s32 	%r144, %r1263, -1;
	shl.b32 	%r1063, %r144, 8;
	add.s32 	%r1064, %r1063, %r1;
	mul.wide.s32 	%rd273, %r1064, 4;
	add.s64 	%rd124, %rd2, %rd273;
$L__BB14_133:
	membar.cta;
	ld.volatile.global.u32 	%r145, [%rd124];
	setp.eq.s32 	%p156, %r145, 0;
	@%p156 bra 	$L__BB14_133;
	and.b32  	%r1065, %r145, 1073741823;
	add.s32 	%r1266, %r1065, %r1266;
	setp.gt.s32 	%p157, %r145, -1;
	vote.sync.ballot.b32 	%r1264, %p157, %r1264;
	setp.gt.u32 	%p159, %r1263, 1;
	and.pred  	%p160, %p157, %p159;
	mov.u32 	%r1263, %r144;
	@%p160 bra 	$L__BB14_132;
	ld.shared.u64 	%rd595, [%r140];
$L__BB14_136:
	or.b32  	%r1066, %r1266, -2147483648;
	st.volatile.global.u32 	[%rd81], %r1066;
	sub.s32 	%r1067, %r1266, %r1243;
	cvt.s64.s32 	%rd274, %r1067;
	add.s64 	%rd275, %rd595, %rd274;
	st.shared.u64 	[%r140], %rd275;
$L__BB14_137:
	setp.gt.u32 	%p161, %r1, 255;
	setp.lt.s32 	%p162, %r5, %r150;
	setp.eq.s64 	%p163, %rd130, 0;
	or.pred  	%p164, %p163, %p162;
	or.pred  	%p165, %p161, %p164;
	@%p165 bra 	$L__BB14_139;
	ld.shared.u64 	%rd276, [%r140];
	cvt.s64.s32 	%rd277, %r1243;
	add.s64 	%rd278, %rd122, %rd277;
	add.s64 	%rd279, %rd278, %rd276;
	st.global.u64 	[%rd83], %rd279;
$L__BB14_139:
	setp.gt.s32 	%p166, %r5, %r150;
	bar.sync 	0;
	@%p166 bra 	$L__BB14_141;
	ld.shared.u64 	%rd280, [%r140+-46080];
	setp.eq.s64 	%p167, %rd280, 9223372036854775807;
	selp.b64 	%rd281, -9223372036854775808, %rd280, %p167;
	shr.u64 	%rd282, %rd281, %r468;
	cvt.u32.u64 	%r1069, %rd282;
	and.b32  	%r1070, %r1069, %r8;
	shl.b32 	%r1071, %r1070, 3;
	add.s32 	%r1073, %r1030, 46080;
	add.s32 	%r1074, %r1073, %r1071;
	ld.shared.u64 	%rd283, [%r1074];
	add.s64 	%rd284, %rd283, %rd82;
	setp.gt.s64 	%p168, %rd280, -1;
	selp.b64 	%rd285, -1, -9223372036854775808, %p168;
	xor.b64  	%rd286, %rd285, %rd280;
	shl.b64 	%rd287, %rd284, 3;
	add.s64 	%rd288, %rd1, %rd287;
	st.global.u64 	[%rd288], %rd286;
	bar.warp.sync 	-1;
	ld.shared.u64 	%rd289, [%r140+-43008];
	setp.eq.s64 	%p169, %rd289, 9223372036854775807;
	selp.b64 	%rd290, -9223372036854775808, %rd289, %p169;
	shr.u64 	%rd291, %rd290, %r468;
	cvt.u32.u64 	%r1075, %rd291;
	and.b32  	%r1076, %r1075, %r8;
	shl.b32 	%r1077, %r1076, 3;
	add.s32 	%r1078, %r1073, %r1077;
	ld.shared.u64 	%rd292, [%r1078];
	add.s64 	%rd293, %rd292, %rd82;
	setp.gt.s64 	%p170, %rd289, -1;
	selp.b64 	%rd294, -1, -9223372036854775808, %p170;
	xor.b64  	%rd295, %rd294, %rd289;
	shl.b64 	%rd296, %rd293, 3;
	add.s64 	%rd297, %rd1, %rd296;
	st.global.u64 	[%rd297+3072], %rd295;
	bar.warp.sync 	-1;
	ld.shared.u64 	%rd298, [%r140+-39936];
	setp.eq.s64 	%p171, %rd298, 9223372036854775807;
	selp.b64 	%rd299, -9223372036854775808, %rd298, %p171;
	shr.u64 	%rd300, %rd299, %r468;
	cvt.u32.u64 	%r1079, %rd300;
	and.b32  	%r1080, %r1079, %r8;
	shl.b32 	%r1081, %r1080, 3;
	add.s32 	%r1082, %r1073, %r1081;
	ld.shared.u64 	%rd301, [%r1082];
	add.s64 	%rd302, %rd301, %rd82;
	setp.gt.s64 	%p172, %rd298, -1;
	selp.b64 	%rd303, -1, -9223372036854775808, %p172;
	xor.b64  	%rd304, %rd303, %rd298;
	shl.b64 	%rd305, %rd302, 3;
	add.s64 	%rd306, %rd1, %rd305;
	st.global.u64 	[%rd306+6144], %rd304;
	bar.warp.sync 	-1;
	ld.shared.u64 	%rd307, [%r140+-36864];
	setp.eq.s64 	%p173, %rd307, 9223372036854775807;
	selp.b64 	%rd308, -9223372036854775808, %rd307, %p173;
	shr.u64 	%rd309, %rd308, %r468;
	cvt.u32.u64 	%r1083, %rd309;
	and.b32  	%r1084, %r1083, %r8;
	shl.b32 	%r1085, %r1084, 3;
	add.s32 	%r1086, %r1073, %r1085;
	ld.shared.u64 	%rd310, [%r1086];
	add.s64 	%rd311, %rd310, %rd82;
	setp.gt.s64 	%p174, %rd307, -1;
	selp.b64 	%rd312, -1, -9223372036854775808, %p174;
	xor.b64  	%rd313, %rd312, %rd307;
	shl.b64 	%rd314, %rd311, 3;
	add.s64 	%rd315, %rd1, %rd314;
	st.global.u64 	[%rd315+9216], %rd313;
	bar.warp.sync 	-1;
	ld.shared.u64 	%rd316, [%r140+-33792];
	setp.eq.s64 	%p175, %rd316, 9223372036854775807;
	selp.b64 	%rd317, -9223372036854775808, %rd316, %p175;
	shr.u64 	%rd318, %rd317, %r468;
	cvt.u32.u64 	%r1087, %rd318;
	and.b32  	%r1088, %r1087, %r8;
	shl.b32 	%r1089, %r1088, 3;
	add.s32 	%r1090, %r1073, %r1089;
	ld.shared.u64 	%rd319, [%r1090];
	add.s64 	%rd320, %rd319, %rd82;
	setp.gt.s64 	%p176, %rd316, -1;
	selp.b64 	%rd321, -1, -9223372036854775808, %p176;
	xor.b64  	%rd322, %rd321, %rd316;
	shl.b64 	%rd323, %rd320, 3;
	add.s64 	%rd324, %rd1, %rd323;
	st.global.u64 	[%rd324+12288], %rd322;
	bar.warp.sync 	-1;
	ld.shared.u64 	%rd325, [%r140+-30720];
	setp.eq.s64 	%p177, %rd325, 9223372036854775807;
	selp.b64 	%rd326, -9223372036854775808, %rd325, %p177;
	shr.u64 	%rd327, %rd326, %r468;
	cvt.u32.u64 	%r1091, %rd327;
	and.b32  	%r1092, %r1091, %r8;
	shl.b32 	%r1093, %r1092, 3;
	add.s32 	%r1094, %r1073, %r1093;
	ld.shared.u64 	%rd328, [%r1094];
	add.s64 	%rd329, %rd328, %rd82;
	setp.gt.s64 	%p178, %rd325, -1;
	selp.b64 	%rd330, -1, -9223372036854775808, %p178;
	xor.b64  	%rd331, %rd330, %rd325;
	shl.b64 	%rd332, %rd329, 3;
	add.s64 	%rd333, %rd1, %rd332;
	st.global.u64 	[%rd333+15360], %rd331;
	bar.warp.sync 	-1;
	ld.shared.u64 	%rd334, [%r140+-27648];
	setp.eq.s64 	%p179, %rd334, 9223372036854775807;
	selp.b64 	%rd335, -9223372036854775808, %rd334, %p179;
	shr.u64 	%rd336, %rd335, %r468;
	cvt.u32.u64 	%r1095, %rd336;
	and.b32  	%r1096, %r1095, %r8;
	shl.b32 	%r1097, %r1096, 3;
	add.s32 	%r1098, %r1073, %r1097;
	ld.shared.u64 	%rd337, [%r1098];
	add.s64 	%rd338, %rd337, %rd82;
	setp.gt.s64 	%p180, %rd334, -1;
	selp.b64 	%rd339, -1, -9223372036854775808, %p180;
	xor.b64  	%rd340, %rd339, %rd334;
	shl.b64 	%rd341, %rd338, 3;
	add.s64 	%rd342, %rd1, %rd341;
	st.global.u64 	[%rd342+18432], %rd340;
	bar.warp.sync 	-1;
	ld.shared.u64 	%rd343, [%r140+-24576];
	setp.eq.s64 	%p181, %rd343, 9223372036854775807;
	selp.b64 	%rd344, -9223372036854775808, %rd343, %p181;
	shr.u64 	%rd345, %rd344, %r468;
	cvt.u32.u64 	%r1099, %rd345;
	and.b32  	%r1100, %r1099, %r8;
	shl.b32 	%r1101, %r1100, 3;
	add.s32 	%r1102, %r1073, %r1101;
	ld.shared.u64 	%rd346, [%r1102];
	add.s64 	%rd347, %rd346, %rd82;
	setp.gt.s64 	%p182, %rd343, -1;
	selp.b64 	%rd348, -1, -9223372036854775808, %p182;
	xor.b64  	%rd349, %rd348, %rd343;
	shl.b64 	%rd350, %rd347, 3;
	add.s64 	%rd351, %rd1, %rd350;
	st.global.u64 	[%rd351+21504], %rd349;
	bar.warp.sync 	-1;
	ld.shared.u64 	%rd352, [%r140+-21504];
	setp.eq.s64 	%p183, %rd352, 9223372036854775807;
	selp.b64 	%rd353, -9223372036854775808, %rd352, %p183;
	shr.u64 	%rd354, %rd353, %r468;
	cvt.u32.u64 	%r1103, %rd354;
	and.b32  	%r1104, %r1103, %r8;
	shl.b32 	%r1105, %r1104, 3;
	add.s32 	%r1106, %r1073, %r1105;
	ld.shared.u64 	%rd355, [%r1106];
	add.s64 	%rd356, %rd355, %rd82;
	setp.gt.s64 	%p184, %rd352, -1;
	selp.b64 	%rd357, -1, -9223372036854775808, %p184;
	xor.b64  	%rd358, %rd357, %rd352;
	shl.b64 	%rd359, %rd356, 3;
	add.s64 	%rd360, %rd1, %rd359;
	st.global.u64 	[%rd360+24576], %rd358;
	bar.warp.sync 	-1;
	ld.shared.u64 	%rd361, [%r140+-18432];
	setp.eq.s64 	%p185, %rd361, 9223372036854775807;
	selp.b64 	%rd362, -9223372036854775808, %rd361, %p185;
	shr.u64 	%rd363, %rd362, %r468;
	cvt.u32.u64 	%r1107, %rd363;
	and.b32  	%r1108, %r1107, %r8;
	shl.b32 	%r1109, %r1108, 3;
	add.s32 	%r1110, %r1073, %r1109;
	ld.shared.u64 	%rd364, [%r1110];
	add.s64 	%rd365, %rd364, %rd82;
	setp.gt.s64 	%p186, %rd361, -1;
	selp.b64 	%rd366, -1, -9223372036854775808, %p186;
	xor.b64  	%rd367, %rd366, %rd361;
	shl.b64 	%rd368, %rd365, 3;
	add.s64 	%rd369, %rd1, %rd368;
	st.global.u64 	[%rd369+27648], %rd367;
	bar.warp.sync 	-1;
	ld.shared.u64 	%rd370, [%r140+-15360];
	setp.eq.s64 	%p187, %rd370, 9223372036854775807;
	selp.b64 	%rd371, -9223372036854775808, %rd370, %p187;
	shr.u64 	%rd372, %rd371, %r468;
	cvt.u32.u64 	%r1111, %rd372;
	and.b32  	%r1112, %r1111, %r8;
	shl.b32 	%r1113, %r1112, 3;
	add.s32 	%r1114, %r1073, %r1113;
	ld.shared.u64 	%rd373, [%r1114];
	add.s64 	%rd374, %rd373, %rd82;
	setp.gt.s64 	%p188, %rd370, -1;
	selp.b64 	%rd375, -1, -9223372036854775808, %p188;
	xor.b64  	%rd376, %rd375, %rd370;
	shl.b64 	%rd377, %rd374, 3;
	add.s64 	%rd378, %rd1, %rd377;
	st.global.u64 	[%rd378+30720], %rd376;
	bar.warp.sync 	-1;
	ld.shared.u64 	%rd379, [%r140+-12288];
	setp.eq.s64 	%p189, %rd379, 9223372036854775807;
	selp.b64 	%rd380, -9223372036854775808, %rd379, %p189;
	shr.u64 	%rd381, %rd380, %r468;
	cvt.u32.u64 	%r1115, %rd381;
	and.b32  	%r1116, %r1115, %r8;
	shl.b32 	%r1117, %r1116, 3;
	add.s32 	%r1118, %r1073, %r1117;
	ld.shared.u64 	%rd382, [%r1118];
	add.s64 	%rd383, %rd382, %rd82;
	setp.gt.s64 	%p190, %rd379, -1;
	selp.b64 	%rd384, -1, -9223372036854775808, %p190;
	xor.b64  	%rd385, %rd384, %rd379;
	shl.b64 	%rd386, %rd383, 3;
	add.s64 	%rd387, %rd1, %rd386;
	st.global.u64 	[%rd387+33792], %rd385;
	bar.warp.sync 	-1;
	ld.shared.u64 	%rd388, [%r140+-9216];
	setp.eq.s64 	%p191, %rd388, 9223372036854775807;
	selp.b64 	%rd389, -9223372036854775808, %rd388, %p191;
	shr.u64 	%rd390, %rd389, %r468;
	cvt.u32.u64 	%r1119, %rd390;
	and.b32  	%r1120, %r1119, %r8;
	shl.b32 	%r1121, %r1120, 3;
	add.s32 	%r1122, %r1073, %r1121;
	ld.shared.u64 	%rd391, [%r1122];
	add.s64 	%rd392, %rd391, %rd82;
	setp.gt.s64 	%p192, %rd388, -1;
	selp.b64 	%rd393, -1, -9223372036854775808, %p192;
	xor.b64  	%rd394, %rd393, %rd388;
	shl.b64 	%rd395, %rd392, 3;
	add.s64 	%rd396, %rd1, %rd395;
	st.global.u64 	[%rd396+36864], %rd394;
	bar.warp.sync 	-1;
	ld.shared.u64 	%rd397, [%r140+-6144];
	setp.eq.s64 	%p193, %rd397, 9223372036854775807;
	selp.b64 	%rd398, -9223372036854775808, %rd397, %p193;
	shr.u64 	%rd399, %rd398, %r468;
	cvt.u32.u64 	%r1123, %rd399;
	and.b32  	%r1124, %r1123, %r8;
	shl.b32 	%r1125, %r1124, 3;
	add.s32 	%r1126, %r1073, %r1125;
	ld.shared.u64 	%rd400, [%r1126];
	add.s64 	%rd401, %rd400, %rd82;
	setp.gt.s64 	%p194, %rd397, -1;
	selp.b64 	%rd402, -1, -9223372036854775808, %p194;
	xor.b64  	%rd403, %rd402, %rd397;
	shl.b64 	%rd404, %rd401, 3;
	add.s64 	%rd405, %rd1, %rd404;
	st.global.u64 	[%rd405+39936], %rd403;
	bar.warp.sync 	-1;
	ld.shared.u64 	%rd406, [%r140+-3072];
	setp.eq.s64 	%p195, %rd406, 9223372036854775807;
	selp.b64 	%rd407, -9223372036854775808, %rd406, %p195;
	shr.u64 	%rd408, %rd407, %r468;
	cvt.u32.u64 	%r1127, %rd408;
	and.b32  	%r1128, %r1127, %r8;
	shl.b32 	%r1129, %r1128, 3;
	add.s32 	%r1130, %r1073, %r1129;
	ld.shared.u64 	%rd409, [%r1130];
	add.s64 	%rd410, %rd409, %rd82;
	setp.gt.s64 	%p196, %rd406, -1;
	selp.b64 	%rd411, -1, -9223372036854775808, %p196;
	xor.b64  	%rd412, %rd411, %rd406;
	shl.b64 	%rd413, %rd410, 3;
	add.s64 	%rd414, %rd1, %rd413;
	st.global.u64 	[%rd414+43008], %rd412;
	bar.warp.sync 	-1;
	bra.uni 	$L__BB14_172;
$L__BB14_141:
	mad.lo.s32 	%r149, %r4, -5760, %r150;
	setp.ge.s32 	%p197, %r1, %r149;
	@%p197 bra 	$L__BB14_143;
	ld.shared.u64 	%rd415, [%r140+-46080];
	setp.eq.s64 	%p198, %rd415, 9223372036854775807;
	selp.b64 	%rd416, -9223372036854775808, %rd415, %p198;
	shr.u64 	%rd417, %rd416, %r468;
	cvt.u32.u64 	%r1132, %rd417;
	and.b32  	%r1133, %r1132, %r8;
	shl.b32 	%r1134, %r1133, 3;
	add.s32 	%r1136, %r1030, %r1134;
	ld.shared.u64 	%rd418, [%r1136+46080];
	setp.gt.s64 	%p199, %rd415, -1;
	selp.b64 	%rd419, -1, -9223372036854775808, %p199;
	xor.b64  	%rd420, %rd419, %rd415;
	add.s64 	%rd421, %rd418, %rd82;
	shl.b64 	%rd422, %rd421, 3;
	add.s64 	%rd423, %rd1, %rd422;
	st.global.u64 	[%rd423], %rd420;
$L__BB14_143:
	bar.warp.sync 	-1;
	add.s32 	%r1137, %r1, 384;
	setp.ge.s32 	%p200, %r1137, %r149;
	@%p200 bra 	$L__BB14_145;
	ld.shared.u64 	%rd424, [%r140+-43008];
	setp.eq.s64 	%p201, %rd424, 9223372036854775807;
	selp.b64 	%rd425, -9223372036854775808, %rd424, %p201;
	shr.u64 	%rd426, %rd425, %r468;
	cvt.u32.u64 	%r1139, %rd426;
	and.b32  	%r1140, %r1139, %r8;
	shl.b32 	%r1141, %r1140, 3;
	add.s32 	%r1143, %r1030, %r1141;
	ld.shared.u64 	%rd427, [%r1143+46080];
	setp.gt.s64 	%p202, %rd424, -1;
	selp.b64 	%rd428, -1, -9223372036854775808, %p202;
	xor.b64  	%rd429, %rd428, %rd424;
	add.s64 	%rd430, %rd427, %rd82;
	shl.b64 	%rd431, %rd430, 3;
	add.s64 	%rd432, %rd1, %rd431;
	st.global.u64 	[%rd432+3072], %rd429;
$L__BB14_145:
	bar.warp.sync 	-1;
	add.s32 	%r1144, %r1, 768;
	setp.ge.s32 	%p203, %r1144, %r149;
	@%p203 bra 	$L__BB14_147;
	ld.shared.u64 	%rd433, [%r140+-39936];
	setp.eq.s64 	%p204, %rd433, 9223372036854775807;
	selp.b64 	%rd434, -9223372036854775808, %rd433, %p204;
	shr.u64 	%rd435, %rd434, %r468;
	cvt.u32.u64 	%r1146, %rd435;
	and.b32  	%r1147, %r1146, %r8;
	shl.b32 	%r1148, %r1147, 3;
	add.s32 	%r1150, %r1030, %r1148;
	ld.shared.u64 	%rd436, [%r1150+46080];
	setp.gt.s64 	%p205, %rd433, -1;
	selp.b64 	%rd437, -1, -9223372036854775808, %p205;
	xor.b64  	%rd438, %rd437, %rd433;
	add.s64 	%rd439, %rd436, %rd82;
	shl.b64 	%rd440, %rd439, 3;
	add.s64 	%rd441, %rd1, %rd440;
	st.global.u64 	[%rd441+6144], %rd438;
$L__BB14_147:
	bar.warp.sync 	-1;
	add.s32 	%r1151, %r1, 1152;
	setp.ge.s32 	%p206, %r1151, %r149;
	@%p206 bra 	$L__BB14_149;
	ld.shared.u64 	%rd442, [%r140+-36864];
	setp.eq.s64 	%p207, %rd442, 9223372036854775807;
	selp.b64 	%rd443, -9223372036854775808, %rd442, %p207;
	shr.u64 	%rd444, %rd443, %r468;
	cvt.u32.u64 	%r1153, %rd444;
	and.b32  	%r1154, %r1153, %r8;
	shl.b32 	%r1155, %r1154, 3;
	add.s32 	%r1157, %r1030, %r1155;
	ld.shared.u64 	%rd445, [%r1157+46080];
	setp.gt.s64 	%p208, %rd442, -1;
	selp.b64 	%rd446, -1, -9223372036854775808, %p208;
	xor.b64  	%rd447, %rd446, %rd442;
	add.s64 	%rd448, %rd445, %rd82;
	shl.b64 	%rd449, %rd448, 3;
	add.s64 	%rd450, %rd1, %rd449;
	st.global.u64 	[%rd450+9216], %rd447;
$L__BB14_149:
	bar.warp.sync 	-1;
	add.s32 	%r1158, %r1, 1536;
	setp.ge.s32 	%p209, %r1158, %r149;
	@%p209 bra 	$L__BB14_151;
	ld.shared.u64 	%rd451, [%r140+-33792];
	setp.eq.s64 	%p210, %rd451, 9223372036854775807;
	selp.b64 	%rd452, -9223372036854775808, %rd451, %p210;
	shr.u64 	%rd453, %rd452, %r468;
	cvt.u32.u64 	%r1160, %rd453;
	and.b32  	%r1161, %r1160, %r8;
	shl.b32 	%r1162, %r1161, 3;
	add.s32 	%r1164, %r1030, %r1162;
	ld.shared.u64 	%rd454, [%r1164+46080];
	setp.gt.s64 	%p211, %rd451, -1;
	selp.b64 	%rd455, -1, -9223372036854775808, %p211;
	xor.b64  	%rd456, %rd455, %rd451;
	add.s64 	%rd457, %rd454, %rd82;
	shl.b64 	%rd458, %rd457, 3;
	add.s64 	%rd459, %rd1, %rd458;
	st.global.u64 	[%rd459+12288], %rd456;
$L__BB14_151:
	bar.warp.sync 	-1;
	add.s32 	%r1165, %r1, 1920;
	setp.ge.s32 	%p212, %r1165, %r149;
	@%p212 bra 	$L__BB14_153;
	ld.shared.u64 	%rd460, [%r140+-30720];
	setp.eq.s64 	%p213, %rd460, 9223372036854775807;
	selp.b64 	%rd461, -9223372036854775808, %rd460, %p213;
	shr.u64 	%rd462, %rd461, %r468;
	cvt.u32.u64 	%r1167, %rd462;
	and.b32  	%r1168, %r1167, %r8;
	shl.b32 	%r1169, %r1168, 3;
	add.s32 	%r1171, %r1030, %r1169;
	ld.shared.u64 	%rd463, [%r1171+46080];
	setp.gt.s64 	%p214, %rd460, -1;
	selp.b64 	%rd464, -1, -9223372036854775808, %p214;
	xor.b64  	%rd465, %rd464, %rd460;
	add.s64 	%rd466, %rd463, %rd82;
	shl.b64 	%rd467, %rd466, 3;
	add.s64 	%rd468, %rd1, %rd467;
	st.global.u64 	[%rd468+15360], %rd465;
$L__BB14_153:
	bar.warp.sync 	-1;
	add.s32 	%r1172, %r1, 2304;
	setp.ge.s32 	%p215, %r1172, %r149;
	@%p215 bra 	$L__BB14_155;
	ld.shared.u64 	%rd469, [%r140+-27648];
	setp.eq.s64 	%p216, %rd469, 9223372036854775807;
	selp.b64 	%rd470, -9223372036854775808, %rd469, %p216;
	shr.u64 	%rd471, %rd470, %r468;
	cvt.u32.u64 	%r1174, %rd471;
	and.b32  	%r1175, %r1174, %r8;
	shl.b32 	%r1176, %r1175, 3;
	add.s32 	%r1178, %r1030, %r1176;
	ld.shared.u64 	%rd472, [%r1178+46080];
	setp.gt.s64 	%p217, %rd469, -1;
	selp.b64 	%rd473, -1, -9223372036854775808, %p217;
	xor.b64  	%rd474, %rd473, %rd469;
	add.s64 	%rd475, %rd472, %rd82;
	shl.b64 	%rd476, %rd475, 3;
	add.s64 	%rd477, %rd1, %rd476;
	st.global.u64 	[%rd477+18432], %rd474;
$L__BB14_155:
	bar.warp.sync 	-1;
	add.s32 	%r1179, %r1, 2688;
	setp.ge.s32 	%p218, %r1179, %r149;
	@%p218 bra 	$L__BB14_157;
	ld.shared.u64 	%rd478, [%r140+-24576];
	setp.eq.s64 	%p219, %rd478, 9223372036854775807;
	selp.b64 	%rd479, -9223372036854775808, %rd478, %p219;
	shr.u64 	%rd480, %rd479, %r468;
	cvt.u32.u64 	%r1181, %rd480;
	and.b32  	%r1182, %r1181, %r8;
	shl.b32 	%r1183, %r1182, 3;
	add.s32 	%r1185, %r1030, %r1183;
	ld.shared.u64 	%rd481, [%r1185+46080];
	setp.gt.s64 	%p220, %rd478, -1;
	selp.b64 	%rd482, -1, -9223372036854775808, %p220;
	xor.b64  	%rd483, %rd482, %rd478;
	add.s64 	%rd484, %rd481, %rd82;
	shl.b64 	%rd485, %rd484, 3;
	add.s64 	%rd486, %rd1, %rd485;
	st.global.u64 	[%rd486+21504], %rd483;
$L__BB14_157:
	bar.warp.sync 	-1;
	or.b32  	%r1186, %r1, 3072;
	setp.ge.s32 	%p221, %r1186, %r149;
	@%p221 bra 	$L__BB14_159;
	ld.shared.u64 	%rd487, [%r140+-21504];
	setp.eq.s64 	%p222, %rd487, 9223372036854775807;
	selp.b64 	%rd488, -9223372036854775808, %rd487, %p222;
	shr.u64 	%rd489, %rd488, %r468;
	cvt.u32.u64 	%r1188, %rd489;
	and.b32  	%r1189, %r1188, %r8;
	shl.b32 	%r1190, %r1189, 3;
	add.s32 	%r1192, %r1030, %r1190;
	ld.shared.u64 	%rd490, [%r1192+46080];
	setp.gt.s64 	%p223, %rd487, -1;
	selp.b64 	%rd491, -1, -9223372036854775808, %p223;
	xor.b64  	%rd492, %rd491, %rd487;
	add.s64 	%rd493, %rd490, %rd82;
	shl.b64 	%rd494, %rd493, 3;
	add.s64 	%rd495, %rd1, %rd494;
	st.global.u64 	[%rd495+24576], %rd492;
$L__BB14_159:
	bar.warp.sync 	-1;
	add.s32 	%r1193, %r1, 3456;
	setp.ge.s32 	%p224, %r1193, %r149;
	@%p224 bra 	$L__BB14_161;
	ld.shared.u64 	%rd496, [%r140+-18432];
	setp.eq.s64 	%p225, %rd496, 9223372036854775807;
	selp.b64 	%rd497, -9223372036854775808, %rd496, %p225;
	shr.u64 	%rd498, %rd497, %r468;
	cvt.u32.u64 	%r1195, %rd498;
	and.b32  	%r1196, %r1195, %r8;
	shl.b32 	%r1197, %r1196, 3;
	add.s32 	%r1199, %r1030, %r1197;
	ld.shared.u64 	%rd499, [%r1199+46080];
	setp.gt.s64 	%p226, %rd496, -1;
	selp.b64 	%rd500, -1, -9223372036854775808, %p226;
	xor.b64  	%rd501, %rd500, %rd496;
	add.s64 	%rd502, %rd499, %rd82;
	shl.b64 	%rd503, %rd502, 3;
	add.s64 	%rd504, %rd1, %rd503;
	st.global.u64 	[%rd504+27648], %rd501;
$L__BB14_161:
	bar.warp.sync 	-1;
	add.s32 	%r1200, %r1, 3840;
	setp.ge.s32 	%p227, %r1200, %r149;
	@%p227 bra 	$L__BB14_163;
	ld.shared.u64 	%rd505, [%r140+-15360];
	setp.eq.s64 	%p228, %rd505, 9223372036854775807;
	selp.b64 	%rd506, -9223372036854775808, %rd505, %p228;
	shr.u64 	%rd507, %rd506, %r468;
	cvt.u32.u64 	%r1202, %rd507;
	and.b32  	%r1203, %r1202, %r8;
	shl.b32 	%r1204, %r1203, 3;
	add.s32 	%r1206, %r1030, %r1204;
	ld.shared.u64 	%rd508, [%r1206+46080];
	setp.gt.s64 	%p229, %rd505, -1;
	selp.b64 	%rd509, -1, -9223372036854775808, %p229;
	xor.b64  	%rd510, %rd509, %rd505;
	add.s64 	%rd511, %rd508, %rd82;
	shl.b64 	%rd512, %rd511, 3;
	add.s64 	%rd513, %rd1, %rd512;
	st.global.u64 	[%rd513+30720], %rd510;
$L__BB14_163:
	bar.warp.sync 	-1;
	add.s32 	%r1207, %r1, 4224;
	setp.ge.s32 	%p230, %r1207, %r149;
	@%p230 bra 	$L__BB14_165;
	ld.shared.u64 	%rd514, [%r140+-12288];
	setp.eq.s64 	%p231, %rd514, 9223372036854775807;
	selp.b64 	%rd515, -9223372036854775808, %rd514, %p231;
	shr.u64 	%rd516, %rd515, %r468;
	cvt.u32.u64 	%r1209, %rd516;
	and.b32  	%r1210, %r1209, %r8;
	shl.b32 	%r1211, %r1210, 3;
	add.s32 	%r1213, %r1030, %r1211;
	ld.shared.u64 	%rd517, [%r1213+46080];
	setp.gt.s64 	%p232, %rd514, -1;
	selp.b64 	%rd518, -1, -9223372036854775808, %p232;
	xor.b64  	%rd519, %rd518, %rd514;
	add.s64 	%rd520, %rd517, %rd82;
	shl.b64 	%rd521, %rd520, 3;
	add.s64 	%rd522, %rd1, %rd521;
	st.global.u64 	[%rd522+33792], %rd519;
$L__BB14_165:
	bar.warp.sync 	-1;
	add.s32 	%r1214, %r1, 4608;
	setp.ge.s32 	%p233, %r1214, %r149;
	@%p233 bra 	$L__BB14_167;
	ld.shared.u64 	%rd523, [%r140+-9216];
	setp.eq.s64 	%p234, %rd523, 9223372036854775807;
	selp.b64 	%rd524, -9223372036854775808, %rd523, %p234;
	shr.u64 	%rd525, %rd524, %r468;
	cvt.u32.u64 	%r1216, %rd525;
	and.b32  	%r1217, %r1216, %r8;
	shl.b32 	%r1218, %r1217, 3;
	add.s32 	%r1220, %r1030, %r1218;
	ld.shared.u64 	%rd526, [%r1220+46080];
	setp.gt.s64 	%p235, %rd523, -1;
	selp.b64 	%rd527, -1, -9223372036854775808, %p235;
	xor.b64  	%rd528, %rd527, %rd523;
	add.s64 	%rd529, %rd526, %rd82;
	shl.b64 	%rd530, %rd529, 3;
	add.s64 	%rd531, %rd1, %rd530;
	st.global.u64 	[%rd531+36864], %rd528;
$L__BB14_167:
	bar.warp.sync 	-1;
	add.s32 	%r1221, %r1, 4992;
	setp.ge.s32 	%p236, %r1221, %r149;
	@%p236 bra 	$L__BB14_169;
	ld.shared.u64 	%rd532, [%r140+-6144];
	setp.eq.s64 	%p237, %rd532, 9223372036854775807;
	selp.b64 	%rd533, -9223372036854775808, %rd532, %p237;
	shr.u64 	%rd534, %rd533, %r468;
	cvt.u32.u64 	%r1223, %rd534;
	and.b32  	%r1224, %r1223, %r8;
	shl.b32 	%r1225, %r1224, 3;
	add.s32 	%r1227, %r1030, %r1225;
	ld.shared.u64 	%rd535, [%r1227+46080];
	setp.gt.s64 	%p238, %rd532, -1;
	selp.b64 	%rd536, -1, -9223372036854775808, %p238;
	xor.b64  	%rd537, %rd536, %rd532;
	add.s64 	%rd538, %rd535, %rd82;
	shl.b64 	%rd539, %rd538, 3;
	add.s64 	%rd540, %rd1, %rd539;
	st.global.u64 	[%rd540+39936], %rd537;
$L__BB14_169:
	bar.warp.sync 	-1;
	add.s32 	%r1228, %r1, 5376;
	ld.shared.u64 	%rd127, [%r140+-3072];
	setp.eq.s64 	%p239, %rd127, 9223372036854775807;
	selp.b64 	%rd541, -9223372036854775808, %rd127, %p239;
	shr.u64 	%rd542, %rd541, %r468;
	cvt.u32.u64 	%r1230, %rd542;
	and.b32  	%r1231, %r1230, %r8;
	shl.b32 	%r1232, %r1231, 3;
	add.s32 	%r1234, %r1030, %r1232;
	ld.shared.u64 	%rd543, [%r1234+46080];
	add.s64 	%rd128, %rd543, %rd82;
	setp.ge.s32 	%p240, %r1228, %r149;
	@%p240 bra 	$L__BB14_171;
	setp.gt.s64 	%p241, %rd127, -1;
	selp.b64 	%rd544, -1, -9223372036854775808, %p241;
	xor.b64  	%rd545, %rd544, %rd127;
	shl.b64 	%rd546, %rd128, 3;
	add.s64 	%rd547, %rd1, %rd546;
	st.global.u64 	[%rd547+43008], %rd545;
$L__BB14_171:
	bar.warp.sync 	-1;
$L__BB14_172:
	ret;

}


// ===== COMPILED SASS (sm_100) =====

	.target	sm_100

	.elftype	@"ET_EXEC"


//--------------------- .note.nv.tkinfo           --------------------------
	.section	.note.nv.tkinfo,"",@"SHT_NOTE"
	.sectionflags	@"SHF_NOTE_NV_TKINFO"
	.tkinfo
        /*0018*/ 	.word	0x00000002
        /*0030*/ 	.string	""
        /*0030*/ 	.string	"ptxas"
        /*0030*/ 	.string	"Cuda compilation tools, release 13.0, V13.0.88"
        /*0030*/ 	.string	"Build cuda_13.0.r13.0/compiler.36424714_0"
        /*0030*/ 	.string	"-arch sm_100 -m 64 "



//--------------------- .note.nv.cuinfo           --------------------------
	.section	.note.nv.cuinfo,"",@"SHT_NOTE"
	.sectionflags	@"SHF_NOTE_NV_CUINFO"
        /*0018*/ 	.short	0x0002
        /*001a*/ 	.short	0x0064
        /*001c*/ 	.short	0x0082
	.zero		2


//--------------------- .nv.info                  --------------------------
	.section	.nv.info,"",@"SHT_CUDA_INFO"
	.align	4


	//----- nvinfo : EIATTR_REGCOUNT
	.align		4
        /*0000*/ 	.byte	0x04, 0x2f
        /*0002*/ 	.short	(.L_48 - .L_47)
	.align		4
.L_47:
        /*0004*/ 	.word	index@(_Z6sumroiPdS_iii)
        /*0008*/ 	.word	0x0000001e


	//----- nvinfo : EIATTR_FRAME_SIZE
	.align		4
.L_48:
        /*000c*/ 	.byte	0x04, 0x11
        /*000e*/ 	.short	(.L_50 - .L_49)
	.align		4
.L_49:
        /*0010*/ 	.word	index@(_Z6sumroiPdS_iii)
        /*0014*/ 	.word	0x00000000


	//----- nvinfo : EIATTR_REGCOUNT
	.align		4
.L_50:
        /*0018*/ 	.byte	0x04, 0x2f
        /*001a*/ 	.short	(.L_52 - .L_51)
	.align		4
.L_51:
        /*001c*/ 	.word	index@(_Z6sumimgPdS_S_iii)
        /*0020*/ 	.word	0x0000001e


	//----- nvinfo : EIATTR_FRAME_SIZE
	.align		4
.L_52:
        /*0024*/ 	.byte	0x04, 0x11
        /*0026*/ 	.short	(.L_54 - .L_53)
	.align		4
.L_53:
        /*0028*/ 	.word	index@(_Z6sumimgPdS_S_iii)
        /*002c*/ 	.word	0x00000000


	//----- nvinfo : EIATTR_REGCOUNT
	.align		4
.L_54:
        /*0030*/ 	.byte	0x04, 0x2f
        /*0032*/ 	.short	(.L_56 - .L_55)
	.align		4
.L_55:
        /*0034*/ 	.word	index@(_Z8getindexPdS_S_S_Piiiiii)
        /*0038*/ 	.word	0x00000018


	//----- nvinfo : EIATTR_FRAME_SIZE
	.align		4
.L_56:
        /*003c*/ 	.byte	0x04, 0x11
        /*003e*/ 	.short	(.L_58 - .L_57)
	.align		4
.L_57:
        /*0040*/ 	.word	index@(_Z8getindexPdS_S_S_Piiiiii)
        /*0044*/ 	.word	0x00000000


	//----- nvinfo : EIATTR_REGCOUNT
	.align		4
.L_58:
        /*0048*/ 	.byte	0x04, 0x2f
        /*004a*/ 	.short	(.L_60 - .L_59)
	.align		4
.L_59:
        /*004c*/ 	.word	index@(_Z7realroiPdS_Piiiii)
        /*0050*/ 	.word	0x0000000d


	//----- nvinfo : EIATTR_FRAME_SIZE
	.align		4
.L_60:
        /*0054*/ 	.byte	0x04, 0x11
        /*0056*/ 	.short	(.L_62 - .L_61)
	.align		4
.L_61:
        /*0058*/ 	.word	index@(_Z7realroiPdS_Piiiii)
        /*005c*/ 	.word	0x00000000


	//----- nvinfo : EIATTR_REGCOUNT
	.align		4
.L_62:
        /*0060*/ 	.byte	0x04, 0x2f
        /*0062*/ 	.short	(.L_64 - .L_63)
	.align		4
.L_63:
        /*0064*/ 	.word	index@(_Z3mulPdS_S_iii)
        /*0068*/ 	.word	0x0000001e


	//----- nvinfo : EIATTR_FRAME_SIZE
	.align		4
.L_64:
        /*006c*/ 	.byte	0x04, 0x11
        /*006e*/ 	.short	(.L_66 - .L_65)
	.align		4
.L_65:
        /*0070*/ 	.word	index@(_Z3mulPdS_S_iii)
        /*0074*/ 	.word	0x00000000


	//----- nvinfo : EIATTR_REGCOUNT
	.align		4
.L_66:
        /*0078*/ 	.byte	0x04, 0x2f
        /*007a*/ 	.short	(.L_68 - .L_67)
	.align		4
.L_67:
        /*007c*/ 	.word	index@(_Z8gradientPdS_ii)
        /*0080*/ 	.word	0x00000016


	//----- nvinfo : EIATTR_FRAME_SIZE
	.align		4
.L_68:
        /*0084*/ 	.byte	0x04, 0x11
        /*0086*/ 	.short	(.L_70 - .L_69)
	.align		4
.L_69:
        /*0088*/ 	.word	index@(_Z8gradientPdS_ii)
        /*008c*/ 	.word	0x00000000


	//----- nvinfo : EIATTR_REGCOUNT
	.align		4
.L_70:
        /*0090*/ 	.byte	0x04, 0x2f
        /*0092*/ 	.short	(.L_72 - .L_71)
	.align		4
.L_71:
        /*0094*/ 	.word	index@(_Z8grad1comPdS_S_iiiiiS_i)
        /*0098*/ 	.word	0x0000002c


	//----- nvinfo : EIATTR_FRAME_SIZE
	.align		4
.L_72:
        /*009c*/ 	.byte	0x04, 0x11
        /*009e*/ 	.short	(.L_74 - .L_73)
	.align		4
.L_73:
        /*00a0*/ 	.word	index@($__internal_1_$__cuda_sm20_div_rn_f64_full)
        /*00a4*/ 	.word	0x00000000


	//----- nvinfo : EIATTR_FRAME_SIZE
	.align		4
.L_74:
        /*00a8*/ 	.byte	0x04, 0x11
        /*00aa*/ 	.short	(.L_76 - .L_75)
	.align		4
.L_75:
        /*00ac*/ 	.word	index@(_Z8grad1comPdS_S_iiiiiS_i)
        /*00b0*/ 	.word	0x00000000


	//----- nvinfo : EIATTR_REGCOUNT
	.align		4
.L_76:
        /*00b4*/ 	.byte	0x04, 0x2f
        /*00b6*/ 	.short	(.L_78 - .L_77)
	.align		4
.L_77:
        /*00b8*/ 	.word	index@(_Z3comPdS_S_iiiiiS_i)
        /*00bc*/ 	.word	0x00000028


	//----- nvinfo : EIATTR_FRAME_SIZE
	.align		4
.L_78:
        /*00c0*/ 	.byte	0x04, 0x11
        /*00c2*/ 	.short	(.L_80 - .L_79)
	.align		4
.L_79:
        /*00c4*/ 	.word	index@($__internal_0_$__cuda_sm20_div_rn_f64_full)
        /*00c8*/ 	.word	0x00000000


	//----- nvinfo : EIATTR_FRAME_SIZE
	.align		4
.L_80:
        /*00cc*/ 	.byte	0x04, 0x11
        /*00ce*/ 	.short	(.L_82 - .L_81)
	.align		4
.L_81:
        /*00d0*/ 	.word	index@(_Z3comPdS_S_iiiiiS_i)
        /*00d4*/ 	.word	0x00000000


	//----- nvinfo : EIATTR_REGCOUNT
	.align		4
.L_82:
        /*00d8*/ 	.byte	0x04, 0x2f
        /*00da*/ 	.short	(.L_84 - .L_83)
	.align		4
.L_83:
        /*00dc*/ 	.word	index@(_Z4diffPdS_ii)
        /*00e0*/ 	.word	0x0000000e


	//----- nvinfo : EIATTR_FRAME_SIZE
	.align		4
.L_84:
        /*00e4*/ 	.byte	0x04, 0x11
        /*00e6*/ 	.short	(.L_86 - .L_85)
	.align		4
.L_85:
        /*00e8*/ 	.word	index@(_Z4diffPdS_ii)
        /*00ec*/ 	.word	0x00000000


	//----- nvinfo : EIATTR_REGCOUNT
	.align		4
.L_86:
        /*00f0*/ 	.byte	0x04, 0x2f
        /*00f2*/ 	.short	(.L_88 - .L_87)
	.align		4
.L_87:
        /*00f4*/ 	.word	index@(_Z3medPdS_ii)
        /*00f8*/ 	.word	0x0000000e


	//----- nvinfo : EIATTR_FRAME_SIZE
	.align		4
.L_88:
        /*00fc*/ 	.byte	0x04, 0x11
        /*00fe*/ 	.short	(.L_90 - .L_89)
	.align		4
.L_89:
        /*0100*/ 	.word	index@(_Z3medPdS_ii)
        /*0104*/ 	.word	0x00000000


	//----- nvinfo : EIATTR_REGCOUNT
	.align		4
.L_90:
        /*0108*/ 	.byte	0x04, 0x2f
        /*010a*/ 	.short	(.L_92 - .L_91)
	.align		4
.L_91:
        /*010c*/ 	.word	index@(_ZN3cub18CUB_300001_SM_10006detail11EmptyKernelIvEEvv)
        /*0110*/ 	.word	0x00000004


	//----- nvinfo : EIATTR_FRAME_SIZE
	.align		4
.L_92:
        /*0114*/ 	.byte	0x04, 0x11
        /*0116*/ 	.short	(.L_94 - .L_93)
	.align		4
.L_93:
        /*0118*/ 	.word	index@(_ZN3cub18CUB_300001_SM_10006detail11EmptyKernelIvEEvv)
        /*011c*/ 	.word	0x00000000


	//----- nvinfo : EIATTR_REGCOUNT
	.align		4
.L_94:
        /*0120*/ 	.byte	0x04, 0x2f
        /*0122*/ 	.short	(.L_96 - .L_95)
	.align		4
.L_95:
        /*0124*/ 	.word	index@(_ZN3cub18CUB_300001_SM_10006detail10radix_sort31DeviceRadixSortSingleTileKernelINS1_5radix10policy_hubIdNS0_8NullTypeEyE10Policy1000ELNS0_9SortOrderE0EdS6_yNS1_21identity_decomposer_tEEEvPKT1_PSB_PKT2_PSF_T3_iiT4_)
        /*0128*/ 	.word	0x0000005f


	//----- nvinfo : EIATTR_FRAME_SIZE
	.align		4
.L_96:
        /*012c*/ 	.byte	0x04, 0x11
        /*012e*/ 	.short	(.L_98 - .L_97)
	.align		4
.L_97:
        /*0130*/ 	.word	index@(_ZN3cub18CUB_300001_SM_10006detail10radix_sort31DeviceRadixSortSingleTileKernelINS1_5radix10policy_hubIdNS0_8NullTypeEyE10Policy1000ELNS0_9SortOrderE0EdS6_yNS1_21identity_decomposer_tEEEvPKT1_PSB_PKT2_PSF_T3_iiT4_)
        /*0134*/ 	.word	0x00000000


	//----- nvinfo : EIATTR_REGCOUNT
	.align		4
.L_98:
        /*0138*/ 	.byte	0x04, 0x2f
        /*013a*/ 	.short	(.L_100 - .L_99)
	.align		4
.L_99:
        /*013c*/ 	.word	index@(_ZN3cub18CUB_300001_SM_10006detail10radix_sort30DeviceRadixSortHistogramKernelINS1_5radix10policy_hubIdNS0_8NullTypeEyE10Policy1000ELNS0_9SortOrderE0EdyNS1_21identity_decomposer_tEEEvPT2_PKT1_SB_iiT3_)
        /*0140*/ 	.word	0x00000030


	//----- nvinfo : EIATTR_FRAME_SIZE
	.align		4
.L_100:
        /*0144*/ 	.byte	0x04, 0x11
        /*0146*/ 	.short	(.L_102 - .L_101)
	.align		4
.L_101:
        /*0148*/ 	.word	index@(_ZN3cub18CUB_300001_SM_10006detail10radix_sort30DeviceRadixSortHistogramKernelINS1_5radix10policy_hubIdNS0_8NullTypeEyE10Policy1000ELNS0_9SortOrderE0EdyNS1_21identity_decomposer_tEEEvPT2_PKT1_SB_iiT3_)
        /*014c*/ 	.word	0x00000000


	//----- nvinfo : EIATTR_REGCOUNT
	.align		4
.L_102:
        /*0150*/ 	.byte	0x04, 0x2f
        /*0152*/ 	.short	(.L_104 - .L_103)
	.align		4
.L_103:
        /*0154*/ 	.word	index@(_ZN3cub18CUB_300001_SM_10006detail10radix_sort33DeviceRadixSortExclusiveSumKernelINS1_5radix10policy_hubIdNS0_8NullTypeEyE10Policy1000EyEEvPT0_)
        /*0158*/ 	.word	0x00000020


	//----- nvinfo : EIATTR_FRAME_SIZE
	.align		4
.L_104:
        /*015c*/ 	.byte	0x04, 0x11
        /*015e*/ 	.short	(.L_106 - .L_105)
	.align		4
.L_105:
        /*0160*/ 	.word	index@(_ZN3cub18CUB_300001_SM_10006detail10radix_sort33DeviceRadixSortExclusiveSumKernelINS1_5radix10policy_hubIdNS0_8NullTypeEyE10Policy1000EyEEvPT0_)
        /*0164*/ 	.word	0x00000000


	//----- nvinfo : EIATTR_REGCOUNT
	.align		4
.L_106:
        /*0168*/ 	.byte	0x04, 0x2f
        /*016a*/ 	.short	(.L_108 - .L_107)
	.align		4
.L_107:
        /*016c*/ 	.word	index@(_ZN3cub18CUB_300001_SM_10006detail10radix_sort29DeviceRadixSortOnesweepKernelINS1_5radix10policy_hubIdNS0_8NullTypeEyE10Policy1000ELNS0_9SortOrderE0EdS6_yiiNS1_21identity_decomposer_tEEEvPT5_SC_PT3_PKSD_PT1_PKSH_PT2_PKSL_T4_iiT6_)
        /*0170*/ 	.word	0x00000050


	//----- nvinfo : EIATTR_FRAME_SIZE
	.align		4
.L_108:
        /*0174*/ 	.byte	0x04, 0x11
        /*0176*/ 	.short	(.L_110 - .L_109)
	.align		4
.L_109:
        /*0178*/ 	.word	index@(_ZN3cub18CUB_300001_SM_10006detail10radix_sort29DeviceRadixSortOnesweepKernelINS1_5radix10policy_hubIdNS0_8NullTypeEyE10Policy1000ELNS0_9SortOrderE0EdS6_yiiNS1_21identity_decomposer_tEEEvPT5_SC_PT3_PKSD_PT1_PKSH_PT2_PKSL_T4_iiT6_)
        /*017c*/ 	.word	0x00000000


	//----- nvinfo : EIATTR_MIN_STACK_SIZE
	.align		4
.L_110:
        /*0180*/ 	.byte	0x04, 0x12
        /*0182*/ 	.short	(.L_112 - .L_111)
	.align		4
.L_111:
        /*0184*/ 	.word	index@(_ZN3cub18CUB_300001_SM_10006detail10radix_sort29DeviceRadixSortOnesweepKernelINS1_5radix10policy_hubIdNS0_8NullTypeEyE10Policy1000ELNS0_9SortOrderE0EdS6_yiiNS1_21identity_decomposer_tEEEvPT5_SC_PT3_PKSD_PT1_PKSH_PT2_PKSL_T4_iiT6_)
        /*0188*/ 	.word	0x00000000


	//----- nvinfo : EIATTR_MIN_STACK_SIZE
	.align		4
.L_112:
        /*018c*/ 	.byte	0x04, 0x12
        /*018e*/ 	.short	(.L_114 - .L_113)
	.align		4
.L_113:
        /*0190*/ 	.word	index@(_ZN3cub18CUB_300001_SM_10006detail10radix_sort33DeviceRadixSortExclusiveSumKernelINS1_5radix10policy_hubIdNS0_8NullTypeEyE10Policy1000EyEEvPT0_)
        /*0194*/ 	.word	0x00000000


	//----- nvinfo : EIATTR_MIN_STACK_SIZE
	.align		4
.L_114:
        /*0198*/ 	.byte	0x04, 0x12
        /*019a*/ 	.short	(.L_116 - .L_115)
	.align		4
.L_115:
        /*019c*/ 	.word	index@(_ZN3cub18CUB_300001_SM_10006detail10radix_sort30DeviceRadixSortHistogramKernelINS1_5radix10policy_hubIdNS0_8NullTypeEyE10Policy1000ELNS0_9SortOrderE0EdyNS1_21identity_decomposer_tEEEvPT2_PKT1_SB_iiT3_)
        /*01a0*/ 	.word	0x00000000


	//----- nvinfo : EIATTR_MIN_STACK_SIZE
	.align		4
.L_116:
        /*01a4*/ 	.byte	0x04, 0x12
        /*01a6*/ 	.short	(.L_118 - .L_117)
	.align		4
.L_117:
        /*01a8*/ 	.word	index@(_ZN3cub18CUB_300001_SM_10006detail10radix_sort31DeviceRadixSortSingleTileKernelINS1_5radix10policy_hubIdNS0_8NullTypeEyE10Policy1000ELNS0_9SortOrderE0EdS6_yNS1_21identity_decomposer_tEEEvPKT1_PSB_PKT2_PSF_T3_iiT4_)
        /*01ac*/ 	.word	0x00000000


	//----- nvinfo : EIATTR_MIN_STACK_SIZE
	.align		4
.L_118:
        /*01b0*/ 	.byte	0x04, 0x12
        /*01b2*/ 	.short	(.L_120 - .L_119)
	.align		4
.L_119:
        /*01b4*/ 	.word	index@(_ZN3cub18CUB_300001_SM_10006detail11EmptyKernelIvEEvv)
        /*01b8*/ 	.word	0x00000000


	//----- nvinfo : EIATTR_MIN_STACK_SIZE
	.align		4
.L_120:
        /*01bc*/ 	.byte	0x04, 0x12
        /*01be*/ 	.short	(.L_122 - .L_121)
	.align		4
.L_121:
        /*01c0*/ 	.word	index@(_Z3medPdS_ii)
        /*01c4*/ 	.word	0x00000000


	//----- nvinfo : EIATTR_MIN_STACK_SIZE
	.align		4
.L_122:
        /*01c8*/ 	.byte	0x04, 0x12
        /*01ca*/ 	.short	(.L_124 - .L_123)
	.align		4
.L_123:
        /*01cc*/ 	.word	index@(_Z4diffPdS_ii)
        /*01d0*/ 	.word	0x00000000


	//----- nvinfo : EIATTR_MIN_STACK_SIZE
	.align		4
.L_124:
        /*01d4*/ 	.byte	0x04, 0x12
        /*01d6*/ 	.short	(.L_126 - .L_125)
	.align		4
.L_125:
        /*01d8*/ 	.word	index@(_Z3comPdS_S_iiiiiS_i)
        /*01dc*/ 	.word	0x00000000


	//----- nvinfo : EIATTR_MIN_STACK_SIZE
	.align		4
.L_126:
        /*01e0*/ 	.byte	0x04, 0x12
        /*01e2*/ 	.short	(.L_128 - .L_127)
	.align		4
.L_127:
        /*01e4*/ 	.word	index@(_Z8grad1comPdS_S_iiiiiS_i)
        /*01e8*/ 	.word	0x00000000


	//----- nvinfo : EIATTR_MIN_STACK_SIZE
	.align		4
.L_128:
        /*01ec*/ 	.byte	0x04, 0x12
        /*01ee*/ 	.short	(.L_130 - .L_129)
	.align		4
.L_129:
        /*01f0*/ 	.word	index@(_Z8gradientPdS_ii)
        /*01f4*/ 	.word	0x00000000


	//----- nvinfo : EIATTR_MIN_STACK_SIZE
	.align		4
.L_130:
        /*01f8*/ 	.byte	0x04, 0x12
        /*01fa*/ 	.short	(.L_132 - .L_131)
	.align		4
.L_131:
        /*01fc*/ 	.word	index@(_Z3mulPdS_S_iii)
        /*0200*/ 	.word	0x00000000


	//----- nvinfo : EIATTR_MIN_STACK_SIZE
	.align		4
.L_132:
        /*0204*/ 	.byte	0x04, 0x12
        /*0206*/ 	.short	(.L_134 - .L_133)
	.align		4
.L_133:
        /*0208*/ 	.word	index@(_Z7realroiPdS_Piiiii)
        /*020c*/ 	.word	0x00000000


	//----- nvinfo : EIATTR_MIN_STACK_SIZE
	.align		4
.L_134:
        /*0210*/ 	.byte	0x04, 0x12
        /*0212*/ 	.short	(.L_136 - .L_135)
	.align		4
.L_135:
        /*0214*/ 	.word	index@(_Z8getindexPdS_S_S_Piiiiii)
        /*0218*/ 	.word	0x00000000


	//----- nvinfo : EIATTR_MIN_STACK_SIZE
	.align		4
.L_136:
        /*021c*/ 	.byte	0x04, 0x12
        /*021e*/ 	.short	(.L_138 - .L_137)
	.align		4
.L_137:
        /*0220*/ 	.word	index@(_Z6sumimgPdS_S_iii)
        /*0224*/ 	.word	0x00000000


	//----- nvinfo : EIATTR_MIN_STACK_SIZE
	.align		4
.L_138:
        /*0228*/ 	.byte	0x04, 0x12
        /*022a*/ 	.short	(.L_140 - .L_139)
	.align		4
.L_139:
        /*022c*/ 	.word	index@(_Z6sumroiPdS_iii)
        /*0230*/ 	.word	0x00000000
.L_140:


//--------------------- .nv.compat                --------------------------
	.section	.nv.compat,"",@"SHT_CUDA_COMPAT_INFO"
	.align	4
        /*0000*/ 	.byte	0x02, 0x09, 0x00, 0x00, 0x02, 0x02, 0x01, 0x00, 0x02, 0x05, 0x05, 0x00, 0x03, 0x07, 0x01, 0x01
        /*0010*/ 	.byte	0x02, 0x03, 0x00, 0x00, 0x02, 0x06, 0x01, 0x00, 0x04, 0x0b, 0x08, 0x00, 0x01, 0x00, 0x00, 0x00
        /*0020*/ 	.byte	0x00, 0x00, 0x00, 0x00


//--------------------- .nv.info._ZN3cub18CUB_300001_SM_10006detail10radix_sort29DeviceRadixSortOnesweepKernelINS1_5radix10policy_hubIdNS0_8NullTypeEyE10Policy1000ELNS0_9SortOrderE0EdS6_yiiNS1_21identity_decomposer_tEEEvPT5_SC_PT3_PKSD_PT1_PKSH_PT2_PKSL_T4_iiT6_ --------------------------
	.section	.nv.info._ZN3cub18CUB_300001_SM_10006detail10radix_sort29DeviceRadixSortOnesweepKernelINS1_5radix10policy_hubIdNS0_8NullTypeEyE10Policy1000ELNS0_9SortOrderE0EdS6_yiiNS1_21identity_decomposer_tEEEvPT5_SC_PT3_PKSD_PT1_PKSH_PT2_PKSL_T4_iiT6_,"",@"SHT_CUDA_INFO"
	.sectionflags	@""
	.align	4


	//----- nvinfo : EIATTR_CUDA_API_VERSION
	.align		4
        /*0000*/ 	.byte	0x04, 0x37
        /*0002*/ 	.short	(.L_142 - .L_141)
.L_141:
        /*0004*/ 	.word	0x00000082


	//----- nvinfo : EIATTR_KPARAM_INFO
	.align		4
.L_142:
        /*0008*/ 	.byte	0x04, 0x17
        /*000a*/ 	.short	(.L_144 - .L_143)
.L_143:
        /*000c*/ 	.word	0x00000000
        /*0010*/ 	.short	0x000b
        /*0012*/ 	.short	0x004c
        /*0014*/ 	.byte	0x00, 0xf0, 0x05, 0x00


	//----- nvinfo : EIATTR_KPARAM_INFO
	.align		4
.L_144:
        /*0018*/ 	.byte	0x04, 0x17
        /*001a*/ 	.short	(.L_146 - .L_145)
.L_145:
        /*001c*/ 	.word	0x00000000
        /*0020*/ 	.short	0x000a
        /*0022*/ 	.short	0x0048
        /*0024*/ 	.byte	0x00, 0xf0, 0x11, 0x00


	//----- nvinfo : EIATTR_KPARAM_INFO
	.align		4
.L_146:
        /*0028*/ 	.byte	0x04, 0x17
        /*002a*/ 	.short	(.L_148 - .L_147)
.L_147:
        /*002c*/ 	.word	0x00000000
        /*0030*/ 	.short	0x0009
        /*0032*/ 	.short	0x0044
        /*0034*/ 	.byte	0x00, 0xf0, 0x11, 0x00


	//----- nvinfo : EIATTR_KPARAM_INFO
	.align		4
.L_148:
        /*0038*/ 	.byte	0x04, 0x17
        /*003a*/ 	.short	(.L_150 - .L_149)
.L_149:
        /*003c*/ 	.word	0x00000000
        /*0040*/ 	.short	0x0008
        /*0042*/ 	.short	0x0040
        /*0044*/ 	.byte	0x00, 0xf0, 0x11, 0x00


	//----- nvinfo : EIATTR_KPARAM_INFO
	.align		4
.L_150:
        /*0048*/ 	.byte	0x04, 0x17
        /*004a*/ 	.short	(.L_152 - .L_151)
.L_151:
        /*004c*/ 	.word	0x00000000
        /*0050*/ 	.short	0x0007
        /*0052*/ 	.short	0x0038
        /*0054*/ 	.byte	0x00, 0xf5, 0x21, 0x00


	//----- nvinfo : EIATTR_KPARAM_INFO
	.align		4
.L_152:
        /*0058*/ 	.byte	0x04, 0x17
        /*005a*/ 	.short	(.L_154 - .L_153)
.L_153:
        /*005c*/ 	.word	0x00000000
        /*0060*/ 	.short	0x0006
        /*0062*/ 	.short	0x0030
        /*0064*/ 	.byte	0x00, 0xf5, 0x21, 0x00


	//----- nvinfo : EIATTR_KPARAM_INFO
	.align		4
.L_154:
        /*0068*/ 	.byte	0x04, 0x17
        /*006a*/ 	.short	(.L_156 - .L_155)
.L_155:
        /*006c*/ 	.word	0x00000000
        /*0070*/ 	.short	0x0005
        /*0072*/ 	.short	0x0028
        /*0074*/ 	.byte	0x00, 0xf5, 0x21, 0x00


	//----- nvinfo : EIATTR_KPARAM_INFO
	.align		4
.L_156:
        /*0078*/ 	.byte	0x04, 0x17
        /*007a*/ 	.short	(.L_158 - .L_157)
.L_157:
        /*007c*/ 	.word	0x00000000
        /*0080*/ 	.short	0x0004
        /*0082*/ 	.short	0x0020
        /*0084*/ 	.byte	0x00, 0xf5, 0x21, 0x00


	//----- nvinfo : EIATTR_KPARAM_INFO
	.align		4
.L_158:
        /*0088*/ 	.byte	0x04, 0x17
        /*008a*/ 	.short	(.L_160 - .L_159)
.L_159:
        /*008c*/ 	.word	0x00000000
        /*0090*/ 	.short	0x0003
        /*0092*/ 	.short	0x0018
        /*0094*/ 	.byte	0x00, 0xf5, 0x21, 0x00


	//----- nvinfo : EIATTR_KPARAM_INFO
	.align		4
.L_160:
        /*0098*/ 	.byte	0x04, 0x17
        /*009a*/ 	.short	(.L_162 - .L_161)
.L_161:
        /*009c*/ 	.word	0x00000000
        /*00a0*/ 	.short	0x0002
        /*00a2*/ 	.short	0x0010
        /*00a4*/ 	.byte	0x00, 0xf5, 0x21, 0x00


	//----- nvinfo : EIATTR_KPARAM_INFO
	.align		4
.L_162:
        /*00a8*/ 	.byte	0x04, 0x17
        /*00aa*/ 	.short	(.L_164 - .L_163)
.L_163:
        /*00ac*/ 	.word	0x00000000
        /*00b0*/ 	.short	0x0001
        /*00b2*/ 	.short	0x0008
        /*00b4*/ 	.byte	0x00, 0xf5, 0x21, 0x00


	//----- nvinfo : EIATTR_KPARAM_INFO
	.align		4
.L_164:
        /*00b8*/ 	.byte	0x04, 0x17
        /*00ba*/ 	.short	(.L_166 - .L_165)
.L_165:
        /*00bc*/ 	.word	0x00000000
        /*00c0*/ 	.short	0x0000
        /*00c2*/ 	.short	0x0000
        /*00c4*/ 	.byte	0x00, 0xf5, 0x21, 0x00


	//----- nvinfo : EIATTR_SPARSE_MMA_MASK
	.align		4
.L_166:
        /*00c8*/ 	.byte	0x03, 0x50
        /*00ca*/ 	.short	0x0000


	//----- nvinfo : EIATTR_MAXREG_COUNT
	.align		4
        /*00cc*/ 	.byte	0x03, 0x1b
        /*00ce*/ 	.short	0x00a8


	//----- nvinfo : EIATTR_NUM_BARRIERS
	.align		4
        /*00d0*/ 	.byte	0x02, 0x4c
        /*00d2*/ 	.byte	0x01
	.zero		1


	//----- nvinfo : EIATTR_MERCURY_ISA_VERSION
	.align		4
        /*00d4*/ 	.byte	0x03, 0x5f
        /*00d6*/ 	.short	0x0101


	//----- nvinfo : EIATTR_COOP_GROUP_MASK_REGIDS
	.align		4
        /*00d8*/ 	.byte	0x04, 0x29
        /*00da*/ 	.short	(.L_168 - .L_167)


	//   ....[0]....
.L_167:
        /*00dc*/ 	.word	0xffffffff


	//   ....[1]....
        /*00e0*/ 	.word	0x05000004


	//   ....[2]....
        /*00e4*/ 	.word	0xffffffff


	//   ....[3]....
        /*00e8*/ 	.word	0xffffffff


	//   ....[4]....
        /*00ec*/ 	.word	0xffffffff


	//   ....[5]....
        /*00f0*/ 	.word	0xffffffff


	//   ....[6]....
        /*00f4*/ 	.word	0xffffffff


	//   ....[7]....
        /*00f8*/ 	.word	0xffffffff


	//   ....[8]....
        /*00fc*/ 	.word	0xffffffff


	//   ....[9]....
        /*0100*/ 	.word	0xffffffff


	//   ....[10]....
        /*0104*/ 	.word	0xffffffff


	//   ....[11]....
        /*0108*/ 	.word	0xffffffff


	//   ....[12]....
        /*010c*/ 	.word	0xffffffff


	//   ....[13]....
        /*0110*/ 	.word	0xffffffff


	//   ....[14]....
        /*0114*/ 	.word	0xffffffff


	//   ....[15]....
        /*0118*/ 	.word	0xffffffff


	//   ....[16]....
        /*011c*/ 	.word	0xffffffff


	//   ....[17]....
        /*0120*/ 	.word	0xffffffff


	//   ....[18]....
        /*0124*/ 	.word	0xffffffff


	//   ....[19]....
        /*0128*/ 	.word	0xffffffff


	//   ....[20]....
        /*012c*/ 	.word	0xffffffff


	//   ....[21]....
        /*0130*/ 	.word	0xffffffff


	//   ....[22]....
        /*0134*/ 	.word	0xffffffff


	//   ....[23]....
        /*0138*/ 	.word	0xffffffff


	//   ....[24]....
        /*013c*/ 	.word	0xffffffff


	//   ....[25]....
        /*0140*/ 	.word	0xffffffff


	//   ....[26]....
        /*0144*/ 	.word	0xffffffff


	//   ....[27]....
        /*0148*/ 	.word	0xffffffff


	//   ....[28]....
        /*014c*/ 	.word	0xffffffff


	//   ....[29]....
        /*0150*/ 	.word	0xffffffff


	//   ....[30]....
        /*0154*/ 	.word	0xffffffff


	//   ....[31]....
        /*0158*/ 	.word	0xffffffff


	//   ....[32]....
        /*015c*/ 	.word	0xffffffff


	//   ....[33]....
        /*0160*/ 	.word	0xffffffff


	//   ....[34]....
        /*0164*/ 	.word	0xffffffff


	//   ....[35]....
        /*0168*/ 	.word	0xffffffff


	//   ....[36]....
        /*016c*/ 	.word	0xffffffff


	//   ....[37]....
        /*0170*/ 	.word	0xffffffff


	//   ....[38]....
        /*0174*/ 	.word	0xffffffff


	//   ....[39]....
        /*0178*/ 	.word	0xffffffff


	//   ....[40]....
        /*017c*/ 	.word	0xffffffff


	//   ....[41]....
        /*0180*/ 	.word	0xffffffff


	//   ....[42]....
        /*0184*/ 	.word	0xffffffff


	//   ....[43]....
        /*0188*/ 	.word	0xffffffff


	//   ....[44]....
        /*018c*/ 	.word	0xffffffff


	//   ....[45]....
        /*0190*/ 	.word	0xffffffff


	//   ....[46]....
        /*0194*/ 	.word	0xffffffff


	//   ....[47]....
        /*0198*/ 	.word	0xffffffff


	//   ....[48]....
        /*019c*/ 	.word	0xffffffff


	//   ....[49]....
        /*01a0*/ 	.word	0xffffffff


	//   ....[50]....
        /*01a4*/ 	.word	0xffffffff


	//   ....[51]....
        /*01a8*/ 	.word	0xffffffff


	//   ....[52]....
        /*01ac*/ 	.word	0xffffffff


	//   ....[53]....
        /*01b0*/ 	.word	0xffffffff


	//   ....[54]....
        /*01b4*/ 	.word	0xffffffff


	//   ....[55]....
        /*01b8*/ 	.word	0xffffffff


	//   ....[56]....
        /*01bc*/ 	.word	0xffffffff


	//   ....[57]....
        /*01c0*/ 	.word	0xffffffff


	//   ....[58]....
        /*01c4*/ 	.word	0xffffffff


	//   ....[59]....
        /*01c8*/ 	.word	0xffffffff


	//   ....[60]....
        /*01cc*/ 	.word	0xffffffff


	//   ....[61]....
        /*01d0*/ 	.word	0xffffffff


	//   ....[62]....
        /*01d4*/ 	.word	0xffffffff


	//   ....[63]....
        /*01d8*/ 	.word	0xffffffff


	//   ....[64]....
        /*01dc*/ 	.word	0xffffffff


	//   ....[65]....
        /*01e0*/ 	.word	0xffffffff


	//   ....[66]....
        /*01e4*/ 	.word	0xffffffff


	//   ....[67]....
        /*01e8*/ 	.word	0xffffffff


	//   ....[68]....
        /*01ec*/ 	.word	0xffffffff


	//   ....[69]....
        /*01f0*/ 	.word	0xffffffff


	//   ....[70]....
        /*01f4*/ 	.word	0xffffffff


	//   ....[71]....
        /*01f8*/ 	.word	0xffffffff


	//   ....[72]....
        /*01fc*/ 	.word	0xffffffff


	//   ....[73]....
        /*0200*/ 	.word	0xffffffff


	//   ....[74]....
        /*0204*/ 	.word	0xffffffff


	//   ....[75]....
        /*0208*/ 	.word	0xffffffff


	//   ....[76]....
        /*020c*/ 	.word	0xffffffff


	//   ....[77]....
        /*0210*/ 	.word	0xffffffff


	//   ....[78]....
        /*0214*/ 	.word	0xffffffff


	//   ....[79]....
        /*0218*/ 	.word	0xffffffff


	//   ....[80]....
        /*021c*/ 	.word	0xffffffff


	//   ....[81]....
        /*0220*/ 	.word	0xffffffff


	//   ....[82]....
        /*0224*/ 	.word	0xffffffff


	//   ....[83]....
        /*0228*/ 	.word	0xffffffff


	//   ....[84]....
        /*022c*/ 	.word	0xffffffff


	//   ....[85]....
        /*0230*/ 	.word	0xffffffff


	//   ....[86]....
        /*0234*/ 	.word	0xffffffff


	//   ....[87]....
        /*0238*/ 	.word	0xffffffff


	//   ....[88]....
        /*023c*/ 	.word	0xffffffff


	//   ....[89]....
        /*0240*/ 	.word	0xffffffff


	//   ....[90]....
        /*0244*/ 	.word	0xffffffff


	//   ....[91]....
        /*0248*/ 	.word	0xffffffff


	//   ....[92]....
        /*024c*/ 	.word	0xffffffff


	//   ....[93]....
        /*0250*/ 	.word	0xffffffff


	//   ....[94]....
        /*0254*/ 	.word	0xffffffff


	//   ....[95]....
        /*0258*/ 	.word	0xffffffff


	//   ....[96]....
        /*025c*/ 	.word	0xffffffff


	//   ....[97]....
        /*0260*/ 	.word	0xffffffff


	//   ....[98]....
        /*0264*/ 	.word	0xffffffff


	//   ....[99]....
        /*0268*/ 	.word	0xffffffff


	//   ....[100]....
        /*026c*/ 	.word	0xffffffff


	//   ....[101]....
        /*0270*/ 	.word	0xffffffff


	//   ....[102]....
        /*0274*/ 	.word	0xffffffff


	//   ....[103]....
        /*0278*/ 	.word	0xffffffff


	//   ....[104]....
        /*027c*/ 	.word	0xffffffff


	//   ....[105]....
        /*0280*/ 	.word	0xffffffff


	//   ....[106]....
        /*0284*/ 	.word	0xffffffff


	//   ....[107]....
        /*0288*/ 	.word	0xffffffff


	//   ....[108]....
        /*028c*/ 	.word	0xffffffff


	//   ....[109]....
        /*0290*/ 	.word	0xffffffff


	//   ....[110]....
        /*0294*/ 	.word	0xffffffff


	//   ....[111]....
        /*0298*/ 	.word	0xffffffff


	//   ....[112]....
        /*029c*/ 	.word	0xffffffff


	//   ....[113]....
        /*02a0*/ 	.word	0xffffffff


	//   ....[114]....
        /*02a4*/ 	.word	0xffffffff


	//   ....[115]....
        /*02a8*/ 	.word	0xffffffff


	//   ....[116]....
        /*02ac*/ 	.word	0xffffffff


	//   ....[117]....
        /*02b0*/ 	.word	0xffffffff


	//   ....[118]....
        /*02b4*/ 	.word	0xffffffff


	//   ....[119]....
        /*02b8*/ 	.word	0xffffffff


	//   ....[120]....
        /*02bc*/ 	.word	0xffffffff


	//   ....[121]....
        /*02c0*/ 	.word	0xffffffff


	//   ....[122]....
        /*02c4*/ 	.word	0xffffffff


	//   ....[123]....
        /*02c8*/ 	.word	0xffffffff


	//   ....[124]....
        /*02cc*/ 	.word	0xffffffff


	//   ....[125]....
        /*02d0*/ 	.word	0xffffffff


	//   ....[126]....
        /*02d4*/ 	.word	0xffffffff


	//   ....[127]....
        /*02d8*/ 	.word	0xffffffff


	//   ....[128]....
        /*02dc*/ 	.word	0xffffffff


	//   ....[129]....
        /*02e0*/ 	.word	0xffffffff


	//   ....[130]....
        /*02e4*/ 	.word	0xffffffff


	//   ....[131]....
        /*02e8*/ 	.word	0xffffffff


	//   ....[132]....
        /*02ec*/ 	.word	0xffffffff


	//   ....[133]....
        /*02f0*/ 	.word	0xffffffff


	//   ....[134]....
        /*02f4*/ 	.word	0xffffffff


	//   ....[135]....
        /*02f8*/ 	.word	0xffffffff


	//   ....[136]....
        /*02fc*/ 	.word	0xffffffff


	//   ....[137]....
        /*0300*/ 	.word	0xffffffff


	//   ....[138]....
        /*0304*/ 	.word	0xffffffff


	//   ....[139]....
        /*0308*/ 	.word	0xffffffff


	//   ....[140]....
        /*030c*/ 	.word	0xffffffff


	//   ....[141]....
        /*0310*/ 	.word	0xffffffff


	//   ....[142]....
        /*0314*/ 	.word	0x05000004


	//   ....[143]....
        /*0318*/ 	.word	0xffffffff


	//   ....[144]....
        /*031c*/ 	.word	0xffffffff


	//   ....[145]....
        /*0320*/ 	.word	0xffffffff


	//   ....[146]....
        /*0324*/ 	.word	0xffffffff


	//   ....[147]....
        /*0328*/ 	.word	0xffffffff


	//   ....[148]....
        /*032c*/ 	.word	0xffffffff


	//   ....[149]....
        /*0330*/ 	.word	0xffffffff


	//   ....[150]....
        /*0334*/ 	.word	0xffffffff


	//   ....[151]....
        /*0338*/ 	.word	0xffffffff


	//   ....[152]....
        /*033c*/ 	.word	0xffffffff


	//   ....[153]....
        /*0340*/ 	.word	0xffffffff


	//   ....[154]....
        /*0344*/ 	.word	0xffffffff


	//   ....[155]....
        /*0348*/ 	.word	0xffffffff


	//   ....[156]....
        /*034c*/ 	.word	0xffffffff


	//   ....[157]....
        /*0350*/ 	.word	0xffffffff


	//   ....[158]....
        /*0354*/ 	.word	0xffffffff


	//   ....[159]....
        /*0358*/ 	.word	0xffffffff


	//   ....[160]....
        /*035c*/ 	.word	0xffffffff


	//   ....[161]....
        /*0360*/ 	.word	0xffffffff


	//   ....[162]....
        /*0364*/ 	.word	0xffffffff


	//   ....[163]....
        /*0368*/ 	.word	0xffffffff


	//   ....[164]....
        /*036c*/ 	.word	0xffffffff


	//   ....[165]....
        /*0370*/ 	.word	0xffffffff


	//   ....[166]....
        /*0374*/ 	.word	0xffffffff


	//   ....[167]....
        /*0378*/ 	.word	0xffffffff


	//   ....[168]....
        /*037c*/ 	.word	0xffffffff


	//   ....[169]....
        /*0380*/ 	.word	0xffffffff


	//   ....[170]....
        /*0384*/ 	.word	0xffffffff


	//   ....[171]....
        /*0388*/ 	.word	0xffffffff


	//   ....[172]....
        /*038c*/ 	.word	0xffffffff


	//   ....[173]....
        /*0390*/ 	.word	0x0500004c


	//   ....[174]....
        /*0394*/ 	.word	0x0500004c


	//   ....[175]....
        /*0398*/ 	.word	0x0500004c


	//   ....[176]....
        /*039c*/ 	.word	0x0500004c


	//   ....[177]....
        /*03a0*/ 	.word	0x0500004c


	//----- nvinfo : EIATTR_COOP_GROUP_INSTR_OFFSETS
	.align		4
.L_168:
        /*03a4*/ 	.byte	0x04, 0x28
        /*03a6*/ 	.short	(.L_170 - .L_169)


	//   ....[0]....
.L_169:
        /*03a8*/ 	.word	0x00001810


	//   ....[1]....
        /*03ac*/ 	.word	0x00002020


	//   ....[2]....
        /*03b0*/ 	.word	0x00002eb0


	//   ....[3]....
        /*03b4*/ 	.word	0x00002ed0


	//   ....[4]....
        /*03b8*/ 	.word	0x00002ef0


	//   ....[5]....
        /*03bc*/ 	.word	0x00002f10


	//   ....[6]....
        /*03c0*/ 	.word	0x00002f30


	//   ....[7]....
        /*03c4*/ 	.word	0x000033e0


	//   ....[8]....
        /*03c8*/ 	.word	0x000033f0


	//   ....[9]....
        /*03cc*/ 	.word	0x00003410


	//   ....[10]....
        /*03d0*/ 	.word	0x00003430


	//   ....[11]....
        /*03d4*/ 	.word	0x00003480


	//   ....[12]....
        /*03d8*/ 	.word	0x000034b0


	//   ....[13]....
        /*03dc*/ 	.word	0x000034f0


	//   ....[14]....
        /*03e0*/ 	.word	0x00003510


	//   ....[15]....
        /*03e4*/ 	.word	0x000035f0


	//   ....[16]....
        /*03e8*/ 	.word	0x00003620


	//   ....[17]....
        /*03ec*/ 	.word	0x00003630


	//   ....[18]....
        /*03f0*/ 	.word	0x00003650


	//   ....[19]....
        /*03f4*/ 	.word	0x00003690


	//   ....[20]....
        /*03f8*/ 	.word	0x000036c0


	//   ....[21]....
        /*03fc*/ 	.word	0x00003700


	//   ....[22]....
        /*0400*/ 	.word	0x00003720


	//   ....[23]....
        /*0404*/ 	.word	0x00003740


	//   ....[24]....
        /*0408*/ 	.word	0x00003830


	//   ....[25]....
        /*040c*/ 	.word	0x00003860


	//   ....[26]....
        /*0410*/ 	.word	0x00003870


	//   ....[27]....
        /*0414*/ 	.word	0x00003890


	//   ....[28]....
        /*0418*/ 	.word	0x000038d0


	//   ....[29]....
        /*041c*/ 	.word	0x00003900


	//   ....[30]....
        /*0420*/ 	.word	0x00003940


	//   ....[31]....
        /*0424*/ 	.word	0x00003960


	//   ....[32]....
        /*0428*/ 	.word	0x00003980


	//   ....[33]....
        /*042c*/ 	.word	0x00003a70


	//   ....[34]....
        /*0430*/ 	.word	0x00003aa0


	//   ....[35]....
        /*0434*/ 	.word	0x00003ab0


	//   ....[36]....
        /*0438*/ 	.word	0x00003ad0


	//   ....[37]....
        /*043c*/ 	.word	0x00003b10


	//   ....[38]....
        /*0440*/ 	.word	0x00003b40


	//   ....[39]....
        /*0444*/ 	.word	0x00003b80


	//   ....[40]....
        /*0448*/ 	.word	0x00003ba0


	//   ....[41]....
        /*044c*/ 	.word	0x00003bc0


	//   ....[42]....
        /*0450*/ 	.word	0x00003cb0


	//   ....[43]....
        /*0454*/ 	.word	0x00003ce0


	//   ....[44]....
        /*0458*/ 	.word	0x00003cf0


	//   ....[45]....
        /*045c*/ 	.word	0x00003d10


	//   ....[46]....
        /*0460*/ 	.word	0x00003d50


	//   ....[47]....
        /*0464*/ 	.word	0x00003d80


	//   ....[48]....
        /*0468*/ 	.word	0x00003dc0


	//   ....[49]....
        /*046c*/ 	.word	0x00003de0


	//   ....[50]....
        /*0470*/ 	.word	0x00003e00


	//   ....[51]....
        /*0474*/ 	.word	0x00003ef0


	//   ....[52]....
        /*0478*/ 	.word	0x00003f20


	//   ....[53]....
        /*047c*/ 	.word	0x00003f30


	//   ....[54]....
        /*0480*/ 	.word	0x00003f50


	//   ....[55]....
        /*0484*/ 	.word	0x00003f90


	//   ....[56]....
        /*0488*/ 	.word	0x00003fc0


	//   ....[57]....
        /*048c*/ 	.word	0x00004000


	//   ....[58]....
        /*0490*/ 	.word	0x00004020


	//   ....[59]....
        /*0494*/ 	.word	0x00004040


	//   ....[60]....
        /*0498*/ 	.word	0x00004130


	//   ....[61]....
        /*049c*/ 	.word	0x00004160


	//   ....[62]....
        /*04a0*/ 	.word	0x00004170


	//   ....[63]....
        /*04a4*/ 	.word	0x000041a0


	//   ....[64]....
        /*04a8*/ 	.word	0x000041c0


	//   ....[65]....
        /*04ac*/ 	.word	0x00004210


	//   ....[66]....
        /*04b0*/ 	.word	0x00004230


	//   ....[67]....
        /*04b4*/ 	.word	0x00004270


	//   ....[68]....
        /*04b8*/ 	.word	0x00004290


	//   ....[69]....
        /*04bc*/ 	.word	0x00004370


	//   ....[70]....
        /*04c0*/ 	.word	0x000043a0


	//   ....[71]....
        /*04c4*/ 	.word	0x000043b0


	//   ....[72]....
        /*04c8*/ 	.word	0x000043e0


	//   ....[73]....
        /*04cc*/ 	.word	0x00004410


	//   ....[74]....
        /*04d0*/ 	.word	0x00004460


	//   ....[75]....
        /*04d4*/ 	.word	0x00004470


	//   ....[76]....
        /*04d8*/ 	.word	0x000044b0


	//   ....[77]....
        /*04dc*/ 	.word	0x000044e0


	//   ....[78]....
        /*04e0*/ 	.word	0x000045b0


	//   ....[79]....
        /*04e4*/ 	.word	0x000045e0


	//   ....[80]....
        /*04e8*/ 	.word	0x000045f0


	//   ....[81]....
        /*04ec*/ 	.word	0x00004640


	//   ....[82]....
        /*04f0*/ 	.word	0x00004670


	//   ....[83]....
        /*04f4*/ 	.word	0x000046a0


	//   ....[84]....
        /*04f8*/ 	.word	0x000046d0


	//   ....[85]....
        /*04fc*/ 	.word	0x00004700


	//   ....[86]....
        /*0500*/ 	.word	0x00004730


	//   ....[87]....
        /*0504*/ 	.word	0x000047f0


	//   ....[88]....
        /*0508*/ 	.word	0x00004820


	//   ....[89]....
        /*050c*/ 	.word	0x00004830


	//   ....[90]....
        /*0510*/ 	.word	0x00004880


	//   ....[91]....
        /*0514*/ 	.word	0x000048b0


	//   ....[92]....
        /*0518*/ 	.word	0x000048e0


	//   ....[93]....
        /*051c*/ 	.word	0x00004910


	//   ....[94]....
        /*0520*/ 	.word	0x00004940


	//   ....[95]....
        /*0524*/ 	.word	0x00004970


	//   ....[96]....
        /*0528*/ 	.word	0x00004a30


	//   ....[97]....
        /*052c*/ 	.word	0x00004a50


	//   ....[98]....
        /*0530*/ 	.word	0x00004a60


	//   ....[99]....
        /*0534*/ 	.word	0x00004ab0


	//   ....[100]....
        /*0538*/ 	.word	0x00004ae0


	//   ....[101]....
        /*053c*/ 	.word	0x00004b10


	//   ....[102]....
        /*0540*/ 	.word	0x00004b40


	//   ....[103]....
        /*0544*/ 	.word	0x00004b70


	//   ....[104]....
        /*0548*/ 	.word	0x00004ba0


	//   ....[105]....
        /*054c*/ 	.word	0x00004c70


	//   ....[106]....
        /*0550*/ 	.word	0x00004c90


	//   ....[107]....
        /*0554*/ 	.word	0x00004ca0


	//   ....[108]....
        /*0558*/ 	.word	0x00004cf0


	//   ....[109]....
        /*055c*/ 	.word	0x00004d20


	//   ....[110]....
        /*0560*/ 	.word	0x00004d50


	//   ....[111]....
        /*0564*/ 	.word	0x00004d80


	//   ....[112]....
        /*0568*/ 	.word	0x00004db0


	//   ....[113]....
        /*056c*/ 	.word	0x00004de0


	//   ....[114]....
        /*0570*/ 	.word	0x00004ee0


	//   ....[115]....
        /*0574*/ 	.word	0x00004ef0


	//   ....[116]....
        /*0578*/ 	.word	0x00004f40


	//   ....[117]....
        /*057c*/ 	.word	0x00004f70


	//   ....[118]....
        /*0580*/ 	.word	0x00004fa0


	//   ....[119]....
        /*0584*/ 	.word	0x00004fd0


	//   ....[120]....
        /*0588*/ 	.word	0x00005000


	//   ....[121]....
        /*058c*/ 	.word	0x00005030


	//   ....[122]....
        /*0590*/ 	.word	0x000050a0


	//   ....[123]....
        /*0594*/ 	.word	0x00005140


	//   ....[124]....
        /*0598*/ 	.word	0x00005150


	//   ....[125]....
        /*059c*/ 	.word	0x00005160


	//   ....[126]....
        /*05a0*/ 	.word	0x000051b0


	//   ....[127]....
        /*05a4*/ 	.word	0x000051e0


	//   ....[128]....
        /*05a8*/ 	.word	0x00005210


	//   ....[129]....
        /*05ac*/ 	.word	0x00005240


	//   ....[130]....
        /*05b0*/ 	.word	0x00005270


	//   ....[131]....
        /*05b4*/ 	.word	0x000052a0


	//   ....[132]....
        /*05b8*/ 	.word	0x00005360


	//   ....[133]....
        /*05bc*/ 	.word	0x00005390


	//   ....[134]....
        /*05c0*/ 	.word	0x000053a0


	//   ....[135]....
        /*05c4*/ 	.word	0x000053d0


	//   ....[136]....
        /*05c8*/ 	.word	0x000053f0


	//   ....[137]....
        /*05cc*/ 	.word	0x00005440


	//   ....[138]....
        /*05d0*/ 	.word	0x00005470


	//   ....[139]....
        /*05d4*/ 	.word	0x000054b0


	//   ....[140]....
        /*05d8*/ 	.word	0x000054e0


	//   ....[141]....
        /*05dc*/ 	.word	0x00005610


	//   ....[142]....
        /*05e0*/ 	.word	0x00005ab0


	//   ....[143]....
        /*05e4*/ 	.word	0x00005e10


	//   ....[144]....
        /*05e8*/ 	.word	0x00005f60


	//   ....[145]....
        /*05ec*/ 	.word	0x000060b0


	//   ....[146]....
        /*05f0*/ 	.word	0x00006200


	//   ....[147]....
        /*05f4*/ 	.word	0x00006350


	//   ....[148]....
        /*05f8*/ 	.word	0x000064a0


	//   ....[149]....
        /*05fc*/ 	.word	0x000065f0


	//   ....[150]....
        /*0600*/ 	.word	0x00006740


	//   ....[151]....
        /*0604*/ 	.word	0x00006890


	//   ....[152]....
        /*0608*/ 	.word	0x000069e0


	//   ....[153]....
        /*060c*/ 	.word	0x00006b30


	//   ....[154]....
        /*0610*/ 	.word	0x00006c80


	//   ....[155]....
        /*0614*/ 	.word	0x00006dd0


	//   ....[156]....
        /*0618*/ 	.word	0x00006f20


	//   ....[157]....
        /*061c*/ 	.word	0x00007070


	//   ....[158]....
        /*0620*/ 	.word	0x00007300


	//   ....[159]....
        /*0624*/ 	.word	0x000074d0


	//   ....[160]....
        /*0628*/ 	.word	0x000076a0


	//   ....[161]....
        /*062c*/ 	.word	0x00007870


	//   ....[162]....
        /*0630*/ 	.word	0x00007a40


	//   ....[163]....
        /*0634*/ 	.word	0x00007c10


	//   ....[164]....
        /*0638*/ 	.word	0x00007de0


	//   ....[165]....
        /*063c*/ 	.word	0x00007fb0


	//   ....[166]....
        /*0640*/ 	.word	0x00008170


	//   ....[167]....
        /*0644*/ 	.word	0x00008320


	//   ....[168]....
        /*0648*/ 	.word	0x000084d0


	//   ....[169]....
        /*064c*/ 	.word	0x00008680


	//   ....[170]....
        /*0650*/ 	.word	0x00008830


	//   ....[171]....
        /*0654*/ 	.word	0x000089e0


	//   ....[172]....
        /*0658*/ 	.word	0x00008bb0


	//   ....[173]....
        /*065c*/ 	.word	0x00008c20


	//   ....[174]....
        /*0660*/ 	.word	0x00008c80


	//   ....[175]....
        /*0664*/ 	.word	0x00008cf0


	//   ....[176]....
        /*0668*/ 	.word	0x00008d50


	//   ....[177]....
        /*066c*/ 	.word	0x00008dc0


	//----- nvinfo : EIATTR_VRC_CTA_INIT_COUNT
	.align		4
.L_170:
        /*0670*/ 	.byte	0x02, 0x4a
	.zero		1
	.zero		1


	//----- nvinfo : EIATTR_EXIT_INSTR_OFFSETS
	.align		4
        /*0674*/ 	.byte	0x04, 0x1c
        /*0676*/ 	.short	(.L_172 - .L_171)


	//   ....[0]....
.L_171:
        /*0678*/ 	.word	0x00002960


	//   ....[1]....
        /*067c*/ 	.word	0x00002cb0


	//   ....[2]....
        /*0680*/ 	.word	0x00002cd0


	//   ....[3]....
        /*0684*/ 	.word	0x00007080


	//   ....[4]....
        /*0688*/ 	.word	0x00008bc0


	//----- nvinfo : EIATTR_MAX_THREADS
	.align		4
.L_172:
        /*068c*/ 	.byte	0x04, 0x05
        /*068e*/ 	.short	(.L_174 - .L_173)
.L_173:
        /*0690*/ 	.word	0x00000180
        /*0694*/ 	.word	0x00000001
        /*0698*/ 	.word	0x00000001


	//----- nvinfo : EIATTR_CRS_STACK_SIZE
	.align		4
.L_174:
        /*069c*/ 	.byte	0x04, 0x1e
        /*069e*/ 	.short	(.L_176 - .L_175)
.L_175:
        /*06a0*/ 	.word	0x00000000


	//----- nvinfo : EIATTR_CBANK_PARAM_SIZE
	.align		4
.L_176:
        /*06a4*/ 	.byte	0x03, 0x19
        /*06a6*/ 	.short	0x004d


	//----- nvinfo : EIATTR_PARAM_CBANK
	.align		4
        /*06a8*/ 	.byte	0x04, 0x0a
        /*06aa*/ 	.short	(.L_178 - .L_177)
	.align		4
.L_177:
        /*06ac*/ 	.word	index@(.nv.constant0._ZN3cub18CUB_300001_SM_10006detail10radix_sort29DeviceRadixSortOnesweepKernelINS1_5radix10policy_hubIdNS0_8NullTypeEyE10Policy1000ELNS0_9SortOrderE0EdS6_yiiNS1_21identity_decomposer_tEEEvPT5_SC_PT3_PKSD_PT1_PKSH_PT2_PKSL_T4_iiT6_)
        /*06b0*/ 	.short	0x0380
        /*06b2*/ 	.short	0x004d


	//----- nvinfo : EIATTR_SW_WAR
	.align		4
.L_178:
        /*06b4*/ 	.byte	0x04, 0x36
        /*06b6*/ 	.short	(.L_180 - .L_179)
.L_179:
        /*06b8*/ 	.word	0x00000008
.L_180:


//--------------------- .nv.info._ZN3cub18CUB_300001_SM_10006detail10radix_sort33DeviceRadixSortExclusiveSumKernelINS1_5radix10policy_hubIdNS0_8NullTypeEyE10Policy1000EyEEvPT0_ --------------------------
	.section	.nv.info._ZN3cub18CUB_300001_SM_10006detail10radix_sort33DeviceRadixSortExclusiveSumKernelINS1_5radix10policy_hubIdNS0_8NullTypeEyE10Policy1000EyEEvPT0_,"",@"SHT_CUDA_INFO"
	.sectionflags	@""
	.align	4


	//----- nvinfo : EIATTR_CUDA_API_VERSION
	.align		4
        /*0000*/ 	.byte	0x04, 0x37
        /*0002*/ 	.short	(.L_182 - .L_181)
.L_181:
        /*0004*/ 	.word	0x00000082


	//----- nvinfo : EIATTR_KPARAM_INFO
	.align		4
.L_182:
        /*0008*/ 	.byte	0x04, 0x17
        /*000a*/ 	.short	(.L_184 - .L_183)
.L_183:
        /*000c*/ 	.word	0x00000000
        /*0010*/ 	.short	0x0000
        /*0012*/ 	.short	0x0000
        /*0014*/ 	.byte	0x00, 0xf5, 0x21, 0x00


	//----- nvinfo : EIATTR_SPARSE_MMA_MASK
	.align		4
.L_184:
        /*0018*/ 	.byte	0x03, 0x50
        /*001a*/ 	.short	0x0000


	//----- nvinfo : EIATTR_MAXREG_COUNT
	.align		4
        /*001c*/ 	.byte	0x03, 0x1b
        /*001e*/ 	.short	0x00ff


	//----- nvinfo : EIATTR_NUM_BARRIERS
	.align		4
        /*0020*/ 	.byte	0x02, 0x4c
        /*0022*/ 	.byte	0x01
	.zero		1


	//----- nvinfo : EIATTR_MERCURY_ISA_VERSION
	.align		4
        /*0024*/ 	.byte	0x03, 0x5f
        /*0026*/ 	.short	0x0101


	//----- nvinfo : EIATTR_COOP_GROUP_MASK_REGIDS
	.align		4
        /*0028*/ 	.byte	0x04, 0x29
        /*002a*/ 	.short	(.L_186 - .L_185)


	//   ....[0]....
.L_185:
        /*002c*/ 	.word	0xffffffff


	//   ....[1]....
        /*0030*/ 	.word	0xffffffff


	//   ....[2]....
        /*0034*/ 	.word	0xffffffff


	//   ....[3]....
        /*0038*/ 	.word	0xffffffff


	//   ....[4]....
        /*003c*/ 	.word	0xffffffff


	//   ....[5]....
        /*0040*/ 	.word	0xffffffff


	//   ....[6]....
        /*0044*/ 	.word	0xffffffff


	//   ....[7]....
        /*0048*/ 	.word	0xffffffff


	//   ....[8]....
        /*004c*/ 	.word	0xffffffff


	//   ....[9]....
        /*0050*/ 	.word	0xffffffff


	//   ....[10]....
        /*0054*/ 	.word	0x05000015


	//   ....[11]....
        /*0058*/ 	.word	0x05000015


	//   ....[12]....
        /*005c*/ 	.word	0x05000015


	//   ....[13]....
        /*0060*/ 	.word	0x05000015


	//   ....[14]....
        /*0064*/ 	.word	0x05000015


	//   ....[15]....
        /*0068*/ 	.word	0x05000015


	//   ....[16]....
        /*006c*/ 	.word	0x05000015


	//   ....[17]....
        /*0070*/ 	.word	0x05000015


	//   ....[18]....
        /*0074*/ 	.word	0x05000015


	//   ....[19]....
        /*0078*/ 	.word	0x05000015


	//----- nvinfo : EIATTR_COOP_GROUP_INSTR_OFFSETS
	.align		4
.L_186:
        /*007c*/ 	.byte	0x04, 0x28
        /*007e*/ 	.short	(.L_188 - .L_187)


	//   ....[0]....
.L_187:
        /*0080*/ 	.word	0x00000250


	//   ....[1]....
        /*0084*/ 	.word	0x00000260


	//   ....[2]....
        /*0088*/ 	.word	0x000002a0


	//   ....[3]....
        /*008c*/ 	.word	0x000002c0


	//   ....[4]....
        /*0090*/ 	.word	0x00000310


	//   ....[5]....
        /*0094*/ 	.word	0x00000320


	//   ....[6]....
        /*0098*/ 	.word	0x00000360


	//   ....[7]....
        /*009c*/ 	.word	0x00000380


	//   ....[8]....
        /*00a0*/ 	.word	0x000003d0


	//   ....[9]....
        /*00a4*/ 	.word	0x000003e0


	//   ....[10]....
        /*00a8*/ 	.word	0x00000660


	//   ....[11]....
        /*00ac*/ 	.word	0x000006b0


	//   ....[12]....
        /*00b0*/ 	.word	0x00000740


	//   ....[13]....
        /*00b4*/ 	.word	0x00000790


	//   ....[14]....
        /*00b8*/ 	.word	0x00000820


	//   ....[15]....
        /*00bc*/ 	.word	0x00000870


	//   ....[16]....
        /*00c0*/ 	.word	0x00000900


	//   ....[17]....
        /*00c4*/ 	.word	0x00000950


	//   ....[18]....
        /*00c8*/ 	.word	0x000009e0


	//   ....[19]....
        /*00cc*/ 	.word	0x00000a30


	//----- nvinfo : EIATTR_VRC_CTA_INIT_COUNT
	.align		4
.L_188:
        /*00d0*/ 	.byte	0x02, 0x4a
	.zero		1
	.zero		1


	//----- nvinfo : EIATTR_EXIT_INSTR_OFFSETS
	.align		4
        /*00d4*/ 	.byte	0x04, 0x1c
        /*00d6*/ 	.short	(.L_190 - .L_189)


	//   ....[0]....
.L_189:
        /*00d8*/ 	.word	0x000005d0


	//   ....[1]....
        /*00dc*/ 	.word	0x00000600


	//----- nvinfo : EIATTR_CRS_STACK_SIZE
	.align		4
.L_190:
        /*00e0*/ 	.byte	0x04, 0x1e
        /*00e2*/ 	.short	(.L_192 - .L_191)
.L_191:
        /*00e4*/ 	.word	0x00000000


	//----- nvinfo : EIATTR_CBANK_PARAM_SIZE
	.align		4
.L_192:
        /*00e8*/ 	.byte	0x03, 0x19
        /*00ea*/ 	.short	0x0008


	//----- nvinfo : EIATTR_PARAM_CBANK
	.align		4
        /*00ec*/ 	.byte	0x04, 0x0a
        /*00ee*/ 	.short	(.L_194 - .L_193)
	.align		4
.L_193:
        /*00f0*/ 	.word	index@(.nv.constant0._ZN3cub18CUB_300001_SM_10006detail10radix_sort33DeviceRadixSortExclusiveSumKernelINS1_5radix10policy_hubIdNS0_8NullTypeEyE10Policy1000EyEEvPT0_)
        /*00f4*/ 	.short	0x0380
        /*00f6*/ 	.short	0x0008


	//----- nvinfo : EIATTR_SW_WAR
	.align		4
.L_194:
        /*00f8*/ 	.byte	0x04, 0x36
        /*00fa*/ 	.short	(.L_196 - .L_195)
.L_195:
        /*00fc*/ 	.word	0x00000008
.L_196:


//--------------------- .nv.info._ZN3cub18CUB_300001_SM_10006detail10radix_sort30DeviceRadixSortHistogramKernelINS1_5radix10policy_hubIdNS0_8NullTypeEyE10Policy1000ELNS0_9SortOrderE0EdyNS1_21identity_decomposer_tEEEvPT2_PKT1_SB_iiT3_ --------------------------
	.section	.nv.info._ZN3cub18CUB_300001_SM_10006detail10radix_sort30DeviceRadixSortHistogramKernelINS1_5radix10policy_hubIdNS0_8NullTypeEyE10Policy1000ELNS0_9SortOrderE0EdyNS1_21identity_decomposer_tEEEvPT2_PKT1_SB_iiT3_,"",@"SHT_CUDA_INFO"
	.sectionflags	@""
	.align	4


	//----- nvinfo : EIATTR_CUDA_API_VERSION
	.align		4
        /*0000*/ 	.byte	0x04, 0x37
        /*0002*/ 	.short	(.L_198 - .L_197)
.L_197:
        /*0004*/ 	.word	0x00000082


	//----- nvinfo : EIATTR_KPARAM_INFO
	.align		4
.L_198:
        /*0008*/ 	.byte	0x04, 0x17
        /*000a*/ 	.short	(.L_200 - .L_199)
.L_199:
        /*000c*/ 	.word	0x00000000
        /*0010*/ 	.short	0x0005
        /*0012*/ 	.short	0x0020
        /*0014*/ 	.byte	0x00, 0xf0, 0x05, 0x00


	//----- nvinfo : EIATTR_KPARAM_INFO
	.align		4
.L_200:
        /*0018*/ 	.byte	0x04, 0x17
        /*001a*/ 	.short	(.L_202 - .L_201)
.L_201:
        /*001c*/ 	.word	0x00000000
        /*0020*/ 	.short	0x0004
        /*0022*/ 	.short	0x001c
        /*0024*/ 	.byte	0x00, 0xf0, 0x11, 0x00


	//----- nvinfo : EIATTR_KPARAM_INFO
	.align		4
.L_202:
        /*0028*/ 	.byte	0x04, 0x17
        /*002a*/ 	.short	(.L_204 - .L_203)
.L_203:
        /*002c*/ 	.word	0x00000000
        /*0030*/ 	.short	0x0003
        /*0032*/ 	.short	0x0018
        /*0034*/ 	.byte	0x00, 0xf0, 0x11, 0x00


	//----- nvinfo : EIATTR_KPARAM_INFO
	.align		4
.L_204:
        /*0038*/ 	.byte	0x04, 0x17
        /*003a*/ 	.short	(.L_206 - .L_205)
.L_205:
        /*003c*/ 	.word	0x00000000
        /*0040*/ 	.short	0x0002
        /*0042*/ 	.short	0x0010
        /*0044*/ 	.byte	0x00, 0xf0, 0x21, 0x00


	//----- nvinfo : EIATTR_KPARAM_INFO
	.align		4
.L_206:
        /*0048*/ 	.byte	0x04, 0x17
        /*004a*/ 	.short	(.L_208 - .L_207)
.L_207:
        /*004c*/ 	.word	0x00000000
        /*0050*/ 	.short	0x0001
        /*0052*/ 	.short	0x0008
        /*0054*/ 	.byte	0x00, 0xf5, 0x21, 0x00


	//----- nvinfo : EIATTR_KPARAM_INFO
	.align		4
.L_208:
        /*0058*/ 	.byte	0x04, 0x17
        /*005a*/ 	.short	(.L_210 - .L_209)
.L_209:
        /*005c*/ 	.word	0x00000000
        /*0060*/ 	.short	0x0000
        /*0062*/ 	.short	0x0000
        /*0064*/ 	.byte	0x00, 0xf5, 0x21, 0x00


	//----- nvinfo : EIATTR_SPARSE_MMA_MASK
	.align		4
.L_210:
        /*0068*/ 	.byte	0x03, 0x50
        /*006a*/ 	.short	0x0000


	//----- nvinfo : EIATTR_MAXREG_COUNT
	.align		4
        /*006c*/ 	.byte	0x03, 0x1b
        /*006e*/ 	.short	0x00ff


	//----- nvinfo : EIATTR_NUM_BARRIERS
	.align		4
        /*0070*/ 	.byte	0x02, 0x4c
        /*0072*/ 	.byte	0x01
	.zero		1


	//----- nvinfo : EIATTR_MERCURY_ISA_VERSION
	.align		4
        /*0074*/ 	.byte	0x03, 0x5f
        /*0076*/ 	.short	0x0101


	//----- nvinfo : EIATTR_VRC_CTA_INIT_COUNT
	.align		4
        /*0078*/ 	.byte	0x02, 0x4a
	.zero		1
	.zero		1


	//----- nvinfo : EIATTR_EXIT_INSTR_OFFSETS
	.align		4
        /*007c*/ 	.byte	0x04, 0x1c
        /*007e*/ 	.short	(.L_212 - .L_211)


	//   ....[0]....
.L_211:
        /*0080*/ 	.word	0x00000040


	//   ....[1]....
        /*0084*/ 	.word	0x000039b0


	//----- nvinfo : EIATTR_MAX_THREADS
	.align		4
.L_212:
        /*0088*/ 	.byte	0x04, 0x05
        /*008a*/ 	.short	(.L_214 - .L_213)
.L_213:
        /*008c*/ 	.word	0x00000080
        /*0090*/ 	.word	0x00000001
        /*0094*/ 	.word	0x00000001


	//----- nvinfo : EIATTR_CRS_STACK_SIZE
	.align		4
.L_214:
        /*0098*/ 	.byte	0x04, 0x1e
        /*009a*/ 	.short	(.L_216 - .L_215)
.L_215:
        /*009c*/ 	.word	0x00000000


	//----- nvinfo : EIATTR_CBANK_PARAM_SIZE
	.align		4
.L_216:
        /*00a0*/ 	.byte	0x03, 0x19
        /*00a2*/ 	.short	0x0021


	//----- nvinfo : EIATTR_PARAM_CBANK
	.align		4
        /*00a4*/ 	.byte	0x04, 0x0a
        /*00a6*/ 	.short	(.L_218 - .L_217)
	.align		4
.L_217:
        /*00a8*/ 	.word	index@(.nv.constant0._ZN3cub18CUB_300001_SM_10006detail10radix_sort30DeviceRadixSortHistogramKernelINS1_5radix10policy_hubIdNS0_8NullTypeEyE10Policy1000ELNS0_9SortOrderE0EdyNS1_21identity_decomposer_tEEEvPT2_PKT1_SB_iiT3_)
        /*00ac*/ 	.short	0x0380
        /*00ae*/ 	.short	0x0021


	//----- nvinfo : EIATTR_SW_WAR
	.align		4
.L_218:
        /*00b0*/ 	.byte	0x04, 0x36
        /*00b2*/ 	.short	(.L_220 - .L_219)
.L_219:
        /*00b4*/ 	.word	0x00000008
.L_220:


//--------------------- .nv.info._ZN3cub18CUB_300001_SM_10006detail10radix_sort31DeviceRadixSortSingleTileKernelINS1_5radix10policy_hubIdNS0_8NullTypeEyE10Policy1000ELNS0_9SortOrderE0EdS6_yNS1_21identity_decomposer_tEEEvPKT1_PSB_PKT2_PSF_T3_iiT4_ --------------------------
	.section	.nv.info._ZN3cub18CUB_300001_SM_10006detail10radix_sort31DeviceRadixSortSingleTileKernelINS1_5radix10policy_hubIdNS0_8NullTypeEyE10Policy1000ELNS0_9SortOrderE0EdS6_yNS1_21identity_decomposer_tEEEvPKT1_PSB_PKT2_PSF_T3_iiT4_,"",@"SHT_CUDA_INFO"
	.sectionflags	@""
	.align	4


	//----- nvinfo : EIATTR_CUDA_API_VERSION
	.align		4
        /*0000*/ 	.byte	0x04, 0x37
        /*0002*/ 	.short	(.L_222 - .L_221)
.L_221:
        /*0004*/ 	.word	0x00000082


	//----- nvinfo : EIATTR_KPARAM_INFO
	.align		4
.L_222:
        /*0008*/ 	.byte	0x04, 0x17
        /*000a*/ 	.short	(.L_224 - .L_223)
.L_223:
        /*000c*/ 	.word	0x00000000
        /*0010*/ 	.short	0x0007
        /*0012*/ 	.short	0x0030
        /*0014*/ 	.byte	0x00, 0xf0, 0x05, 0x00


	//----- nvinfo : EIATTR_KPARAM_INFO
	.align		4
.L_224:
        /*0018*/ 	.byte	0x04, 0x17
        /*001a*/ 	.short	(.L_226 - .L_225)
.L_225:
        /*001c*/ 	.word	0x00000000
        /*0020*/ 	.short	0x0006
        /*0022*/ 	.short	0x002c
        /*0024*/ 	.byte	0x00, 0xf0, 0x11, 0x00


	//----- nvinfo : EIATTR_KPARAM_INFO
	.align		4
.L_226:
        /*0028*/ 	.byte	0x04, 0x17
        /*002a*/ 	.short	(.L_228 - .L_227)
.L_227:
        /*002c*/ 	.word	0x00000000
        /*0030*/ 	.short	0x0005
        /*0032*/ 	.short	0x0028
        /*0034*/ 	.byte	0x00, 0xf0, 0x11, 0x00


	//----- nvinfo : EIATTR_KPARAM_INFO
	.align		4
.L_228:
        /*0038*/ 	.byte	0x04, 0x17
        /*003a*/ 	.short	(.L_230 - .L_229)
.L_229:
        /*003c*/ 	.word	0x00000000
        /*0040*/ 	.short	0x0004
        /*0042*/ 	.short	0x0020
        /*0044*/ 	.byte	0x00, 0xf0, 0x21, 0x00


	//----- nvinfo : EIATTR_KPARAM_INFO
	.align		4
.L_230:
        /*0048*/ 	.byte	0x04, 0x17
        /*004a*/ 	.short	(.L_232 - .L_231)
.L_231:
        /*004c*/ 	.word	0x00000000
        /*0050*/ 	.short	0x0003
        /*0052*/ 	.short	0x0018
        /*0054*/ 	.byte	0x00, 0xf5, 0x21, 0x00


	//----- nvinfo : EIATTR_KPARAM_INFO
	.align		4
.L_232:
        /*0058*/ 	.byte	0x04, 0x17
        /*005a*/ 	.short	(.L_234 - .L_233)
.L_233:
        /*005c*/ 	.word	0x00000000
        /*0060*/ 	.short	0x0002
        /*0062*/ 	.short	0x0010
        /*0064*/ 	.byte	0x00, 0xf5, 0x21, 0x00


	//----- nvinfo : EIATTR_KPARAM_INFO
	.align		4
.L_234:
        /*0068*/ 	.byte	0x04, 0x17
        /*006a*/ 	.short	(.L_236 - .L_235)
.L_235:
        /*006c*/ 	.word	0x00000000
        /*0070*/ 	.short	0x0001
        /*0072*/ 	.short	0x0008
        /*0074*/ 	.byte	0x00, 0xf5, 0x21, 0x00


	//----- nvinfo : EIATTR_KPARAM_INFO
	.align		4
.L_236:
        /*0078*/ 	.byte	0x04, 0x17
        /*007a*/ 	.short	(.L_238 - .L_237)
.L_237:
        /*007c*/ 	.word	0x00000000
        /*0080*/ 	.short	0x0000
        /*0082*/ 	.short	0x0000
        /*0084*/ 	.byte	0x00, 0xf5, 0x21, 0x00


	//----- nvinfo : EIATTR_SPARSE_MMA_MASK
	.align		4
.L_238:
        /*0088*/ 	.byte	0x03, 0x50
        /*008a*/ 	.short	0x0000


	//----- nvinfo : EIATTR_MAXREG_COUNT
	.align		4
        /*008c*/ 	.byte	0x03, 0x1b
        /*008e*/ 	.short	0x00ff


	//----- nvinfo : EIATTR_NUM_BARRIERS
	.align		4
        /*0090*/ 	.byte	0x02, 0x4c
        /*0092*/ 	.byte	0x01
	.zero		1


	//----- nvinfo : EIATTR_MERCURY_ISA_VERSION
	.align		4
        /*0094*/ 	.byte	0x03, 0x5f
        /*0096*/ 	.short	0x0101


	//----- nvinfo : EIATTR_COOP_GROUP_MASK_REGIDS
	.align		4
        /*0098*/ 	.byte	0x04, 0x29
        /*009a*/ 	.short	(.L_240 - .L_239)


	//   ....[0]....
.L_239:
        /*009c*/ 	.word	0xffffffff


	//   ....[1]....
        /*00a0*/ 	.word	0xffffffff


	//   ....[2]....
        /*00a4*/ 	.word	0xffffffff


	//   ....[3]....
        /*00a8*/ 	.word	0xffffffff


	//   ....[4]....
        /*00ac*/ 	.word	0xffffffff


	//----- nvinfo : EIATTR_COOP_GROUP_INSTR_OFFSETS
	.align		4
.L_240:
        /*00b0*/ 	.byte	0x04, 0x28
        /*00b2*/ 	.short	(.L_242 - .L_241)


	//   ....[0]....
.L_241:
        /*00b4*/ 	.word	0x00001660


	//   ....[1]....
        /*00b8*/ 	.word	0x00001680


	//   ....[2]....
        /*00bc*/ 	.word	0x000016a0


	//   ....[3]....
        /*00c0*/ 	.word	0x000016c0


	//   ....[4]....
        /*00c4*/ 	.word	0x000016e0


	//----- nvinfo : EIATTR_VRC_CTA_INIT_COUNT
	.align		4
.L_242:
        /*00c8*/ 	.byte	0x02, 0x4a
	.zero		1
	.zero		1


	//----- nvinfo : EIATTR_EXIT_INSTR_OFFSETS
	.align		4
        /*00cc*/ 	.byte	0x04, 0x1c
        /*00ce*/ 	.short	(.L_244 - .L_243)


	//   ....[0]....
.L_243:
        /*00d0*/ 	.word	0x00002a00


	//   ....[1]....
        /*00d4*/ 	.word	0x00002a90


	//----- nvinfo : EIATTR_MAX_THREADS
	.align		4
.L_244:
        /*00d8*/ 	.byte	0x04, 0x05
        /*00da*/ 	.short	(.L_246 - .L_245)
.L_245:
        /*00dc*/ 	.word	0x00000100
        /*00e0*/ 	.word	0x00000001
        /*00e4*/ 	.word	0x00000001


	//----- nvinfo : EIATTR_CRS_STACK_SIZE
	.align		4
.L_246:
        /*00e8*/ 	.byte	0x04, 0x1e
        /*00ea*/ 	.short	(.L_248 - .L_247)
.L_247:
        /*00ec*/ 	.word	0x00000000


	//----- nvinfo : EIATTR_CBANK_PARAM_SIZE
	.align		4
.L_248:
        /*00f0*/ 	.byte	0x03, 0x19
        /*00f2*/ 	.short	0x0031


	//----- nvinfo : EIATTR_PARAM_CBANK
	.align		4
        /*00f4*/ 	.byte	0x04, 0x0a
        /*00f6*/ 	.short	(.L_250 - .L_249)
	.align		4
.L_249:
        /*00f8*/ 	.word	index@(.nv.constant0._ZN3cub18CUB_300001_SM_10006detail10radix_sort31DeviceRadixSortSingleTileKernelINS1_5radix10policy_hubIdNS0_8NullTypeEyE10Policy1000ELNS0_9SortOrderE0EdS6_yNS1_21identity_decomposer_tEEEvPKT1_PSB_PKT2_PSF_T3_iiT4_)
        /*00fc*/ 	.short	0x0380
        /*00fe*/ 	.short	0x0031


	//----- nvinfo : EIATTR_SW_WAR
	.align		4
.L_250:
        /*0100*/ 	.byte	0x04, 0x36
        /*0102*/ 	.short	(.L_252 - .L_251)
.L_251:
        /*0104*/ 	.word	0x00000008
.L_252:


//--------------------- .nv.info._ZN3cub18CUB_300001_SM_10006detail11EmptyKernelIvEEvv --------------------------
	.section	.nv.info._ZN3cub18CUB_300001_SM_10006detail11EmptyKernelIvEEvv,"",@"SHT_CUDA_INFO"
	.sectionflags	@""
	.align	4


	//----- nvinfo : EIATTR_CUDA_API_VERSION
	.align		4
        /*0000*/ 	.byte	0x04, 0x37
        /*0002*/ 	.short	(.L_254 - .L_253)
.L_253:
        /*0004*/ 	.word	0x00000082


	//----- nvinfo : EIATTR_SPARSE_MMA_MASK
	.align		4
.L_254:
        /*0008*/ 	.byte	0x03, 0x50
        /*000a*/ 	.short	0x0000


	//----- nvinfo : EIATTR_MAXREG_COUNT
	.align		4
        /*000c*/ 	.byte	0x03, 0x1b
        /*000e*/ 	.short	0x00ff


	//----- nvinfo : EIATTR_MERCURY_ISA_VERSION
	.align		4
        /*0010*/ 	.byte	0x03, 0x5f
        /*0012*/ 	.short	0x0101


	//----- nvinfo : EIATTR_VRC_CTA_INIT_COUNT
	.align		4
        /*0014*/ 	.byte	0x02, 0x4a
	.zero		1
	.zero		1


	//----- nvinfo : EIATTR_EXIT_INSTR_OFFSETS
	.align		4
        /*0018*/ 	.byte	0x04, 0x1c
        /*001a*/ 	.short	(.L_256 - .L_255)


	//   ....[0]....
.L_255:
        /*001c*/ 	.word	0x00000010


	//----- nvinfo : EIATTR_SW_WAR
	.align		4
.L_256:
        /*0020*/ 	.byte	0x04, 0x36
        /*0022*/ 	.short	(.L_258 - .L_257)
.L_257:
        /*0024*/ 	.word	0x00000008
.L_258:


//--------------------- .nv.info._Z3medPdS_ii     --------------------------
	.section	.nv.info._Z3medPdS_ii,"",@"SHT_CUDA_INFO"
	.sectionflags	@""
	.align	4


	//----- nvinfo : EIATTR_CUDA_API_VERSION
	.align		4
        /*0000*/ 	.byte	0x04, 0x37
        /*0002*/ 	.short	(.L_260 - .L_259)
.L_259:
        /*0004*/ 	.word	0x00000082


	//----- nvinfo : EIATTR_KPARAM_INFO
	.align		4
.L_260:
        /*0008*/ 	.byte	0x04, 0x17
        /*000a*/ 	.short	(.L_262 - .L_261)
.L_261:
        /*000c*/ 	.word	0x00000000
        /*0010*/ 	.short	0x0003
        /*0012*/ 	.short	0x0014
        /*0014*/ 	.byte	0x00, 0xf0, 0x11, 0x00


	//----- nvinfo : EIATTR_KPARAM_INFO
	.align		4
.L_262:
        /*0018*/ 	.byte	0x04, 0x17
        /*001a*/ 	.short	(.L_264 - .L_263)
.L_263:
        /*001c*/ 	.word	0x00000000
        /*0020*/ 	.short	0x0002
        /*0022*/ 	.short	0x0010
        /*0024*/ 	.byte	0x00, 0xf0, 0x11, 0x00


	//----- nvinfo : EIATTR_KPARAM_INFO
	.align		4
.L_264:
        /*0028*/ 	.byte	0x04, 0x17
        /*002a*/ 	.short	(.L_266 - .L_265)
.L_265:
        /*002c*/ 	.word	0x00000000
        /*0030*/ 	.short	0x0001
        /*0032*/ 	.short	0x0008
        /*0034*/ 	.byte	0x00, 0xf5, 0x21, 0x00


	//----- nvinfo : EIATTR_KPARAM_INFO
	.align		4
.L_266:
        /*0038*/ 	.byte	0x04, 0x17
        /*003a*/ 	.short	(.L_268 - .L_267)
.L_267:
        /*003c*/ 	.word	0x00000000
        /*0040*/ 	.short	0x0000
        /*0042*/ 	.short	0x0000
        /*0044*/ 	.byte	0x00, 0xf5, 0x21, 0x00


	//----- nvinfo : EIATTR_SPARSE_MMA_MASK
	.align		4
.L_268:
        /*0048*/ 	.byte	0x03, 0x50
        /*004a*/ 	.short	0x0000


	//----- nvinfo : EIATTR_MAXREG_COUNT
	.align		4
        /*004c*/ 	.byte	0x03, 0x1b
        /*004e*/ 	.short	0x00ff


	//----- nvinfo : EIATTR_MERCURY_ISA_VERSION
	.align		4
        /*0050*/ 	.byte	0x03, 0x5f
        /*0052*/ 	.short	0x0101


	//----- nvinfo : EIATTR_VRC_CTA_INIT_COUNT
	.align		4
        /*0054*/ 	.byte	0x02, 0x4a
	.zero		1
	.zero		1


	//----- nvinfo : EIATTR_EXIT_INSTR_OFFSETS
	.align		4
        /*0058*/ 	.byte	0x04, 0x1c
        /*005a*/ 	.short	(.L_270 - .L_269)


	//   ....[0]....
.L_269:
        /*005c*/ 	.word	0x000000c0


	//   ....[1]....
        /*0060*/ 	.word	0x000001b0


	//----- nvinfo : EIATTR_CBANK_PARAM_SIZE
	.align		4
.L_270:
        /*0064*/ 	.byte	0x03, 0x19
        /*0066*/ 	.short	0x0018


	//----- nvinfo : EIATTR_PARAM_CBANK
	.align		4
        /*0068*/ 	.byte	0x04, 0x0a
        /*006a*/ 	.short	(.L_272 - .L_271)
	.align		4
.L_271:
        /*006c*/ 	.word	index@(.nv.constant0._Z3medPdS_ii)
        /*0070*/ 	.short	0x0380
        /*0072*/ 	.short	0x0018


	//----- nvinfo : EIATTR_SW_WAR
	.align		4
.L_272:
        /*0074*/ 	.byte	0x04, 0x36
        /*0076*/ 	.short	(.L_274 - .L_273)
.L_273:
        /*0078*/ 	.word	0x00000008
.L_274:


//--------------------- .nv.info._Z4diffPdS_ii    --------------------------
	.section	.nv.info._Z4diffPdS_ii,"",@"SHT_CUDA_INFO"
	.sectionflags	@""
	.align	4


	//----- nvinfo : EIATTR_CUDA_API_VERSION
	.align		4
        /*0000*/ 	.byte	0x04, 0x37
        /*0002*/ 	.short	(.L_276 - .L_275)
.L_275:
        /*0004*/ 	.word	0x00000082


	//----- nvinfo : EIATTR_KPARAM_INFO
	.align		4
.L_276:
        /*0008*/ 	.byte	0x04, 0x17
        /*000a*/ 	.short	(.L_278 - .L_277)
.L_277:
        /*000c*/ 	.word	0x00000000
        /*0010*/ 	.short	0x0003
        /*0012*/ 	.short	0x0014
        /*0014*/ 	.byte	0x00, 0xf0, 0x11, 0x00


	//----- nvinfo : EIATTR_KPARAM_INFO
	.align		4
.L_278:
        /*0018*/ 	.byte	0x04, 0x17
        /*001a*/ 	.short	(.L_280 - .L_279)
.L_279:
        /*001c*/ 	.word	0x00000000
        /*0020*/ 	.short	0x0002
        /*0022*/ 	.short	0x0010
        /*0024*/ 	.byte	0x00, 0xf0, 0x11, 0x00


	//----- nvinfo : EIATTR_KPARAM_INFO
	.align		4
.L_280:
        /*0028*/ 	.byte	0x04, 0x17
        /*002a*/ 	.short	(.L_282 - .L_281)
.L_281:
        /*002c*/ 	.word	0x00000000
        /*0030*/ 	.short	0x0001
        /*0032*/ 	.short	0x0008
        /*0034*/ 	.byte	0x00, 0xf5, 0x21, 0x00


	//----- nvinfo : EIATTR_KPARAM_INFO
	.align		4
.L_282:
        /*0038*/ 	.byte	0x04, 0x17
        /*003a*/ 	.short	(.L_284 - .L_283)
.L_283:
        /*003c*/ 	.word	0x00000000
        /*0040*/ 	.short	0x0000
        /*0042*/ 	.short	0x0000
        /*0044*/ 	.byte	0x00, 0xf5, 0x21, 0x00


	//----- nvinfo : EIATTR_SPARSE_MMA_MASK
	.align		4
.L_284:
        /*0048*/ 	.byte	0x03, 0x50
        /*004a*/ 	.short	0x0000


	//----- nvinfo : EIATTR_MAXREG_COUNT
	.align		4
        /*004c*/ 	.byte	0x03, 0x1b
        /*004e*/ 	.short	0x00ff


	//----- nvinfo : EIATTR_MERCURY_ISA_VERSION
	.align		4
        /*0050*/ 	.byte	0x03, 0x5f
        /*0052*/ 	.short	0x0101


	//----- nvinfo : EIATTR_VRC_CTA_INIT_COUNT
	.align		4
        /*0054*/ 	.byte	0x02, 0x4a
	.zero		1
	.zero		1


	//----- nvinfo : EIATTR_EXIT_INSTR_OFFSETS
	.align		4
        /*0058*/ 	.byte	0x04, 0x1c
        /*005a*/ 	.short	(.L_286 - .L_285)


	//   ....[0]....
.L_285:
        /*005c*/ 	.word	0x000000c0


	//   ....[1]....
        /*0060*/ 	.word	0x000001b0


	//----- nvinfo : EIATTR_CBANK_PARAM_SIZE
	.align		4
.L_286:
        /*0064*/ 	.byte	0x03, 0x19
        /*0066*/ 	.short	0x0018


	//----- nvinfo : EIATTR_PARAM_CBANK
	.align		4
        /*0068*/ 	.byte	0x04, 0x0a
        /*006a*/ 	.short	(.L_288 - .L_287)
	.align		4
.L_287:
        /*006c*/ 	.word	index@(.nv.constant0._Z4diffPdS_ii)
        /*0070*/ 	.short	0x0380
        /*0072*/ 	.short	0x0018


	//----- nvinfo : EIATTR_SW_WAR
	.align		4
.L_288:
        /*0074*/ 	.byte	0x04, 0x36
        /*0076*/ 	.short	(.L_290 - .L_289)
.L_289:
        /*0078*/ 	.word	0x00000008
.L_290:


//--------------------- .nv.info._Z3comPdS_S_iiiiiS_i --------------------------
	.section	.nv.info._Z3comPdS_S_iiiiiS_i,"",@"SHT_CUDA_INFO"
	.sectionflags	@""
	.align	4


	//----- nvinfo : EIATTR_CUDA_API_VERSION
	.align		4
        /*0000*/ 	.byte	0x04, 0x37
        /*0002*/ 	.short	(.L_292 - .L_291)
.L_291:
        /*0004*/ 	.word	0x00000082


	//----- nvinfo : EIATTR_KPARAM_INFO
	.align		4
.L_292:
        /*0008*/ 	.byte	0x04, 0x17
        /*000a*/ 	.short	(.L_294 - .L_293)
.L_293:
        /*000c*/ 	.word	0x00000000
        /*0010*/ 	.short	0x0009
        /*0012*/ 	.short	0x0038
        /*0014*/ 	.byte	0x00, 0xf0, 0x11, 0x00


	//----- nvinfo : EIATTR_KPARAM_INFO
	.align		4
.L_294:
        /*0018*/ 	.byte	0x04, 0x17
        /*001a*/ 	.short	(.L_296 - .L_295)
.L_295:
        /*001c*/ 	.word	0x00000000
        /*0020*/ 	.short	0x0008
        /*0022*/ 	.short	0x0030
        /*0024*/ 	.byte	0x00, 0xf5, 0x21, 0x00


	//----- nvinfo : EIATTR_KPARAM_INFO
	.align		4
.L_296:
        /*0028*/ 	.byte	0x04, 0x17
        /*002a*/ 	.short	(.L_298 - .L_297)
.L_297:
        /*002c*/ 	.word	0x00000000
        /*0030*/ 	.short	0x0007
        /*0032*/ 	.short	0x0028
        /*0034*/ 	.byte	0x00, 0xf0, 0x11, 0x00


	//----- nvinfo : EIATTR_KPARAM_INFO
	.align		4
.L_298:
        /*0038*/ 	.byte	0x04, 0x17
        /*003a*/ 	.short	(.L_300 - .L_299)
.L_299:
        /*003c*/ 	.word	0x00000000
        /*0040*/ 	.short	0x0006
        /*0042*/ 	.short	0x0024
        /*0044*/ 	.byte	0x00, 0xf0, 0x11, 0x00


	//----- nvinfo : EIATTR_KPARAM_INFO
	.align		4
.L_300:
        /*0048*/ 	.byte	0x04, 0x17
        /*004a*/ 	.short	(.L_302 - .L_301)
.L_301:
        /*004c*/ 	.word	0x00000000
        /*0050*/ 	.short	0x0005
        /*0052*/ 	.short	0x0020
        /*0054*/ 	.byte	0x00, 0xf0, 0x11, 0x00


	//----- nvinfo : EIATTR_KPARAM_INFO
	.align		4
.L_302:
        /*0058*/ 	.byte	0x04, 0x17
        /*005a*/ 	.short	(.L_304 - .L_303)
.L_303:
        /*005c*/ 	.word	0x00000000
        /*0060*/ 	.short	0x0004
        /*0062*/ 	.short	0x001c
        /*0064*/ 	.byte	0x00, 0xf0, 0x11, 0x00


	//----- nvinfo : EIATTR_KPARAM_INFO
	.align		4
.L_304:
        /*0068*/ 	.byte	0x04, 0x17
        /*006a*/ 	.short	(.L_306 - .L_305)
.L_305:
        /*006c*/ 	.word	0x00000000
        /*0070*/ 	.short	0x0003
        /*0072*/ 	.short	0x0018
        /*0074*/ 	.byte	0x00, 0xf0, 0x11, 0x00


	//----- nvinfo : EIATTR_KPARAM_INFO
	.align		4
.L_306:
        /*0078*/ 	.byte	0x04, 0x17
        /*007a*/ 	.short	(.L_308 - .L_307)
.L_307:
        /*007c*/ 	.word	0x00000000
        /*0080*/ 	.short	0x0002
        /*0082*/ 	.short	0x0010
        /*0084*/ 	.byte	0x00, 0xf5, 0x21, 0x00


	//----- nvinfo : EIATTR_KPARAM_INFO
	.align		4
.L_308:
        /*0088*/ 	.byte	0x04, 0x17
        /*008a*/ 	.short	(.L_310 - .L_309)
.L_309:
        /*008c*/ 	.word	0x00000000
        /*0090*/ 	.short	0x0001
        /*0092*/ 	.short	0x0008
        /*0094*/ 	.byte	0x00, 0xf5, 0x21, 0x00


	//----- nvinfo : EIATTR_KPARAM_INFO
	.align		4
.L_310:
        /*0098*/ 	.byte	0x04, 0x17
        /*009a*/ 	.short	(.L_312 - .L_311)
.L_311:
        /*009c*/ 	.word	0x00000000
        /*00a0*/ 	.short	0x0000
        /*00a2*/ 	.short	0x0000
        /*00a4*/ 	.byte	0x00, 0xf5, 0x21, 0x00


	//----- nvinfo : EIATTR_SPARSE_MMA_MASK
	.align		4
.L_312:
        /*00a8*/ 	.byte	0x03, 0x50
        /*00aa*/ 	.short	0x0000


	//----- nvinfo : EIATTR_MAXREG_COUNT
	.align		4
        /*00ac*/ 	.byte	0x03, 0x1b
        /*00ae*/ 	.short	0x00ff


	//----- nvinfo : EIATTR_MERCURY_ISA_VERSION
	.align		4
        /*00b0*/ 	.byte	0x03, 0x5f
        /*00b2*/ 	.short	0x0101


	//----- nvinfo : EIATTR_VRC_CTA_INIT_COUNT
	.align		4
        /*00b4*/ 	.byte	0x02, 0x4a
	.zero		1
	.zero		1


	//----- nvinfo : EIATTR_EXIT_INSTR_OFFSETS
	.align		4
        /*00b8*/ 	.byte	0x04, 0x1c
        /*00ba*/ 	.short	(.L_314 - .L_313)


	//   ....[0]....
.L_313:
        /*00bc*/ 	.word	0x000000c0


	//   ....[1]....
        /*00c0*/ 	.word	0x00000320


	//   ....[2]....
        /*00c4*/ 	.word	0x00000ce0


	//   ....[3]....
        /*00c8*/ 	.word	0x00001e00


	//----- nvinfo : EIATTR_CRS_STACK_SIZE
	.align		4
.L_314:
        /*00cc*/ 	.byte	0x04, 0x1e
        /*00ce*/ 	.short	(.L_316 - .L_315)
.L_315:
        /*00d0*/ 	.word	0x00000000


	//----- nvinfo : EIATTR_CBANK_PARAM_SIZE
	.align		4
.L_316:
        /*00d4*/ 	.byte	0x03, 0x19
        /*00d6*/ 	.short	0x003c


	//----- nvinfo : EIATTR_PARAM_CBANK
	.align		4
        /*00d8*/ 	.byte	0x04, 0x0a
        /*00da*/ 	.short	(.L_318 - .L_317)
	.align		4
.L_317:
        /*00dc*/ 	.word	index@(.nv.constant0._Z3comPdS_S_iiiiiS_i)
        /*00e0*/ 	.short	0x0380
        /*00e2*/ 	.short	0x003c


	//----- nvinfo : EIATTR_SW_WAR
	.align		4
.L_318:
        /*00e4*/ 	.byte	0x04, 0x36
        /*00e6*/ 	.short	(.L_320 - .L_319)
.L_319:
        /*00e8*/ 	.word	0x00000008
.L_320:


//--------------------- .nv.info._Z8grad1comPdS_S_iiiiiS_i --------------------------
	.section	.nv.info._Z8grad1comPdS_S_iiiiiS_i,"",@"SHT_CUDA_INFO"
	.sectionflags	@""
	.align	4


	//----- nvinfo : EIATTR_CUDA_API_VERSION
	.align		4
        /*0000*/ 	.byte	0x04, 0x37
        /*0002*/ 	.short	(.L_322 - .L_321)
.L_321:
        /*0004*/ 	.word	0x00000082


	//----- nvinfo : EIATTR_KPARAM_INFO
	.align		4
.L_322:
        /*0008*/ 	.byte	0x04, 0x17
        /*000a*/ 	.short	(.L_324 - .L_323)
.L_323:
        /*000c*/ 	.word	0x00000000
        /*0010*/ 	.short	0x0009
        /*0012*/ 	.short	0x0038
        /*0014*/ 	.byte	0x00, 0xf0, 0x11, 0x00


	//----- nvinfo : EIATTR_KPARAM_INFO
	.align		4
.L_324:
        /*0018*/ 	.byte	0x04, 0x17
        /*001a*/ 	.short	(.L_326 - .L_325)
.L_325:
        /*001c*/ 	.word	0x00000000
        /*0020*/ 	.short	0x0008
        /*0022*/ 	.short	0x0030
        /*0024*/ 	.byte	0x00, 0xf5, 0x21, 0x00


	//----- nvinfo : EIATTR_KPARAM_INFO
	.align		4
.L_326:
        /*0028*/ 	.byte	0x04, 0x17
        /*002a*/ 	.short	(.L_328 - .L_327)
.L_327:
        /*002c*/ 	.word	0x00000000
        /*0030*/ 	.short	0x0007
        /*0032*/ 	.short	0x0028
        /*0034*/ 	.byte	0x00, 0xf0, 0x11, 0x00


	//----- nvinfo : EIATTR_KPARAM_INFO
	.align		4
.L_328:
        /*0038*/ 	.byte	0x04, 0x17
        /*003a*/ 	.short	(.L_330 - .L_329)
.L_329:
        /*003c*/ 	.word	0x00000000
        /*0040*/ 	.short	0x0006
        /*0042*/ 	.short	0x0024
        /*0044*/ 	.byte	0x00, 0xf0, 0x11, 0x00


	//----- nvinfo : EIATTR_KPARAM_INFO
	.align		4
.L_330:
        /*0048*/ 	.byte	0x04, 0x17
        /*004a*/ 	.short	(.L_332 - .L_331)
.L_331:
        /*004c*/ 	.word	0x00000000
        /*0050*/ 	.short	0x0005
        /*0052*/ 	.short	0x0020
        /*0054*/ 	.byte	0x00, 0xf0, 0x11, 0x00


	//----- nvinfo : EIATTR_KPARAM_INFO
	.align		4
.L_332:
        /*0058*/ 	.byte	0x04, 0x17
        /*005a*/ 	.short	(.L_334 - .L_333)
.L_333:
        /*005c*/ 	.word	0x00000000
        /*0060*/ 	.short	0x0004
        /*0062*/ 	.short	0x001c
        /*0064*/ 	.byte	0x00, 0xf0, 0x11, 0x00


	//----- nvinfo : EIATTR_KPARAM_INFO
	.align		4
.L_334:
        /*0068*/ 	.byte	0x04, 0x17
        /*006a*/ 	.short	(.L_336 - .L_335)
.L_335:
        /*006c*/ 	.word	0x00000000
        /*0070*/ 	.short	0x0003
        /*0072*/ 	.short	0x0018
        /*0074*/ 	.byte	0x00, 0xf0, 0x11, 0x00


	//----- nvinfo : EIATTR_KPARAM_INFO
	.align		4
.L_336:
        /*0078*/ 	.byte	0x04, 0x17
        /*007a*/ 	.short	(.L_338 - .L_337)
.L_337:
        /*007c*/ 	.word	0x00000000
        /*0080*/ 	.short	0x0002
        /*0082*/ 	.short	0x0010
        /*0084*/ 	.byte	0x00, 0xf5, 0x21, 0x00


	//----- nvinfo : EIATTR_KPARAM_INFO
	.align		4
.L_338:
        /*0088*/ 	.byte	0x04, 0x17
        /*008a*/ 	.short	(.L_340 - .L_339)
.L_339:
        /*008c*/ 	.word	0x00000000
        /*0090*/ 	.short	0x0001
        /*0092*/ 	.short	0x0008
        /*0094*/ 	.byte	0x00, 0xf5, 0x21, 0x00


	//----- nvinfo : EIATTR_KPARAM_INFO
	.align		4
.L_340:
        /*0098*/ 	.byte	0x04, 0x17
        /*009a*/ 	.short	(.L_342 - .L_341)
.L_341:
        /*009c*/ 	.word	0x00000000
        /*00a0*/ 	.short	0x0000
        /*00a2*/ 	.short	0x0000
        /*00a4*/ 	.byte	0x00, 0xf5, 0x21, 0x00


	//----- nvinfo : EIATTR_SPARSE_MMA_MASK
	.align		4
.L_342:
        /*00a8*/ 	.byte	0x03, 0x50
        /*00aa*/ 	.short	0x0000


	//----- nvinfo : EIATTR_MAXREG_COUNT
	.align		4
        /*00ac*/ 	.byte	0x03, 0x1b
        /*00ae*/ 	.short	0x00ff


	//----- nvinfo : EIATTR_MERCURY_ISA_VERSION
	.align		4
        /*00b0*/ 	.byte	0x03, 0x5f
        /*00b2*/ 	.short	0x0101


	//----- nvinfo : EIATTR_VRC_CTA_INIT_COUNT
	.align		4
        /*00b4*/ 	.byte	0x02, 0x4a
	.zero		1
	.zero		1


	//----- nvinfo : EIATTR_EXIT_INSTR_OFFSETS
	.align		4
        /*00b8*/ 	.byte	0x04, 0x1c
        /*00ba*/ 	.short	(.L_344 - .L_343)


	//   ....[0]....
.L_343:
        /*00bc*/ 	.word	0x000000c0


	//   ....[1]....
        /*00c0*/ 	.word	0x000002f0


	//   ....[2]....
        /*00c4*/ 	.word	0x000008a0


	//   ....[3]....
        /*00c8*/ 	.word	0x00001920


	//----- nvinfo : EIATTR_CRS_STACK_SIZE
	.align		4
.L_344:
        /*00cc*/ 	.byte	0x04, 0x1e
        /*00ce*/ 	.short	(.L_346 - .L_345)
.L_345:
        /*00d0*/ 	.word	0x00000000


	//----- nvinfo : EIATTR_CBANK_PARAM_SIZE
	.align		4
.L_346:
        /*00d4*/ 	.byte	0x03, 0x19
        /*00d6*/ 	.short	0x003c


	//----- nvinfo : EIATTR_PARAM_CBANK
	.align		4
        /*00d8*/ 	.byte	0x04, 0x0a
        /*00da*/ 	.short	(.L_348 - .L_347)
	.align		4
.L_347:
        /*00dc*/ 	.word	index@(.nv.constant0._Z8grad1comPdS_S_iiiiiS_i)
        /*00e0*/ 	.short	0x0380
        /*00e2*/ 	.short	0x003c


	//----- nvinfo : EIATTR_SW_WAR
	.align		4
.L_348:
        /*00e4*/ 	.byte	0x04, 0x36
        /*00e6*/ 	.short	(.L_350 - .L_349)
.L_349:
        /*00e8*/ 	.word	0x00000008
.L_350:


//--------------------- .nv.info._Z8gradientPdS_ii --------------------------
	.section	.nv.info._Z8gradientPdS_ii,"",@"SHT_CUDA_INFO"
	.sectionflags	@""
	.align	4


	//----- nvinfo : EIATTR_CUDA_API_VERSION
	.align		4
        /*0000*/ 	.byte	0x04, 0x37
        /*0002*/ 	.short	(.L_352 - .L_351)
.L_351:
        /*0004*/ 	.word	0x00000082


	//----- nvinfo : EIATTR_KPARAM_INFO
	.align		4
.L_352:
        /*0008*/ 	.byte	0x04, 0x17
        /*000a*/ 	.short	(.L_354 - .L_353)
.L_353:
        /*000c*/ 	.word	0x00000000
        /*0010*/ 	.short	0x0003
        /*0012*/ 	.short	0x0014
        /*0014*/ 	.byte	0x00, 0xf0, 0x11, 0x00


	//----- nvinfo : EIATTR_KPARAM_INFO
	.align		4
.L_354:
        /*0018*/ 	.byte	0x04, 0x17
        /*001a*/ 	.short	(.L_356 - .L_355)
.L_355:
        /*001c*/ 	.word	0x00000000
        /*0020*/ 	.short	0x0002
        /*0022*/ 	.short	0x0010
        /*0024*/ 	.byte	0x00, 0xf0, 0x11, 0x00


	//----- nvinfo : EIATTR_KPARAM_INFO
	.align		4
.L_356:
        /*0028*/ 	.byte	0x04, 0x17
        /*002a*/ 	.short	(.L_358 - .L_357)
.L_357:
        /*002c*/ 	.word	0x00000000
        /*0030*/ 	.short	0x0001
        /*0032*/ 	.short	0x0008
        /*0034*/ 	.byte	0x00, 0xf5, 0x21, 0x00


	//----- nvinfo : EIATTR_KPARAM_INFO
	.align		4
.L_358:
        /*0038*/ 	.byte	0x04, 0x17
        /*003a*/ 	.short	(.L_360 - .L_359)
.L_359:
        /*003c*/ 	.word	0x00000000
        /*0040*/ 	.short	0x0000
        /*0042*/ 	.short	0x0000
        /*0044*/ 	.byte	0x00, 0xf5, 0x21, 0x00


	//----- nvinfo : EIATTR_SPARSE_MMA_MASK
	.align		4
.L_360:
        /*0048*/ 	.byte	0x03, 0x50
        /*004a*/ 	.short	0x0000


	//----- nvinfo : EIATTR_MAXREG_COUNT
	.align		4
        /*004c*/ 	.byte	0x03, 0x1b
        /*004e*/ 	.short	0x00ff


	//----- nvinfo : EIATTR_MERCURY_ISA_VERSION
	.align		4
        /*0050*/ 	.byte	0x03, 0x5f
        /*0052*/ 	.short	0x0101


	//----- nvinfo : EIATTR_VRC_CTA_INIT_COUNT
	.align		4
        /*0054*/ 	.byte	0x02, 0x4a
	.zero		1
	.zero		1


	//----- nvinfo : EIATTR_EXIT_INSTR_OFFSETS
	.align		4
        /*0058*/ 	.byte	0x04, 0x1c
        /*005a*/ 	.short	(.L_362 - .L_361)


	//   ....[0]....
.L_361:
        /*005c*/ 	.word	0x000000d0


	//   ....[1]....
        /*0060*/ 	.word	0x00000540


	//   ....[2]....
        /*0064*/ 	.word	0x000007d0


	//   ....[3]....
        /*0068*/ 	.word	0x000009c0


	//   ....[4]....
        /*006c*/ 	.word	0x00000a70


	//----- nvinfo : EIATTR_CBANK_PARAM_SIZE
	.align		4
.L_362:
        /*0070*/ 	.byte	0x03, 0x19
        /*0072*/ 	.short	0x0018


	//----- nvinfo : EIATTR_PARAM_CBANK
	.align		4
        /*0074*/ 	.byte	0x04, 0x0a
        /*0076*/ 	.short	(.L_364 - .L_363)
	.align		4
.L_363:
        /*0078*/ 	.word	index@(.nv.constant0._Z8gradientPdS_ii)
        /*007c*/ 	.short	0x0380
        /*007e*/ 	.short	0x0018


	//----- nvinfo : EIATTR_SW_WAR
	.align		4
.L_364:
        /*0080*/ 	.byte	0x04, 0x36
        /*0082*/ 	.short	(.L_366 - .L_365)
.L_365:
        /*0084*/ 	.word	0x00000008
.L_366:


//--------------------- .nv.info._Z3mulPdS_S_iii  --------------------------
	.section	.nv.info._Z3mulPdS_S_iii,"",@"SHT_CUDA_INFO"
	.sectionflags	@""
	.align	4


	//----- nvinfo : EIATTR_CUDA_API_VERSION
	.align		4
        /*0000*/ 	.byte	0x04, 0x37
        /*0002*/ 	.short	(.L_368 - .L_367)
.L_367:
        /*0004*/ 	.word	0x00000082


	//----- nvinfo : EIATTR_KPARAM_INFO
	.align		4
.L_368:
        /*0008*/ 	.byte	0x04, 0x17
        /*000a*/ 	.short	(.L_370 - .L_369)
.L_369:
        /*000c*/ 	.word	0x00000000
        /*0010*/ 	.short	0x0005
        /*0012*/ 	.short	0x0020
        /*0014*/ 	.byte	0x00, 0xf0, 0x11, 0x00


	//----- nvinfo : EIATTR_KPARAM_INFO
	.align		4
.L_370:
        /*0018*/ 	.byte	0x04, 0x17
        /*001a*/ 	.short	(.L_372 - .L_371)
.L_371:
        /*001c*/ 	.word	0x00000000
        /*0020*/ 	.short	0x0004
        /*0022*/ 	.short	0x001c
        /*0024*/ 	.byte	0x00, 0xf0, 0x11, 0x00


	//----- nvinfo : EIATTR_KPARAM_INFO
	.align		4
.L_372:
        /*0028*/ 	.byte	0x04, 0x17
        /*002a*/ 	.short	(.L_374 - .L_373)
.L_373:
        /*002c*/ 	.word	0x00000000
        /*0030*/ 	.short	0x0003
        /*0032*/ 	.short	0x0018
        /*0034*/ 	.byte	0x00, 0xf0, 0x11, 0x00


	//----- nvinfo : EIATTR_KPARAM_INFO
	.align		4
.L_374:
        /*0038*/ 	.byte	0x04, 0x17
        /*003a*/ 	.short	(.L_376 - .L_375)
.L_375:
        /*003c*/ 	.word	0x00000000
        /*0040*/ 	.short	0x0002
        /*0042*/ 	.short	0x0010
        /*0044*/ 	.byte	0x00, 0xf5, 0x21, 0x00


	//----- nvinfo : EIATTR_KPARAM_INFO
	.align		4
.L_376:
        /*0048*/ 	.byte	0x04, 0x17
        /*004a*/ 	.short	(.L_378 - .L_377)
.L_377:
        /*004c*/ 	.word	0x00000000
        /*0050*/ 	.short	0x0001
        /*0052*/ 	.short	0x0008
        /*0054*/ 	.byte	0x00, 0xf5, 0x21, 0x00


	//----- nvinfo : EIATTR_KPARAM_INFO
	.align		4
.L_378:
        /*0058*/ 	.byte	0x04, 0x17
        /*005a*/ 	.short	(.L_380 - .L_379)
.L_379:
        /*005c*/ 	.word	0x00000000
        /*0060*/ 	.short	0x0000
        /*0062*/ 	.short	0x0000
        /*0064*/ 	.byte	0x00, 0xf5, 0x21, 0x00


	//----- nvinfo : EIATTR_SPARSE_MMA_MASK
	.align		4
.L_380:
        /*0068*/ 	.byte	0x03, 0x50
        /*006a*/ 	.short	0x0000


	//----- nvinfo : EIATTR_MAXREG_COUNT
	.align		4
        /*006c*/ 	.byte	0x03, 0x1b
        /*006e*/ 	.short	0x00ff


	//----- nvinfo : EIATTR_MERCURY_ISA_VERSION
	.align		4
        /*0070*/ 	.byte	0x03, 0x5f
        /*0072*/ 	.short	0x0101


	//----- nvinfo : EIATTR_VRC_CTA_INIT_COUNT
	.align		4
        /*0074*/ 	.byte	0x02, 0x4a
	.zero		1
	.zero		1


	//----- nvinfo : EIATTR_EXIT_INSTR_OFFSETS
	.align		4
        /*0078*/ 	.byte	0x04, 0x1c
        /*007a*/ 	.short	(.L_382 - .L_381)


	//   ....[0]....
.L_381:
        /*007c*/ 	.word	0x000000d0


	//   ....[1]....
        /*0080*/ 	.word	0x00000150


	//   ....[2]....
        /*0084*/ 	.word	0x00000560


	//   ....[3]....
        /*0088*/ 	.word	0x00000750


	//   ....[4]....
        /*008c*/ 	.word	0x000008a0


	//   ....[5]....
        /*0090*/ 	.word	0x00000950


	//----- nvinfo : EIATTR_CBANK_PARAM_SIZE
	.align		4
.L_382:
        /*0094*/ 	.byte	0x03, 0x19
        /*0096*/ 	.short	0x0024


	//----- nvinfo : EIATTR_PARAM_CBANK
	.align		4
        /*0098*/ 	.byte	0x04, 0x0a
        /*009a*/ 	.short	(.L_384 - .L_383)
	.align		4
.L_383:
        /*009c*/ 	.word	index@(.nv.constant0._Z3mulPdS_S_iii)
        /*00a0*/ 	.short	0x0380
        /*00a2*/ 	.short	0x0024


	//----- nvinfo : EIATTR_SW_WAR
	.align		4
.L_384:
        /*00a4*/ 	.byte	0x04, 0x36
        /*00a6*/ 	.short	(.L_386 - .L_385)
.L_385:
        /*00a8*/ 	.word	0x00000008
.L_386:


//--------------------- .nv.info._Z7realroiPdS_Piiiii --------------------------
	.section	.nv.info._Z7realroiPdS_Piiiii,"",@"SHT_CUDA_INFO"
	.sectionflags	@""
	.align	4


	//----- nvinfo : EIATTR_CUDA_API_VERSION
	.align		4
        /*0000*/ 	.byte	0x04, 0x37
        /*0002*/ 	.short	(.L_388 - .L_387)
.L_387:
        /*0004*/ 	.word	0x00000082


	//----- nvinfo : EIATTR_KPARAM_INFO
	.align		4
.L_388:
        /*0008*/ 	.byte	0x04, 0x17
        /*000a*/ 	.short	(.L_390 - .L_389)
.L_389:
        /*000c*/ 	.word	0x00000000
        /*0010*/ 	.short	0x0006
        /*0012*/ 	.short	0x0024
        /*0014*/ 	.byte	0x00, 0xf0, 0x11, 0x00


	//----- nvinfo : EIATTR_KPARAM_INFO
	.align		4
.L_390:
        /*0018*/ 	.byte	0x04, 0x17
        /*001a*/ 	.short	(.L_392 - .L_391)
.L_391:
        /*001c*/ 	.word	0x00000000
        /*0020*/ 	.short	0x0005
        /*0022*/ 	.short	0x0020
        /*0024*/ 	.byte	0x00, 0xf0, 0x11, 0x00


	//----- nvinfo : EIATTR_KPARAM_INFO
	.align		4
.L_392:
        /*0028*/ 	.byte	0x04, 0x17
        /*002a*/ 	.short	(.L_394 - .L_393)
.L_393:
        /*002c*/ 	.word	0x00000000
        /*0030*/ 	.short	0x0004
        /*0032*/ 	.short	0x001c
        /*0034*/ 	.byte	0x00, 0xf0, 0x11, 0x00


	//----- nvinfo : EIATTR_KPARAM_INFO
	.align		4
.L_394:
        /*0038*/ 	.byte	0x04, 0x17
        /*003a*/ 	.short	(.L_396 - .L_395)
.L_395:
        /*003c*/ 	.word	0x00000000
        /*0040*/ 	.short	0x0003
        /*0042*/ 	.short	0x0018
        /*0044*/ 	.byte	0x00, 0xf0, 0x11, 0x00


	//----- nvinfo : EIATTR_KPARAM_INFO
	.align		4
.L_396:
        /*0048*/ 	.byte	0x04, 0x17
        /*004a*/ 	.short	(.L_398 - .L_397)
.L_397:
        /*004c*/ 	.word	0x00000000
        /*0050*/ 	.short	0x0002
        /*0052*/ 	.short	0x0010
        /*0054*/ 	.byte	0x00, 0xf5, 0x21, 0x00


	//----- nvinfo : EIATTR_KPARAM_INFO
	.align		4
.L_398:
        /*0058*/ 	.byte	0x04, 0x17
        /*005a*/ 	.short	(.L_400 - .L_399)
.L_399:
        /*005c*/ 	.word	0x00000000
        /*0060*/ 	.short	0x0001
        /*0062*/ 	.short	0x0008
        /*0064*/ 	.byte	0x00, 0xf5, 0x21, 0x00


	//----- nvinfo : EIATTR_KPARAM_INFO
	.align		4
.L_400:
        /*0068*/ 	.byte	0x04, 0x17
        /*006a*/ 	.short	(.L_402 - .L_401)
.L_401:
        /*006c*/ 	.word	0x00000000
        /*0070*/ 	.short	0x0000
        /*0072*/ 	.short	0x0000
        /*0074*/ 	.byte	0x00, 0xf5, 0x21, 0x00


	//----- nvinfo : EIATTR_SPARSE_MMA_MASK
	.align		4
.L_402:
        /*0078*/ 	.byte	0x03, 0x50
        /*007a*/ 	.short	0x0000


	//----- nvinfo : EIATTR_MAXREG_COUNT
	.align		4
        /*007c*/ 	.byte	0x03, 0x1b
        /*007e*/ 	.short	0x00ff


	//----- nvinfo : EIATTR_MERCURY_ISA_VERSION
	.align		4
        /*0080*/ 	.byte	0x03, 0x5f
        /*0082*/ 	.short	0x0101


	//----- nvinfo : EIATTR_VRC_CTA_INIT_COUNT
	.align		4
        /*0084*/ 	.byte	0x02, 0x4a
	.zero		1
	.zero		1


	//----- nvinfo : EIATTR_EXIT_INSTR_OFFSETS
	.align		4
        /*0088*/ 	.byte	0x04, 0x1c
        /*008a*/ 	.short	(.L_404 - .L_403)


	//   ....[0]....
.L_403:
        /*008c*/ 	.word	0x000000d0


	//   ....[1]....
        /*0090*/ 	.word	0x00000340


	//----- nvinfo : EIATTR_CBANK_PARAM_SIZE
	.align		4
.L_404:
        /*0094*/ 	.byte	0x03, 0x19
        /*0096*/ 	.short	0x0028


	//----- nvinfo : EIATTR_PARAM_CBANK
	.align		4
        /*0098*/ 	.byte	0x04, 0x0a
        /*009a*/ 	.short	(.L_406 - .L_405)
	.align		4
.L_405:
        /*009c*/ 	.word	index@(.nv.constant0._Z7realroiPdS_Piiiii)
        /*00a0*/ 	.short	0x0380
        /*00a2*/ 	.short	0x0028


	//----- nvinfo : EIATTR_SW_WAR
	.align		4
.L_406:
        /*00a4*/ 	.byte	0x04, 0x36
        /*00a6*/ 	.short	(.L_408 - .L_407)
.L_407:
        /*00a8*/ 	.word	0x00000008
.L_408:


//--------------------- .nv.info._Z8getindexPdS_S_S_Piiiiii --------------------------
	.section	.nv.info._Z8getindexPdS_S_S_Piiiiii,"",@"SHT_CUDA_INFO"
	.sectionflags	@""
	.align	4


	//----- nvinfo : EIATTR_CUDA_API_VERSION
	.align		4
        /*0000*/ 	.byte	0x04, 0x37
        /*0002*/ 	.short	(.L_410 - .L_409)
.L_409:
        /*0004*/ 	.word	0x00000082


	//----- nvinfo : EIATTR_KPARAM_INFO
	.align		4
.L_410:
        /*0008*/ 	.byte	0x04, 0x17
        /*000a*/ 	.short	(.L_412 - .L_411)
.L_411:
        /*000c*/ 	.word	0x00000000
        /*0010*/ 	.short	0x0009
        /*0012*/ 	.short	0x0038
        /*0014*/ 	.byte	0x00, 0xf0, 0x11, 0x00


	//----- nvinfo : EIATTR_KPARAM_INFO
	.align		4
.L_412:
        /*0018*/ 	.byte	0x04, 0x17
        /*001a*/ 	.short	(.L_414 - .L_413)
.L_413:
        /*001c*/ 	.word	0x00000000
        /*0020*/ 	.short	0x0008
        /*0022*/ 	.short	0x0034
        /*0024*/ 	.byte	0x00, 0xf0, 0x11, 0x00


	//----- nvinfo : EIATTR_KPARAM_INFO
	.align		4
.L_414:
        /*0028*/ 	.byte	0x04, 0x17
        /*002a*/ 	.short	(.L_416 - .L_415)
.L_415:
        /*002c*/ 	.word	0x00000000
        /*0030*/ 	.short	0x0007
        /*0032*/ 	.short	0x0030
        /*0034*/ 	.byte	0x00, 0xf0, 0x11, 0x00


	//----- nvinfo : EIATTR_KPARAM_INFO
	.align		4
.L_416:
        /*0038*/ 	.byte	0x04, 0x17
        /*003a*/ 	.short	(.L_418 - .L_417)
.L_417:
        /*003c*/ 	.word	0x00000000
        /*0040*/ 	.short	0x0006
        /*0042*/ 	.short	0x002c
        /*0044*/ 	.byte	0x00, 0xf0, 0x11, 0x00


	//----- nvinfo : EIATTR_KPARAM_INFO
	.align		4
.L_418:
        /*0048*/ 	.byte	0x04, 0x17
        /*004a*/ 	.short	(.L_420 - .L_419)
.L_419:
        /*004c*/ 	.word	0x00000000
        /*0050*/ 	.short	0x0005
        /*0052*/ 	.short	0x0028
        /*0054*/ 	.byte	0x00, 0xf0, 0x11, 0x00


	//----- nvinfo : EIATTR_KPARAM_INFO
	.align		4
.L_420:
        /*0058*/ 	.byte	0x04, 0x17
        /*005a*/ 	.short	(.L_422 - .L_421)
.L_421:
        /*005c*/ 	.word	0x00000000
        /*0060*/ 	.short	0x0004
        /*0062*/ 	.short	0x0020
        /*0064*/ 	.byte	0x00, 0xf5, 0x21, 0x00


	//----- nvinfo : EIATTR_KPARAM_INFO
	.align		4
.L_422:
        /*0068*/ 	.byte	0x04, 0x17
        /*006a*/ 	.short	(.L_424 - .L_423)
.L_423:
        /*006c*/ 	.word	0x00000000
        /*0070*/ 	.short	0x0003
        /*0072*/ 	.short	0x0018
        /*0074*/ 	.byte	0x00, 0xf5, 0x21, 0x00


	//----- nvinfo : EIATTR_KPARAM_INFO
	.align		4
.L_424:
        /*0078*/ 	.byte	0x04, 0x17
        /*007a*/ 	.short	(.L_426 - .L_425)
.L_425:
        /*007c*/ 	.word	0x00000000
        /*0080*/ 	.short	0x0002
        /*0082*/ 	.short	0x0010
        /*0084*/ 	.byte	0x00, 0xf5, 0x21, 0x00


	//----- nvinfo : EIATTR_KPARAM_INFO
	.align		4
.L_426:
        /*0088*/ 	.byte	0x04, 0x17
        /*008a*/ 	.short	(.L_428 - .L_427)
.L_427:
        /*008c*/ 	.word	0x00000000
        /*0090*/ 	.short	0x0001
        /*0092*/ 	.short	0x0008
        /*0094*/ 	.byte	0x00, 0xf5, 0x21, 0x00


	//----- nvinfo : EIATTR_KPARAM_INFO
	.align		4
.L_428:
        /*0098*/ 	.byte	0x04, 0x17
        /*009a*/ 	.short	(.L_430 - .L_429)
.L_429:
        /*009c*/ 	.word	0x00000000
        /*00a0*/ 	.short	0x0000
        /*00a2*/ 	.short	0x0000
        /*00a4*/ 	.byte	0x00, 0xf5, 0x21, 0x00


	//----- nvinfo : EIATTR_SPARSE_MMA_MASK
	.align		4
.L_430:
        /*00a8*/ 	.byte	0x03, 0x50
        /*00aa*/ 	.short	0x0000


	//----- nvinfo : EIATTR_MAXREG_COUNT
	.align		4
        /*00ac*/ 	.byte	0x03, 0x1b
        /*00ae*/ 	.short	0x00ff


	//----- nvinfo : EIATTR_MERCURY_ISA_VERSION
	.align		4
        /*00b0*/ 	.byte	0x03, 0x5f
        /*00b2*/ 	.short	0x0101


	//----- nvinfo : EIATTR_VRC_CTA_INIT_COUNT
	.align		4
        /*00b4*/ 	.byte	0x02, 0x4a
	.zero		1
	.zero		1


	//----- nvinfo : EIATTR_EXIT_INSTR_OFFSETS
	.align		4
        /*00b8*/ 	.byte	0x04, 0x1c
        /*00ba*/ 	.short	(.L_432 - .L_431)


	//   ....[0]....
.L_431:
        /*00bc*/ 	.word	0x000000c0


	//   ....[1]....
        /*00c0*/ 	.word	0x00000f80


	//----- nvinfo : EIATTR_CBANK_PARAM_SIZE
	.align		4
.L_432:
        /*00c4*/ 	.byte	0x03, 0x19
        /*00c6*/ 	.short	0x003c


	//----- nvinfo : EIATTR_PARAM_CBANK
	.align		4
        /*00c8*/ 	.byte	0x04, 0x0a
        /*00ca*/ 	.short	(.L_434 - .L_433)
	.align		4
.L_433:
        /*00cc*/ 	.word	index@(.nv.constant0._Z8getindexPdS_S_S_Piiiiii)
        /*00d0*/ 	.short	0x0380
        /*00d2*/ 	.short	0x003c


	//----- nvinfo : EIATTR_SW_WAR
	.align		4
.L_434:
        /*00d4*/ 	.byte	0x04, 0x36
        /*00d6*/ 	.short	(.L_436 - .L_435)
.L_435:
        /*00d8*/ 	.word	0x00000008
.L_436:


//--------------------- .nv.info._Z6sumimgPdS_S_iii --------------------------
	.section	.nv.info._Z6sumimgPdS_S_iii,"",@"SHT_CUDA_INFO"
	.sectionflags	@""
	.align	4


	//----- nvinfo : EIATTR_CUDA_API_VERSION
	.align		4
        /*0000*/ 	.byte	0x04, 0x37
        /*0002*/ 	.short	(.L_438 - .L_437)
.L_437:
        /*0004*/ 	.word	0x00000082


	//----- nvinfo : EIATTR_KPARAM_INFO
	.align		4
.L_438:
        /*0008*/ 	.byte	0x04, 0x17
        /*000a*/ 	.short	(.L_440 - .L_439)
.L_439:
        /*000c*/ 	.word	0x00000000
        /*0010*/ 	.short	0x0005
        /*0012*/ 	.short	0x0020
        /*0014*/ 	.byte	0x00, 0xf0, 0x11, 0x00


	//----- nvinfo : EIATTR_KPARAM_INFO
	.align		4
.L_440:
        /*0018*/ 	.byte	0x04, 0x17
        /*001a*/ 	.short	(.L_442 - .L_441)
.L_441:
        /*001c*/ 	.word	0x00000000
        /*0020*/ 	.short	0x0004
        /*0022*/ 	.short	0x001c
        /*0024*/ 	.byte	0x00, 0xf0, 0x11, 0x00


	//----- nvinfo : EIATTR_KPARAM_INFO
	.align		4
.L_442:
        /*0028*/ 	.byte	0x04, 0x17
        /*002a*/ 	.short	(.L_444 - .L_443)
.L_443:
        /*002c*/ 	.word	0x00000000
        /*0030*/ 	.short	0x0003
        /*0032*/ 	.short	0x0018
        /*0034*/ 	.byte	0x00, 0xf0, 0x11, 0x00


	//----- nvinfo : EIATTR_KPARAM_INFO
	.align		4
.L_444:
        /*0038*/ 	.byte	0x04, 0x17
        /*003a*/ 	.short	(.L_446 - .L_445)
.L_445:
        /*003c*/ 	.word	0x00000000
        /*0040*/ 	.short	0x0002
        /*0042*/ 	.short	0x0010
        /*0044*/ 	.byte	0x00, 0xf5, 0x21, 0x00


	//----- nvinfo : EIATTR_KPARAM_INFO
	.align		4
.L_446:
        /*0048*/ 	.byte	0x04, 0x17
        /*004a*/ 	.short	(.L_448 - .L_447)
.L_447:
        /*004c*/ 	.word	0x00000000
        /*0050*/ 	.short	0x0001
        /*0052*/ 	.short	0x0008
        /*0054*/ 	.byte	0x00, 0xf5, 0x21, 0x00


	//----- nvinfo : EIATTR_KPARAM_INFO
	.align		4
.L_448:
        /*0058*/ 	.byte	0x04, 0x17
        /*005a*/ 	.short	(.L_450 - .L_449)
.L_449:
        /*005c*/ 	.word	0x00000000
        /*0060*/ 	.short	0x0000
        /*0062*/ 	.short	0x0000
        /*0064*/ 	.byte	0x00, 0xf5, 0x21, 0x00


	//----- nvinfo : EIATTR_SPARSE_MMA_MASK
	.align		4
.L_450:
        /*0068*/ 	.byte	0x03, 0x50
        /*006a*/ 	.short	0x0000


	//----- nvinfo : EIATTR_MAXREG_COUNT
	.align		4
        /*006c*/ 	.byte	0x03, 0x1b
        /*006e*/ 	.short	0x00ff


	//----- nvinfo : EIATTR_MERCURY_ISA_VERSION
	.align		4
        /*0070*/ 	.byte	0x03, 0x5f
        /*0072*/ 	.short	0x0101


	//----- nvinfo : EIATTR_VRC_CTA_INIT_COUNT
	.align		4
        /*0074*/ 	.byte	0x02, 0x4a
	.zero		1
	.zero		1


	//----- nvinfo : EIATTR_EXIT_INSTR_OFFSETS
	.align		4
        /*0078*/ 	.byte	0x04, 0x1c
        /*007a*/ 	.short	(.L_452 - .L_451)


	//   ....[0]....
.L_451:
        /*007c*/ 	.word	0x00000130


	//   ....[1]....
        /*0080*/ 	.word	0x00000b80


	//   ....[2]....
        /*0084*/ 	.word	0x000010e0


	//   ....[3]....
        /*0088*/ 	.word	0x000013a0


	//----- nvinfo : EIATTR_CBANK_PARAM_SIZE
	.align		4
.L_452:
        /*008c*/ 	.byte	0x03, 0x19
        /*008e*/ 	.short	0x0024


	//----- nvinfo : EIATTR_PARAM_CBANK
	.align		4
        /*0090*/ 	.byte	0x04, 0x0a
        /*0092*/ 	.short	(.L_454 - .L_453)
	.align		4
.L_453:
        /*0094*/ 	.word	index@(.nv.constant0._Z6sumimgPdS_S_iii)
        /*0098*/ 	.short	0x0380
        /*009a*/ 	.short	0x0024


	//----- nvinfo : EIATTR_SW_WAR
	.align		4
.L_454:
        /*009c*/ 	.byte	0x04, 0x36
        /*009e*/ 	.short	(.L_456 - .L_455)
.L_455:
        /*00a0*/ 	.word	0x00000008
.L_456:


//--------------------- .nv.info._Z6sumroiPdS_iii --------------------------
	.section	.nv.info._Z6sumroiPdS_iii,"",@"SHT_CUDA_INFO"
	.sectionflags	@""
	.align	4


	//----- nvinfo : EIATTR_CUDA_API_VERSION
	.align		4
        /*0000*/ 	.byte	0x04, 0x37
        /*0002*/ 	.short	(.L_458 - .L_457)
.L_457:
        /*0004*/ 	.word	0x00000082


	//----- nvinfo : EIATTR_KPARAM_INFO
	.align		4
.L_458:
        /*0008*/ 	.byte	0x04, 0x17
        /*000a*/ 	.short	(.L_460 - .L_459)
.L_459:
        /*000c*/ 	.word	0x00000000
        /*0010*/ 	.short	0x0004
        /*0012*/ 	.short	0x0018
        /*0014*/ 	.byte	0x00, 0xf0, 0x11, 0x00


	//----- nvinfo : EIATTR_KPARAM_INFO
	.align		4
.L_460:
        /*0018*/ 	.byte	0x04, 0x17
        /*001a*/ 	.short	(.L_462 - .L_461)
.L_461:
        /*001c*/ 	.word	0x00000000
        /*0020*/ 	.short	0x0003
        /*0022*/ 	.short	0x0014
        /*0024*/ 	.byte	0x00, 0xf0, 0x11, 0x00


	//----- nvinfo : EIATTR_KPARAM_INFO
	.align		4
.L_462:
        /*0028*/ 	.byte	0x04, 0x17
        /*002a*/ 	.short	(.L_464 - .L_463)
.L_463:
        /*002c*/ 	.word	0x00000000
        /*0030*/ 	.short	0x0002
        /*0032*/ 	.short	0x0010
        /*0034*/ 	.byte	0x00, 0xf0, 0x11, 0x00


	//----- nvinfo : EIATTR_KPARAM_INFO
	.align		4
.L_464:
        /*0038*/ 	.byte	0x04, 0x17
        /*003a*/ 	.short	(.L_466 - .L_465)
.L_465:
        /*003c*/ 	.word	0x00000000
        /*0040*/ 	.short	0x0001
        /*0042*/ 	.short	0x0008
        /*0044*/ 	.byte	0x00, 0xf5, 0x21, 0x00


	//----- nvinfo : EIATTR_KPARAM_INFO
	.align		4
.L_466:
        /*0048*/ 	.byte	0x04, 0x17
        /*004a*/ 	.short	(.L_468 - .L_467)
.L_467:
        /*004c*/ 	.word	0x00000000
        /*0050*/ 	.short	0x0000
        /*0052*/ 	.short	0x0000
        /*0054*/ 	.byte	0x00, 0xf5, 0x21, 0x00


	//----- nvinfo : EIATTR_SPARSE_MMA_MASK
	.align		4
.L_468:
        /*0058*/ 	.byte	0x03, 0x50
        /*005a*/ 	.short	0x0000


	//----- nvinfo : EIATTR_MAXREG_COUNT
	.align		4
        /*005c*/ 	.byte	0x03, 0x1b
        /*005e*/ 	.short	0x00ff


	//----- nvinfo : EIATTR_MERCURY_ISA_VERSION
	.align		4
        /*0060*/ 	.byte	0x03, 0x5f
        /*0062*/ 	.short	0x0101


	//----- nvinfo : EIATTR_VRC_CTA_INIT_COUNT
	.align		4
        /*0064*/ 	.byte	0x02, 0x4a
	.zero		1
	.zero		1


	//----- nvinfo : EIATTR_EXIT_INSTR_OFFSETS
	.align		4
        /*0068*/ 	.byte	0x04, 0x1c
        /*006a*/ 	.short	(.L_470 - .L_469)


	//   ....[0]....
.L_469:
        /*006c*/ 	.word	0x000000f0


	//   ....[1]....
        /*0070*/ 	.word	0x000007b0


	//   ....[2]....
        /*0074*/ 	.word	0x00000a40


	//   ....[3]....
        /*0078*/ 	.word	0x00000bd0


	//   ....[4]....
        /*007c*/ 	.word	0x00000ca0


	//----- nvinfo : EIATTR_CBANK_PARAM_SIZE
	.align		4
.L_470:
        /*0080*/ 	.byte	0x03, 0x19
        /*0082*/ 	.short	0x001c


	//----- nvinfo : EIATTR_PARAM_CBANK
	.align		4
        /*0084*/ 	.byte	0x04, 0x0a
        /*0086*/ 	.short	(.L_472 - .L_471)
	.align		4
.L_471:
        /*0088*/ 	.word	index@(.nv.constant0._Z6sumroiPdS_iii)
        /*008c*/ 	.short	0x0380
        /*008e*/ 	.short	0x001c


	//----- nvinfo : EIATTR_SW_WAR
	.align		4
.L_472:
        /*0090*/ 	.byte	0x04, 0x36
        /*0092*/ 	.short	(.L_474 - .L_473)
.L_473:
        /*0094*/ 	.word	0x00000008
.L_474:


//--------------------- .nv.callgraph             --------------------------
	.section	.nv.callgraph,"",@"SHT_CUDA_CALLGRAPH"
	.align	4
	.sectionentsize	8
	.align		4
        /*0000*/ 	.word	0x00000000
	.align		4
        /*0004*/ 	.word	0xffffffff
	.align		4
        /*0008*/ 	.word	0x00000000
	.align		4
        /*000c*/ 	.word	0xfffffffe
	.align		4
        /*0010*/ 	.word	0x00000000
	.align		4
        /*0014*/ 	.word	0xfffffffd
	.align		4
        /*0018*/ 	.word	0x00000000
	.align		4
        /*001c*/ 	.word	0xfffffffc


//--------------------- .nv.constant3             --------------------------
	.section	.nv.constant3,"a",@progbits
	.align	4
.nv.constant3:
	.type		constant_roi_row,@object
	.size		constant_roi_row,(constant_xdlist_col - constant_roi_row)
constant_roi_row:
	.zero		4
	.type		constant_xdlist_col,@object
	.size		constant_xdlist_col,(.L_1 - constant_xdlist_col)
constant_xdlist_col:
	.zero		4
.L_1:


//--------------------- .nv.constant4             --------------------------
	.section	.nv.constant4,"a",@progbits
	.align	8
	.align		8
.nv.constant4:
        /*0000*/ 	.dword	_ZN28_INTERNAL_26c198eb_4_k_cu_dg4cuda3std3__45__cpo5beginE
	.align		8
        /*0008*/ 	.dword	_ZN28_INTERNAL_26c198eb_4_k_cu_dg4cuda3std3__45__cpo3endE
	.align		8
        /*0010*/ 	.dword	_ZN28_INTERNAL_26c198eb_4_k_cu_dg4cuda3std3__45__cpo6cbeginE
	.align		8
        /*0018*/ 	.dword	_ZN28_INTERNAL_26c198eb_4_k_cu_dg4cuda3std3__45__cpo4cendE
	.align		8
        /*0020*/ 	.dword	_ZN28_INTERNAL_26c198eb_4_k_cu_dg4cuda3std3__45__cpo6rbeginE
	.align		8
        /*0028*/ 	.dword	_ZN28_INTERNAL_26c198eb_4_k_cu_dg4cuda3std3__45__cpo4rendE
	.align		8
        /*0030*/ 	.dword	_ZN28_INTERNAL_26c198eb_4_k_cu_dg4cuda3std3__45__cpo7crbeginE
	.align		8
        /*0038*/ 	.dword	_ZN28_INTERNAL_26c198eb_4_k_cu_dg4cuda3std3__45__cpo5crendE
	.align		8
        /*0040*/ 	.dword	_ZN28_INTERNAL_26c198eb_4_k_cu_dg4cuda3std3__430_GLOBAL__N__26c198eb_4_k_cu_dg6ignoreE
	.align		8
        /*0048*/ 	.dword	_ZN28_INTERNAL_26c198eb_4_k_cu_dg4cuda3std3__419piecewise_constructE
	.align		8
        /*0050*/ 	.dword	_ZN28_INTERNAL_26c198eb_4_k_cu_dg4cuda3std3__48in_placeE
	.align		8
        /*0058*/ 	.dword	_ZN28_INTERNAL_26c198eb_4_k_cu_dg4cuda3std3__420unreachable_sentinelE
	.align		8
        /*0060*/ 	.dword	_ZN28_INTERNAL_26c198eb_4_k_cu_dg4cuda3std3__47nulloptE
	.align		8
        /*0068*/ 	.dword	_ZN28_INTERNAL_26c198eb_4_k_cu_dg4cuda3std3__48unexpectE
	.align		8
        /*0070*/ 	.dword	_ZN28_INTERNAL_26c198eb_4_k_cu_dg4cuda3std6ranges3__45__cpo4swapE
	.align		8
        /*0078*/ 	.dword	_ZN28_INTERNAL_26c198eb_4_k_cu_dg4cuda3std6ranges3__45__cpo9iter_moveE
	.align		8
        /*0080*/ 	.dword	_ZN28_INTERNAL_26c198eb_4_k_cu_dg4cuda3std6ranges3__45__cpo5beginE
	.align		8
        /*0088*/ 	.dword	_ZN28_INTERNAL_26c198eb_4_k_cu_dg4cuda3std6ranges3__45__cpo3endE
	.align		8
        /*0090*/ 	.dword	_ZN28_INTERNAL_26c198eb_4_k_cu_dg4cuda3std6ranges3__45__cpo6cbeginE
	.align		8
        /*0098*/ 	.dword	_ZN28_INTERNAL_26c198eb_4_k_cu_dg4cuda3std6ranges3__45__cpo4cendE
	.align		8
        /*00a0*/ 	.dword	_ZN28_INTERNAL_26c198eb_4_k_cu_dg4cuda3std6ranges3__45__cpo7advanceE
	.align		8
        /*00a8*/ 	.dword	_ZN28_INTERNAL_26c198eb_4_k_cu_dg4cuda3std6ranges3__45__cpo9iter_swapE
	.align		8
        /*00b0*/ 	.dword	_ZN28_INTERNAL_26c198eb_4_k_cu_dg4cuda3std6ranges3__45__cpo4nextE
	.align		8
        /*00b8*/ 	.dword	_ZN28_INTERNAL_26c198eb_4_k_cu_dg4cuda3std6ranges3__45__cpo4prevE
	.align		8
        /*00c0*/ 	.dword	_ZN28_INTERNAL_26c198eb_4_k_cu_dg4cuda3std6ranges3__45__cpo4dataE
	.align		8
        /*00c8*/ 	.dword	_ZN28_INTERNAL_26c198eb_4_k_cu_dg4cuda3std6ranges3__45__cpo5cdataE
	.align		8
        /*00d0*/ 	.dword	_ZN28_INTERNAL_26c198eb_4_k_cu_dg4cuda3std6ranges3__45__cpo4sizeE
	.align		8
        /*00d8*/ 	.dword	_ZN28_INTERNAL_26c198eb_4_k_cu_dg4cuda3std6ranges3__45__cpo5ssizeE
	.align		8
        /*00e0*/ 	.dword	_ZN28_INTERNAL_26c198eb_4_k_cu_dg4cuda3std6ranges3__45__cpo8distanceE
	.align		8
        /*00e8*/ 	.dword	_ZN28_INTERNAL_26c198eb_4_k_cu_dg6thrust24THRUST_300001_SM_1000_NS8cuda_cub3parE
	.align		8
        /*00f0*/ 	.dword	_ZN28_INTERNAL_26c198eb_4_k_cu_dg6thrust24THRUST_300001_SM_1000_NS8cuda_cub10par_nosyncE
	.align		8
        /*00f8*/ 	.dword	_ZN28_INTERNAL_26c198eb_4_k_cu_dg6thrust24THRUST_300001_SM_1000_NS6system6detail10sequential3seqE
	.align		8
        /*0100*/ 	.dword	_ZN28_INTERNAL_26c198eb_4_k_cu_dg6thrust24THRUST_300001_SM_1000_NS6system3cpp3parE
	.align		8
        /*0108*/ 	.dword	_ZN28_INTERNAL_26c198eb_4_k_cu_dg6thrust24THRUST_300001_SM_1000_NS12placeholders2_1E
	.align		8
        /*0110*/ 	.dword	_ZN28_INTERNAL_26c198eb_4_k_cu_dg6thrust24THRUST_300001_SM_1000_NS12placeholders2_2E
	.align		8
        /*0118*/ 	.dword	_ZN28_INTERNAL_26c198eb_4_k_cu_dg6thrust24THRUST_300001_SM_1000_NS12placeholders2_3E
	.align		8
        /*0120*/ 	.dword	_ZN28_INTERNAL_26c198eb_4_k_cu_dg6thrust24THRUST_300001_SM_1000_NS12placeholders2_4E
	.align		8
        /*0128*/ 	.dword	_ZN28_INTERNAL_26c198eb_4_k_cu_dg6thrust24THRUST_300001_SM_1000_NS12placeholders2_5E
	.align		8
        /*0130*/ 	.dword	_ZN28_INTERNAL_26c198eb_4_k_cu_dg6thrust24THRUST_300001_SM_1000_NS12placeholders2_6E
	.align		8
        /*0138*/ 	.dword	_ZN28_INTERNAL_26c198eb_4_k_cu_dg6thrust24THRUST_300001_SM_1000_NS12placeholders2_7E
	.align		8
        /*0140*/ 	.dword	_ZN28_INTERNAL_26c198eb_4_k_cu_dg6thrust24THRUST_300001_SM_1000_NS12placeholders2_8E
	.align		8
        /*0148*/ 	.dword	_ZN28_INTERNAL_26c198eb_4_k_cu_dg6thrust24THRUST_300001_SM_1000_NS12placeholders2_9E
	.align		8
        /*0150*/ 	.dword	_ZN28_INTERNAL_26c198eb_4_k_cu_dg6thrust24THRUST_300001_SM_1000_NS12placeholders3_10E
	.align		8
        /*0158*/ 	.dword	_ZN28_INTERNAL_26c198eb_4_k_cu_dg6thrust24THRUST_300001_SM_1000_NS3seqE
	.align		8
        /*0160*/ 	.dword	_ZN28_INTERNAL_26c198eb_4_k_cu_dg6thrust24THRUST_300001_SM_1000_NS6deviceE


//--------------------- .text._ZN3cub18CUB_300001_SM_10006detail10radix_sort29DeviceRadixSortOnesweepKernelINS1_5radix10policy_hubIdNS0_8NullTypeEyE10Policy1000ELNS0_9SortOrderE0EdS6_yiiNS1_21identity_decomposer_tEEEvPT5_SC_PT3_PKSD_PT1_PKSH_PT2_PKSL_T4_iiT6_ --------------------------
	.section	.text._ZN3cub18CUB_300001_SM_10006detail10radix_sort29DeviceRadixSortOnesweepKernelINS1_5radix10policy_hubIdNS0_8NullTypeEyE10Policy1000ELNS0_9SortOrderE0EdS6_yiiNS1_21identity_decomposer_tEEEvPT5_SC_PT3_PKSD_PT1_PKSH_PT2_PKSL_T4_iiT6_,"ax",@progbits
	.align	128
        .global         _ZN3cub18CUB_300001_SM_10006detail10radix_sort29DeviceRadixSortOnesweepKernelINS1_5radix10policy_hubIdNS0_8NullTypeEyE10Policy1000ELNS0_9SortOrderE0EdS6_yiiNS1_21identity_decomposer_tEEEvPT5_SC_PT3_PKSD_PT1_PKSH_PT2_PKSL_T4_iiT6_
        .type           _ZN3cub18CUB_300001_SM_10006detail10radix_sort29DeviceRadixSortOnesweepKernelINS1_5radix10policy_hubIdNS0_8NullTypeEyE10Policy1000ELNS0_9SortOrderE0EdS6_yiiNS1_21identity_decomposer_tEEEvPT5_SC_PT3_PKSD_PT1_PKSH_PT2_PKSL_T4_iiT6_,@function
        .size           _ZN3cub18CUB_300001_SM_10006detail10radix_sort29DeviceRadixSortOnesweepKernelINS1_5radix10policy_hubIdNS0_8NullTypeEyE10Policy1000ELNS0_9SortOrderE0EdS6_yiiNS1_21identity_decomposer_tEEEvPT5_SC_PT3_PKSD_PT1_PKSH_PT2_PKSL_T4_iiT6_,(.L_x_305 - _ZN3cub18CUB_300001_SM_10006detail10radix_sort29DeviceRadixSortOnesweepKernelINS1_5radix10policy_hubIdNS0_8NullTypeEyE10Policy1000ELNS0_9SortOrderE0EdS6_yiiNS1_21identity_decomposer_tEEEvPT5_SC_PT3_PKSD_PT1_PKSH_PT2_PKSL_T4_iiT6_)
        .other          _ZN3cub18CUB_300001_SM_10006detail10radix_sort29DeviceRadixSortOnesweepKernelINS1_5radix10policy_hubIdNS0_8NullTypeEyE10Policy1000ELNS0_9SortOrderE0EdS6_yiiNS1_21identity_decomposer_tEEEvPT5_SC_PT3_PKSD_PT1_PKSH_PT2_PKSL_T4_iiT6_,@"STO_CUDA_ENTRY STV_DEFAULT"
_ZN3cub18CUB_300001_SM_10006detail10radix_sort29DeviceRadixSortOnesweepKernelINS1_5radix10policy_hubIdNS0_8NullTypeEyE10Policy1000ELNS0_9SortOrderE0EdS6_yiiNS1_21identity_decomposer_tEEEvPT5_SC_PT3_PKSD_PT1_PKSH_PT2_PKSL_T4_iiT6_:
.text._ZN3cub18CUB_300001_SM_10006detail10radix_sort29DeviceRadixSortOnesweepKernelINS1_5radix10policy_hubIdNS0_8NullTypeEyE10Policy1000ELNS0_9SortOrderE0EdS6_yiiNS1_21identity_decomposer_tEEEvPT5_SC_PT3_PKSD_PT1_PKSH_PT2_PKSL_T4_iiT6_:
[----:B------:R-:W-:Y:S01]  /*0000*/  LDC R1, c[0x0][0x37c] ;  /* 0x0000df00ff017b82 */ /* 0x000fe20000000800 */
[----:B------:R-:W0:Y:S01]  /*0010*/  S2R R53, SR_TID.X ;  /* 0x0000000000357919 */ /* 0x000e220000002100 */
[----:B------:R-:W-:Y:S01]  /*0020*/  MOV R72, 0x400 ;  /* 0x0000040000487802 */ /* 0x000fe20000000f00 */
[----:B------:R-:W1:Y:S01]  /*0030*/  LDCU.64 UR6, c[0x0][0x358] ;  /* 0x00006b00ff0677ac */ /* 0x000e620008000a00 */
[----:B------:R-:W-:Y:S01]  /*0040*/  BSSY.RECONVERGENT B0, `(.L_x_0) ;  /* 0x000000c000007945 */ /* 0x000fe20003800200 */
[----:B------:R-:W2:Y:S01]  /*0050*/  S2R R3, SR_CgaCtaId ;  /* 0x0000000000037919 */ /* 0x000ea20000008800 */
[----:B0-----:R-:W-:Y:S02]  /*0060*/  ISETP.NE.AND P0, PT, R53, RZ, PT ;  /* 0x000000ff3500720c */ /* 0x001fe40003f05270 */
[----:B--2---:R-:W-:-:S11]  /*0070*/  LEA R72, R3, R72, 0x18 ;  /* 0x0000004803487211 */ /* 0x004fd600078ec0ff */
[----:B-1----:R-:W-:Y:S05]  /*0080*/  @P0 BRA `(.L_x_1) ;  /* 0x00000000001c0947 */ /* 0x002fea0003800000 */
[----:B------:R-:W0:Y:S01]  /*0090*/  LDC.64 R2, c[0x0][0x388] ;  /* 0x0000e200ff027b82 */ /* 0x000e220000000a00 */
[----:B------:R-:W-:-:S05]  /*00a0*/  IMAD.MOV.U32 R5, RZ, RZ, 0x1 ;  /* 0x00000001ff057424 */ /* 0x000fca00078e00ff */
[----:B0-----:R-:W2:Y:S02]  /*00b0*/  ATOMG.E.ADD.STRONG.GPU PT, R2, desc[UR6][R2.64], R5 ;  /* 0x80000005020279a8 */ /* 0x001ea400081ef106 */
[----:B------:R-:W0:Y:S01]  /*00c0*/  S2UR UR5, SR_CgaCtaId ;  /* 0x00000000000579c3 */ /* 0x000e220000008800 */
[----:B------:R-:W-:Y:S02]  /*00d0*/  UMOV UR4, 0x400 ;  /* 0x0000040000047882 */ /* 0x000fe40000000000 */
[----:B0-----:R-:W-:-:S09]  /*00e0*/  ULEA UR4, UR5, UR4, 0x18 ;  /* 0x0000000405047291 */ /* 0x001fd2000f8ec0ff */
[----:B--2---:R0:W-:Y:S03]  /*00f0*/  STS [UR4+0xb400], R2 ;  /* 0x00b40002ff007988 */ /* 0x0041e60008000804 */
.L_x_1:
[----:B------:R-:W-:Y:S05]  /*0100*/  BSYNC.RECONVERGENT B0 ;  /* 0x0000000000007941 */ /* 0x000fea0003800200 */
.L_x_0:
[----:B------:R-:W-:Y:S01]  /*0110*/  BAR.SYNC.DEFER_BLOCKING 0x0 ;  /* 0x0000000000007b1d */ /* 0x000fe20000010000 */
[----:B0-----:R-:W-:-:S05]  /*0120*/  SHF.R.U32.HI R2, RZ, 0x5, R53 ;  /* 0x00000005ff027819 */ /* 0x001fca0000011635 */
[----:B------:R-:W0:Y:S01]  /*0130*/  LDCU UR4, c[0x0][0x3c0] ;  /* 0x00007800ff0477ac */ /* 0x000e220008000800 */
[----:B------:R-:W1:Y:S01]  /*0140*/  S2R R54, SR_LANEID ;  /* 0x0000000000367919 */ /* 0x000e620000000000 */
[----:B------:R-:W2:Y:S02]  /*0150*/  LDS R71, [R72+0xb400] ;  /* 0x00b4000048477984 */ /* 0x000ea40000000800 */
[----:B--2---:R-:W-:-:S04]  /*0160*/  IMAD R3, R71, 0x1680, RZ ;  /* 0x0000168047037824 */ /* 0x004fc800078e02ff */
[----:B------:R-:W-:Y:S01]  /*0170*/  VIADD R0, R3, 0x1680 ;  /* 0x0000168003007836 */ /* 0x000fe20000000000 */
[----:B------:R-:W-:-:S04]  /*0180*/  SHF.R.S32.HI R6, RZ, 0x1f, R3 ;  /* 0x0000001fff067819 */ /* 0x000fc80000011403 */
[----:B0-----:R-:W-:-:S13]  /*0190*/  ISETP.GT.AND P0, PT, R0, UR4, PT ;  /* 0x0000000400007c0c */ /* 0x001fda000bf04270 */
[----:B-1----:R-:W-:Y:S05]  /*01a0*/  @P0 BRA `(.L_x_2) ;  /* 0x0000000000600947 */ /* 0x002fea0003800000 */
[----:B------:R-:W0:Y:S01]  /*01b0*/  LDCU.64 UR4, c[0x0][0x3a8] ;  /* 0x00007500ff0477ac */ /* 0x000e220008000a00 */
[C---:B------:R-:W-:Y:S02]  /*01c0*/  LOP3.LUT R4, R53.reuse, 0x1f, RZ, 0xc0, !PT ;  /* 0x0000001f35047812 */ /* 0x040fe400078ec0ff */
[----:B------:R-:W-:-:S05]  /*01d0*/  LOP3.LUT R5, R53, 0x3e0, RZ, 0xc0, !PT ;  /* 0x000003e035057812 */ /* 0x000fca00078ec0ff */
[----:B------:R-:W-:-:S05]  /*01e0*/  IMAD R4, R5, 0xf, R4 ;  /* 0x0000000f05047824 */ /* 0x000fca00078e0204 */
[----:B------:R-:W-:-:S05]  /*01f0*/  IADD3 R4, P0, PT, R3, R4, RZ ;  /* 0x0000000403047210 */ /* 0x000fca0007f1e0ff */
[----:B------:R-:W-:Y:S01]  /*0200*/  IMAD.X R3, RZ, RZ, R6, P0 ;  /* 0x000000ffff037224 */ /* 0x000fe200000e0606 */
[----:B0-----:R-:W-:-:S04]  /*0210*/  LEA R32, P0, R4, UR4, 0x3 ;  /* 0x0000000404207c11 */ /* 0x001fc8000f8018ff */
[----:B------:R-:W-:-:S05]  /*0220*/  LEA.HI.X R33, R4, UR5, R3, 0x3, P0 ;  /* 0x0000000504217c11 */ /* 0x000fca00080f1c03 */
[----:B------:R0:W5:Y:S04]  /*0230*/  LDG.E.64 R34, desc[UR6][R32.64] ;  /* 0x0000000620227981 */ /* 0x000168000c1e1b00 */
        /* <DEDUP_REMOVED lines=13> */
[----:B------:R0:W5:Y:S01]  /*0310*/  LDG.E.64 R6, desc[UR6][R32.64+0xe00] ;  /* 0x000e000620067981 */ /* 0x000162000c1e1b00 */
[----:B------:R-:W-:Y:S05]  /*0320*/  BRA `(.L_x_3) ;  /* 0x00000004004c7947 */ /* 0x000fea0003800000 */
.L_x_2:
[C---:B------:R-:W-:Y:S01]  /*0330*/  LOP3.LUT R4, R53.reuse, 0x1f, RZ, 0xc0, !PT ;  /* 0x0000001f35047812 */ /* 0x040fe200078ec0ff */
[----:B------:R-:W0:Y:S01]  /*0340*/  LDCU.64 UR8, c[0x0][0x3a8] ;  /* 0x00007500ff0877ac */ /* 0x000e220008000a00 */
[----:B------:R-:W-:Y:S01]  /*0350*/  LOP3.LUT R5, R53, 0x3e0, RZ, 0xc0, !PT ;  /* 0x000003e035057812 */ /* 0x000fe200078ec0ff */
[----:B------:R-:W-:Y:S02]  /*0360*/  IMAD.MOV.U32 R34, RZ, RZ, -0x1 ;  /* 0xffffffffff227424 */ /* 0x000fe400078e00ff */
[----:B------:R-:W-:Y:S02]  /*0370*/  IMAD.MOV.U32 R35, RZ, RZ, 0x7fffffff ;  /* 0x7fffffffff237424 */ /* 0x000fe400078e00ff */
[----:B------:R-:W-:Y:S01]  /*0380*/  IMAD R8, R5, 0xf, R4 ;  /* 0x0000000f05087824 */ /* 0x000fe200078e0204 */
[----:B------:R-:W-:Y:S01]  /*0390*/  IADD3 R4, PT, PT, -R3, UR4, RZ ;  /* 0x0000000403047c10 */ /* 0x000fe2000fffe1ff */
[----:B------:R-:W-:Y:S02]  /*03a0*/  IMAD.MOV.U32 R28, RZ, RZ, -0x1 ;  /* 0xffffffffff1c7424 */ /* 0x000fe400078e00ff */
[C---:B------:R-:W-:Y:S01]  /*03b0*/  VIADD R9, R8.reuse, 0x60 ;  /* 0x0000006008097836 */ /* 0x040fe20000000000 */
[C---:B------:R-:W-:Y:S01]  /*03c0*/  ISETP.GE.AND P3, PT, R8.reuse, R4, PT ;  /* 0x000000040800720c */ /* 0x040fe20003f66270 */
[----:B------:R-:W-:-:S02]  /*03d0*/  VIADD R7, R8, 0x40 ;  /* 0x0000004008077836 */ /* 0x000fc40000000000 */
[C---:B------:R-:W-:Y:S01]  /*03e0*/  VIADD R5, R8.reuse, 0x20 ;  /* 0x0000002008057836 */ /* 0x040fe20000000000 */
[----:B------:R-:W-:Y:S01]  /*03f0*/  ISETP.GE.AND P6, PT, R9, R4, PT ;  /* 0x000000040900720c */ /* 0x000fe20003fc6270 */
[----:B------:R-:W-:Y:S01]  /*0400*/  IMAD.MOV.U32 R29, RZ, RZ, 0x7fffffff ;  /* 0x7fffffffff1d7424 */ /* 0x000fe200078e00ff */
[----:B------:R-:W-:Y:S01]  /*0410*/  IADD3 R9, P0, PT, R3, R8, RZ ;  /* 0x0000000803097210 */ /* 0x000fe20007f1e0ff */
[C---:B------:R-:W-:Y:S01]  /*0420*/  VIADD R3, R8.reuse, 0x80 ;  /* 0x0000008008037836 */ /* 0x040fe20000000000 */
[-C--:B------:R-:W-:Y:S01]  /*0430*/  ISETP.GE.AND P5, PT, R7, R4.reuse, PT ;  /* 0x000000040700720c */ /* 0x080fe20003fa6270 */
[----:B------:R-:W-:Y:S01]  /*0440*/  IMAD.MOV.U32 R30, RZ, RZ, -0x1 ;  /* 0xffffffffff1e7424 */ /* 0x000fe200078e00ff */
[----:B0-----:R-:W-:Y:S01]  /*0450*/  LEA R32, P2, R9, UR8, 0x3 ;  /* 0x0000000809207c11 */ /* 0x001fe2000f8418ff */
[----:B------:R-:W-:Y:S01]  /*0460*/  IMAD.X R6, RZ, RZ, R6, P0 ;  /* 0x000000ffff067224 */ /* 0x000fe200000e0606 */
[-C--:B------:R-:W-:Y:S01]  /*0470*/  ISETP.GE.AND P0, PT, R3, R4.reuse, PT ;  /* 0x000000040300720c */ /* 0x080fe20003f06270 */
[C---:B------:R-:W-:Y:S01]  /*0480*/  VIADD R3, R8.reuse, 0xe0 ;  /* 0x000000e008037836 */ /* 0x040fe20000000000 */
[----:B------:R-:W-:Y:S01]  /*0490*/  ISETP.GE.AND P4, PT, R5, R4, PT ;  /* 0x000000040500720c */ /* 0x000fe20003f86270 */
[----:B------:R-:W-:Y:S01]  /*04a0*/  VIADD R5, R8, 0xa0 ;  /* 0x000000a008057836 */ /* 0x000fe20000000000 */
[----:B------:R-:W-:Y:S01]  /*04b0*/  LEA.HI.X R33, R9, UR9, R6, 0x3, P2 ;  /* 0x0000000909217c11 */ /* 0x000fe200090f1c06 */
[----:B------:R-:W-:-:S02]  /*04c0*/  IMAD.MOV.U32 R31, RZ, RZ, 0x7fffffff ;  /* 0x7fffffffff1f7424 */ /* 0x000fc400078e00ff */
[C---:B------:R-:W-:Y:S01]  /*04d0*/  VIADD R7, R8.reuse, 0xc0 ;  /* 0x000000c008077836 */ /* 0x040fe20000000000 */
[-C--:B------:R-:W-:Y:S01]  /*04e0*/  ISETP.GE.AND P1, PT, R5, R4.reuse, PT ;  /* 0x000000040500720c */ /* 0x080fe20003f26270 */
[----:B------:R1:W5:Y:S01]  /*04f0*/  @!P3 LDG.E.64 R34, desc[UR6][R32.64] ;  /* 0x000000062022b981 */ /* 0x000362000c1e1b00 */
[-C--:B------:R-:W-:Y:S01]  /*0500*/  ISETP.GE.AND P3, PT, R3, R4.reuse, PT ;  /* 0x000000040300720c */ /* 0x080fe20003f66270 */
[C---:B------:R-:W-:Y:S01]  /*0510*/  VIADD R3, R8.reuse, 0x120 ;  /* 0x0000012008037836 */ /* 0x040fe20000000000 */
[-C--:B------:R-:W-:Y:S01]  /*0520*/  ISETP.GE.AND P2, PT, R7, R4.reuse, PT ;  /* 0x000000040700720c */ /* 0x080fe20003f46270 */
[----:B------:R-:W-:Y:S01]  /*0530*/  IMAD.MOV.U32 R22, RZ, RZ, -0x1 ;  /* 0xffffffffff167424 */ /* 0x000fe200078e00ff */
[----:B------:R1:W5:Y:S01]  /*0540*/  @!P5 LDG.E.64 R30, desc[UR6][R32.64+0x200] ;  /* 0x00020006201ed981 */ /* 0x000362000c1e1b00 */
[----:B------:R-:W-:Y:S01]  /*0550*/  IMAD.MOV.U32 R23, RZ, RZ, 0x7fffffff ;  /* 0x7fffffffff177424 */ /* 0x000fe200078e00ff */
[----:B------:R-:W-:Y:S01]  /*0560*/  ISETP.GE.AND P5, PT, R3, R4, PT ;  /* 0x000000040300720c */ /* 0x000fe20003fa6270 */
[C---:B------:R-:W-:Y:S01]  /*0570*/  VIADD R5, R8.reuse, 0x100 ;  /* 0x0000010008057836 */ /* 0x040fe20000000000 */
[----:B------:R1:W5:Y:S01]  /*0580*/  @!P4 LDG.E.64 R28, desc[UR6][R32.64+0x100] ;  /* 0x00010006201cc981 */ /* 0x000362000c1e1b00 */
[----:B------:R-:W-:-:S02]  /*0590*/  VIADD R3, R8, 0x160 ;  /* 0x0000016008037836 */ /* 0x000fc40000000000 */
[----:B------:R-:W-:Y:S01]  /*05a0*/  IMAD.MOV.U32 R26, RZ, RZ, -0x1 ;  /* 0xffffffffff1a7424 */ /* 0x000fe200078e00ff */
[----:B------:R1:W5:Y:S01]  /*05b0*/  @!P0 LDG.E.64 R22, desc[UR6][R32.64+0x400] ;  /* 0x0004000620168981 */ /* 0x000362000c1e1b00 */
[----:B------:R-:W-:Y:S01]  /*05c0*/  IMAD.MOV.U32 R27, RZ, RZ, 0x7fffffff ;  /* 0x7fffffffff1b7424 */ /* 0x000fe200078e00ff */
[-C--:B------:R-:W-:Y:S01]  /*05d0*/  ISETP.GE.AND P4, PT, R5, R4.reuse, PT ;  /* 0x000000040500720c */ /* 0x080fe20003f86270 */
[----:B------:R-:W-:Y:S01]  /*05e0*/  IMAD.MOV.U32 R24, RZ, RZ, -0x1 ;  /* 0xffffffffff187424 */ /* 0x000fe200078e00ff */
[----:B------:R-:W-:Y:S01]  /*05f0*/  ISETP.GE.AND P0, PT, R3, R4, PT ;  /* 0x000000040300720c */ /* 0x000fe20003f06270 */
[----:B------:R-:W-:Y:S02]  /*0600*/  IMAD.MOV.U32 R25, RZ, RZ, 0x7fffffff ;  /* 0x7fffffffff197424 */ /* 0x000fe400078e00ff */
        /* <DEDUP_REMOVED lines=12> */
[----:B------:R-:W-:-:S03]  /*06d0*/  VIADD R3, R8, 0x1c0 ;  /* 0x000001c008037836 */ /* 0x000fc60000000000 */
[----:B------:R1:W5:Y:S01]  /*06e0*/  @!P3 LDG.E.64 R14, desc[UR6][R32.64+0x700] ;  /* 0x00070006200eb981 */ /* 0x000362000c1e1b00 */
[-C--:B------:R-:W-:Y:S02]  /*06f0*/  ISETP.GE.AND P2, PT, R5, R4.reuse, PT ;  /* 0x000000040500720c */ /* 0x080fe40003f46270 */
[----:B------:R-:W-:Y:S01]  /*0700*/  ISETP.GE.AND P3, PT, R3, R4, PT ;  /* 0x000000040300720c */ /* 0x000fe20003f66270 */
[----:B------:R-:W-:Y:S02]  /*0710*/  IMAD.MOV.U32 R18, RZ, RZ, -0x1 ;  /* 0xffffffffff127424 */ /* 0x000fe400078e00ff */
[----:B------:R-:W-:Y:S02]  /*0720*/  IMAD.MOV.U32 R19, RZ, RZ, 0x7fffffff ;  /* 0x7fffffffff137424 */ /* 0x000fe400078e00ff */
[----:B------:R-:W-:Y:S02]  /*0730*/  IMAD.MOV.U32 R16, RZ, RZ, -0x1 ;  /* 0xffffffffff107424 */ /* 0x000fe400078e00ff */
[----:B------:R-:W-:-:S02]  /*0740*/  IMAD.MOV.U32 R17, RZ, RZ, 0x7fffffff ;  /* 0x7fffffffff117424 */ /* 0x000fc400078e00ff */
[----:B------:R-:W-:Y:S01]  /*0750*/  IMAD.MOV.U32 R12, RZ, RZ, -0x1 ;  /* 0xffffffffff0c7424 */ /* 0x000fe200078e00ff */
[----:B------:R1:W5:Y:S01]  /*0760*/  @!P4 LDG.E.64 R18, desc[UR6][R32.64+0x800] ;  /* 0x000800062012c981 */ /* 0x000362000c1e1b00 */
[----:B------:R-:W-:Y:S02]  /*0770*/  IMAD.MOV.U32 R13, RZ, RZ, 0x7fffffff ;  /* 0x7fffffffff0d7424 */ /* 0x000fe400078e00ff */
[----:B------:R-:W-:Y:S01]  /*0780*/  IMAD.MOV.U32 R10, RZ, RZ, -0x1 ;  /* 0xffffffffff0a7424 */ /* 0x000fe200078e00ff */
[----:B------:R1:W5:Y:S01]  /*0790*/  @!P5 LDG.E.64 R16, desc[UR6][R32.64+0x900] ;  /* 0x000900062010d981 */ /* 0x000362000c1e1b00 */
[----:B------:R-:W-:Y:S02]  /*07a0*/  IMAD.MOV.U32 R11, RZ, RZ, 0x7fffffff ;  /* 0x7fffffffff0b7424 */ /* 0x000fe400078e00ff */
[----:B------:R-:W-:Y:S01]  /*07b0*/  IMAD.MOV.U32 R8, RZ, RZ, -0x1 ;  /* 0xffffffffff087424 */ /* 0x000fe200078e00ff */
[----:B------:R1:W5:Y:S01]  /*07c0*/  @!P6 LDG.E.64 R12, desc[UR6][R32.64+0xa00] ;  /* 0x000a0006200ce981 */ /* 0x000362000c1e1b00 */
[----:B------:R-:W-:-:S02]  /*07d0*/  IMAD.MOV.U32 R9, RZ, RZ, 0x7fffffff ;  /* 0x7fffffffff097424 */ /* 0x000fc400078e00ff */
[----:B------:R-:W-:Y:S01]  /*07e0*/  IMAD.MOV.U32 R4, RZ, RZ, -0x1 ;  /* 0xffffffffff047424 */ /* 0x000fe200078e00ff */
[----:B------:R1:W5:Y:S01]  /*07f0*/  @!P0 LDG.E.64 R10, desc[UR6][R32.64+0xb00] ;  /* 0x000b0006200a8981 */ /* 0x000362000c1e1b00 */
[----:B------:R-:W-:Y:S02]  /*0800*/  IMAD.MOV.U32 R5, RZ, RZ, 0x7fffffff ;  /* 0x7fffffffff057424 */ /* 0x000fe400078e00ff */
[----:B------:R-:W-:Y:S01]  /*0810*/  IMAD.MOV.U32 R6, RZ, RZ, -0x1 ;  /* 0xffffffffff067424 */ /* 0x000fe200078e00ff */
[----:B------:R1:W5:Y:S01]  /*0820*/  @!P1 LDG.E.64 R8, desc[UR6][R32.64+0xc00] ;  /* 0x000c000620089981 */ /* 0x000362000c1e1b00 */
[----:B------:R-:W-:-:S03]  /*0830*/  IMAD.MOV.U32 R7, RZ, RZ, 0x7fffffff ;  /* 0x7fffffffff077424 */ /* 0x000fc600078e00ff */
[----:B------:R1:W5:Y:S04]  /*0840*/  @!P2 LDG.E.64 R4, desc[UR6][R32.64+0xd00] ;  /* 0x000d00062004a981 */ /* 0x000368000c1e1b00 */
[----:B------:R1:W5:Y:S02]  /*0850*/  @!P3 LDG.E.64 R6, desc[UR6][R32.64+0xe00] ;  /* 0x000e00062006b981 */ /* 0x000364000c1e1b00 */
.L_x_3:
[----:B-----5:R-:W-:Y:S01]  /*0860*/  ISETP.GT.U32.AND P0, PT, R34, -0x1, PT ;  /* 0xffffffff2200780c */ /* 0x020fe20003f04070 */
[----:B------:R-:W-:Y:S01]  /*0870*/  IMAD.MOV.U32 R70, RZ, RZ, -0x1 ;  /* 0xffffffffff467424 */ /* 0x000fe200078e00ff */
[----:B------:R-:W-:Y:S01]  /*0880*/  ISETP.GT.U32.AND P1, PT, R28, -0x1, PT ;  /* 0xffffffff1c00780c */ /* 0x000fe20003f24070 */
[----:B------:R-:W-:Y:S01]  /*0890*/  BSSY.RECONVERGENT B0, `(.L_x_4) ;  /* 0x000007d000007945 */ /* 0x000fe20003800200 */
[----:B------:R-:W-:Y:S02]  /*08a0*/  ISETP.GT.AND.EX P0, PT, R35, -0x1, PT, P0 ;  /* 0xffffffff2300780c */ /* 0x000fe40003f04300 */
[----:B------:R-:W-:Y:S02]  /*08b0*/  ISETP.GT.U32.AND P2, PT, R30, -0x1, PT ;  /* 0xffffffff1e00780c */ /* 0x000fe40003f44070 */
[----:B------:R-:W-:Y:S02]  /*08c0*/  SEL R51, RZ, 0xffffffff, P0 ;  /* 0xffffffffff337807 */ /* 0x000fe40000000000 */
[----:B------:R-:W-:-:S02]  /*08d0*/  SEL R3, R70, 0x80000000, !P0 ;  /* 0x8000000046037807 */ /* 0x000fc40004000000 */
[----:B------:R-:W-:Y:S02]  /*08e0*/  ISETP.GT.AND.EX P0, PT, R29, -0x1, PT, P1 ;  /* 0xffffffff1d00780c */ /* 0x000fe40003f04310 */
[----:B------:R-:W-:Y:S02]  /*08f0*/  ISETP.GT.AND.EX P1, PT, R31, -0x1, PT, P2 ;  /* 0xffffffff1f00780c */ /* 0x000fe40003f24320 */
[----:B------:R-:W-:Y:S02]  /*0900*/  ISETP.GT.U32.AND P2, PT, R26, -0x1, PT ;  /* 0xffffffff1a00780c */ /* 0x000fe40003f44070 */
[----:B------:R-:W-:Y:S02]  /*0910*/  LOP3.LUT R50, R51, R34, RZ, 0x3c, !PT ;  /* 0x0000002233327212 */ /* 0x000fe400078e3cff */
[----:B------:R-:W-:Y:S02]  /*0920*/  LOP3.LUT R51, R3, R35, RZ, 0x3c, !PT ;  /* 0x0000002303337212 */ /* 0x000fe400078e3cff */
[----:B------:R-:W-:-:S02]  /*0930*/  SEL R47, RZ, 0xffffffff, P1 ;  /* 0xffffffffff2f7807 */ /* 0x000fc40000800000 */
[----:B------:R-:W-:Y:S02]  /*0940*/  SEL R49, RZ, 0xffffffff, P0 ;  /* 0xffffffffff317807 */ /* 0x000fe40000000000 */
[C---:B01----:R-:W-:Y:S02]  /*0950*/  SEL R33, R70.reuse, 0x80000000, !P0 ;  /* 0x8000000046217807 */ /* 0x043fe40004000000 */
[----:B------:R-:W-:Y:S02]  /*0960*/  SEL R3, R70, 0x80000000, !P1 ;  /* 0x8000000046037807 */ /* 0x000fe40004800000 */
[----:B------:R-:W-:Y:S02]  /*0970*/  ISETP.GT.AND.EX P0, PT, R27, -0x1, PT, P2 ;  /* 0xffffffff1b00780c */ /* 0x000fe40003f04320 */
[----:B------:R-:W-:Y:S02]  /*0980*/  ISETP.GT.U32.AND P1, PT, R22, -0x1, PT ;  /* 0xffffffff1600780c */ /* 0x000fe40003f24070 */
[----:B------:R-:W-:-:S02]  /*0990*/  LOP3.LUT R46, R47, R30, RZ, 0x3c, !PT ;  /* 0x0000001e2f2e7212 */ /* 0x000fc400078e3cff */
[----:B------:R-:W-:Y:S02]  /*09a0*/  ISETP.GT.U32.AND P2, PT, R24, -0x1, PT ;  /* 0xffffffff1800780c */ /* 0x000fe40003f44070 */
[----:B------:R-:W-:Y:S02]  /*09b0*/  LOP3.LUT R47, R3, R31, RZ, 0x3c, !PT ;  /* 0x0000001f032f7212 */ /* 0x000fe400078e3cff */
[----:B------:R-:W-:Y:S02]  /*09c0*/  SEL R45, RZ, 0xffffffff, P0 ;  /* 0xffffffffff2d7807 */ /* 0x000fe40000000000 */
[----:B------:R-:W-:Y:S02]  /*09d0*/  SEL R3, R70, 0x80000000, !P0 ;  /* 0x8000000046037807 */ /* 0x000fe40004000000 */
[----:B------:R-:W-:Y:S02]  /*09e0*/  ISETP.GT.AND.EX P0, PT, R23, -0x1, PT, P1 ;  /* 0xffffffff1700780c */ /* 0x000fe40003f04310 */
[----:B------:R-:W-:-:S02]  /*09f0*/  ISETP.GT.AND.EX P1, PT, R25, -0x1, PT, P2 ;  /* 0xffffffff1900780c */ /* 0x000fc40003f24320 */
[----:B------:R-:W-:Y:S02]  /*0a00*/  ISETP.GT.U32.AND P2, PT, R20, -0x1, PT ;  /* 0xffffffff1400780c */ /* 0x000fe40003f44070 */
[----:B------:R-:W-:Y:S02]  /*0a10*/  LOP3.LUT R44, R45, R26, RZ, 0x3c, !PT ;  /* 0x0000001a2d2c7212 */ /* 0x000fe400078e3cff */
[----:B------:R-:W-:Y:S02]  /*0a20*/  LOP3.LUT R45, R3, R27, RZ, 0x3c, !PT ;  /* 0x0000001b032d7212 */ /* 0x000fe400078e3cff */
[----:B------:R-:W-:Y:S02]  /*0a30*/  SEL R41, RZ, 0xffffffff, P1 ;  /* 0xffffffffff297807 */ /* 0x000fe40000800000 */
[----:B------:R-:W-:Y:S02]  /*0a40*/  SEL R43, RZ, 0xffffffff, P0 ;  /* 0xffffffffff2b7807 */ /* 0x000fe40000000000 */
[----:B------:R-:W-:-:S02]  /*0a50*/  SEL R27, R70, 0x80000000, !P0 ;  /* 0x80000000461b7807 */ /* 0x000fc40004000000 */
[----:B------:R-:W-:Y:S02]  /*0a60*/  SEL R3, R70, 0x80000000, !P1 ;  /* 0x8000000046037807 */ /* 0x000fe40004800000 */
[----:B------:R-:W-:Y:S02]  /*0a70*/  ISETP.GT.AND.EX P0, PT, R21, -0x1, PT, P2 ;  /* 0xffffffff1500780c */ /* 0x000fe40003f04320 */
[----:B------:R-:W-:Y:S02]  /*0a80*/  ISETP.GT.U32.AND P1, PT, R14, -0x1, PT ;  /* 0xffffffff0e00780c */ /* 0x000fe40003f24070 */
[----:B------:R-:W-:Y:S02]  /*0a90*/  LOP3.LUT R40, R41, R24, RZ, 0x3c, !PT ;  /* 0x0000001829287212 */ /* 0x000fe400078e3cff */
[----:B------:R-:W-:Y:S02]  /*0aa0*/  ISETP.GT.U32.AND P2, PT, R18, -0x1, PT ;  /* 0xffffffff1200780c */ /* 0x000fe40003f44070 */
[----:B------:R-:W-:-:S02]  /*0ab0*/  LOP3.LUT R41, R3, R25, RZ, 0x3c, !PT ;  /* 0x0000001903297212 */ /* 0x000fc400078e3cff */
[----:B------:R-:W-:Y:S02]  /*0ac0*/  SEL R39, RZ, 0xffffffff, P0 ;  /* 0xffffffffff277807 */ /* 0x000fe40000000000 */
[----:B------:R-:W-:Y:S02]  /*0ad0*/  SEL R3, R70, 0x80000000, !P0 ;  /* 0x8000000046037807 */ /* 0x000fe40004000000 */
[----:B------:R-:W-:Y:S02]  /*0ae0*/  ISETP.GT.AND.EX P0, PT, R15, -0x1, PT, P1 ;  /* 0xffffffff0f00780c */ /* 0x000fe40003f04310 */
[----:B------:R-:W-:Y:S02]  /*0af0*/  ISETP.GT.AND.EX P1, PT, R19, -0x1, PT, P2 ;  /* 0xffffffff1300780c */ /* 0x000fe40003f24320 */
[----:B------:R-:W-:Y:S02]  /*0b00*/  ISETP.GT.U32.AND P2, PT, R16, -0x1, PT ;  /* 0xffffffff1000780c */ /* 0x000fe40003f44070 */
[----:B------:R-:W-:-:S02]  /*0b10*/  LOP3.LUT R38, R39, R20, RZ, 0x3c, !PT ;  /* 0x0000001427267212 */ /* 0x000fc400078e3cff */
[----:B------:R-:W-:Y:S02]  /*0b20*/  LOP3.LUT R39, R3, R21, RZ, 0x3c, !PT ;  /* 0x0000001503277212 */ /* 0x000fe400078e3cff */
[----:B------:R-:W-:Y:S02]  /*0b30*/  SEL R35, RZ, 0xffffffff, P1 ;  /* 0xffffffffff237807 */ /* 0x000fe40000800000 */
[----:B------:R-:W-:Y:S02]  /*0b40*/  SEL R37, RZ, 0xffffffff, P0 ;  /* 0xffffffffff257807 */ /* 0x000fe40000000000 */
[C---:B------:R-:W-:Y:S02]  /*0b50*/  SEL R21, R70.reuse, 0x80000000, !P0 ;  /* 0x8000000046157807 */ /* 0x040fe40004000000 */
[----:B------:R-:W-:Y:S02]  /*0b60*/  SEL R3, R70, 0x80000000, !P1 ;  /* 0x8000000046037807 */ /* 0x000fe40004800000 */
[----:B------:R-:W-:-:S02]  /*0b70*/  ISETP.GT.AND.EX P0, PT, R17, -0x1, PT, P2 ;  /* 0xffffffff1100780c */ /* 0x000fc40003f04320 */
[----:B------:R-:W-:Y:S02]  /*0b80*/  ISETP.GT.U32.AND P1, PT, R12, -0x1, PT ;  /* 0xffffffff0c00780c */ /* 0x000fe40003f24070 */
[----:B------:R-:W-:Y:S02]  /*0b90*/  LOP3.LUT R48, R49, R28, RZ, 0x3c, !PT ;  /* 0x0000001c31307212 */ /* 0x000fe400078e3cff */
[----:B------:R-:W-:Y:S02]  /*0ba0*/  LOP3.LUT R34, R35, R18, RZ, 0x3c, !PT ;  /* 0x0000001223227212 */ /* 0x000fe400078e3cff */
[----:B------:R-:W-:Y:S02]  /*0bb0*/  ISETP.GT.U32.AND P2, PT, R10, -0x1, PT ;  /* 0xffffffff0a00780c */ /* 0x000fe40003f44070 */
[----:B------:R-:W-:Y:S02]  /*0bc0*/  LOP3.LUT R49, R33, R29, RZ, 0x3c, !PT ;  /* 0x0000001d21317212 */ /* 0x000fe400078e3cff */
[----:B------:R-:W-:-:S02]  /*0bd0*/  LOP3.LUT R35, R3, R19, RZ, 0x3c, !PT ;  /* 0x0000001303237212 */ /* 0x000fc400078e3cff */
[----:B------:R-:W-:Y:S02]  /*0be0*/  SEL R33, RZ, 0xffffffff, P0 ;  /* 0xffffffffff217807 */ /* 0x000fe40000000000 */
[----:B------:R-:W-:Y:S02]  /*0bf0*/  SEL R3, R70, 0x80000000, !P0 ;  /* 0x8000000046037807 */ /* 0x000fe40004000000 */
[----:B------:R-:W-:Y:S02]  /*0c00*/  ISETP.GT.AND.EX P0, PT, R13, -0x1, PT, P1 ;  /* 0xffffffff0d00780c */ /* 0x000fe40003f04310 */
[----:B------:R-:W-:Y:S02]  /*0c10*/  ISETP.GT.AND.EX P1, PT, R11, -0x1, PT, P2 ;  /* 0xffffffff0b00780c */ /* 0x000fe40003f24320 */
[----:B------:R-:W-:Y:S02]  /*0c20*/  LOP3.LUT R32, R33, R16, RZ, 0x3c, !PT ;  /* 0x0000001021207212 */ /* 0x000fe400078e3cff */
[----:B------:R-:W-:-:S02]  /*0c30*/  LOP3.LUT R33, R3, R17, RZ, 0x3c, !PT ;  /* 0x0000001103217212 */ /* 0x000fc400078e3cff */
[----:B------:R-:W-:Y:S02]  /*0c40*/  SEL R29, RZ, 0xffffffff, P1 ;  /* 0xffffffffff1d7807 */ /* 0x000fe40000800000 */
[C---:B------:R-:W-:Y:S02]  /*0c50*/  SEL R3, R70.reuse, 0x80000000, !P1 ;  /* 0x8000000046037807 */ /* 0x040fe40004800000 */
[----:B------:R-:W-:Y:S02]  /*0c60*/  LOP3.LUT R36, R37, R14, RZ, 0x3c, !PT ;  /* 0x0000000e25247212 */ /* 0x000fe400078e3cff */
[----:B------:R-:W-:Y:S02]  /*0c70*/  LOP3.LUT R37, R21, R15, RZ, 0x3c, !PT ;  /* 0x0000000f15257212 */ /* 0x000fe400078e3cff */
[----:B------:R-:W-:Y:S02]  /*0c80*/  SEL R31, RZ, 0xffffffff, P0 ;  /* 0xffffffffff1f7807 */ /* 0x000fe40000000000 */
[----:B------:R-:W-:-:S02]  /*0c90*/  SEL R15, R70, 0x80000000, !P0 ;  /* 0x80000000460f7807 */ /* 0x000fc40004000000 */
[----:B------:R-:W-:Y:S02]  /*0ca0*/  LOP3.LUT R28, R29, R10, RZ, 0x3c, !PT ;  /* 0x0000000a1d1c7212 */ /* 0x000fe400078e3cff */
[----:B------:R-:W-:Y:S02]  /*0cb0*/  LOP3.LUT R29, R3, R11, RZ, 0x3c, !PT ;  /* 0x0000000b031d7212 */ /* 0x000fe400078e3cff */
[----:B------:R-:W-:Y:S02]  /*0cc0*/  VIMNMX R3, PT, PT, R54, 0xe0, !PT ;  /* 0x000000e036037848 */ /* 0x000fe40007fe0100 */
[----:B------:R-:W-:Y:S02]  /*0cd0*/  LOP3.LUT R30, R31, R12, RZ, 0x3c, !PT ;  /* 0x0000000c1f1e7212 */ /* 0x000fe400078e3cff */
[----:B------:R-:W-:Y:S02]  /*0ce0*/  LOP3.LUT R31, R15, R13, RZ, 0x3c, !PT ;  /* 0x0000000d0f1f7212 */ /* 0x000fe400078e3cff */
[----:B------:R-:W-:Y:S01]  /*0cf0*/  ISETP.GT.U32.AND P0, PT, R8, -0x1, PT ;  /* 0xffffffff0800780c */ /* 0x000fe20003f04070 */
[----:B------:R-:W0:Y:S01]  /*0d00*/  LDC R13, c[0x0][0x3c8] ;  /* 0x0000f200ff0d7b82 */ /* 0x000e220000000800 */
[----:B------:R-:W-:-:S02]  /*0d10*/  IADD3 R3, PT, PT, R3, 0x1f, -R54 ;  /* 0x0000001f03037810 */ /* 0x000fc40007ffe836 */
[----:B------:R-:W-:Y:S02]  /*0d20*/  ISETP.GT.AND.EX P0, PT, R9, -0x1, PT, P0 ;  /* 0xffffffff0900780c */ /* 0x000fe40003f04300 */
[----:B------:R-:W-:Y:S02]  /*0d30*/  ISETP.GT.U32.AND P2, PT, R6, -0x1, PT ;  /* 0xffffffff0600780c */ /* 0x000fe40003f44070 */
[----:B------:R-:W-:Y:S02]  /*0d40*/  ISETP.GE.U32.AND P3, PT, R3, 0x1e0, PT ;  /* 0x000001e00300780c */ /* 0x000fe40003f66070 */
[----:B------:R-:W-:Y:S02]  /*0d50*/  LOP3.LUT R42, R43, R22, RZ, 0x3c, !PT ;  /* 0x000000162b2a7212 */ /* 0x000fe400078e3cff */
[----:B------:R-:W-:Y:S02]  /*0d60*/  LOP3.LUT R43, R27, R23, RZ, 0x3c, !PT ;  /* 0x000000171b2b7212 */ /* 0x000fe400078e3cff */
[----:B------:R-:W-:-:S02]  /*0d70*/  ISETP.GT.U32.AND P1, PT, R4, -0x1, PT ;  /* 0xffffffff0400780c */ /* 0x000fc40003f24070 */
[----:B------:R-:W-:Y:S02]  /*0d80*/  SEL R27, RZ, 0xffffffff, P0 ;  /* 0xffffffffff1b7807 */ /* 0x000fe40000000000 */
[----:B------:R-:W-:Y:S02]  /*0d90*/  SEL R11, R70, 0x80000000, !P0 ;  /* 0x80000000460b7807 */ /* 0x000fe40004000000 */
[----:B------:R-:W-:Y:S02]  /*0da0*/  ISETP.GT.AND.EX P0, PT, R7, -0x1, PT, P2 ;  /* 0xffffffff0700780c */ /* 0x000fe40003f04320 */
[----:B------:R-:W-:Y:S02]  /*0db0*/  ISETP.GT.AND.EX P1, PT, R5, -0x1, PT, P1 ;  /* 0xffffffff0500780c */ /* 0x000fe40003f24310 */
[----:B------:R-:W-:Y:S02]  /*0dc0*/  LEA.HI R10, R3, 0x1, RZ, 0x1b ;  /* 0x00000001030a7811 */ /* 0x000fe400078fd8ff */
[----:B------:R-:W-:-:S02]  /*0dd0*/  SEL R23, RZ, 0xffffffff, P0 ;  /* 0xffffffffff177807 */ /* 0x000fc40000000000 */
[----:B------:R-:W-:Y:S02]  /*0de0*/  LOP3.LUT R26, R27, R8, RZ, 0x3c, !PT ;  /* 0x000000081b1a7212 */ /* 0x000fe400078e3cff */
[----:B------:R-:W-:Y:S02]  /*0df0*/  SEL R3, R70, 0x80000000, !P0 ;  /* 0x8000000046037807 */ /* 0x000fe40004000000 */
[----:B------:R-:W-:Y:S02]  /*0e00*/  LOP3.LUT R27, R11, R9, RZ, 0x3c, !PT ;  /* 0x000000090b1b7212 */ /* 0x000fe400078e3cff */
[----:B------:R-:W-:Y:S02]  /*0e10*/  SEL R25, RZ, 0xffffffff, P1 ;  /* 0xffffffffff197807 */ /* 0x000fe40000800000 */
[----:B------:R-:W-:Y:S02]  /*0e20*/  LOP3.LUT R8, R10, 0xf, RZ, 0xc0, !PT ;  /* 0x0000000f0a087812 */ /* 0x000fe400078ec0ff */
[----:B------:R-:W-:-:S02]  /*0e30*/  SEL R9, R70, 0x80000000, !P1 ;  /* 0x8000000046097807 */ /* 0x000fc40004800000 */
[----:B------:R-:W-:Y:S02]  /*0e40*/  LOP3.LUT R22, R23, R6, RZ, 0x3c, !PT ;  /* 0x0000000617167212 */ /* 0x000fe400078e3cff */
[----:B------:R-:W-:Y:S01]  /*0e50*/  LOP3.LUT R23, R3, R7, RZ, 0x3c, !PT ;  /* 0x0000000703177212 */ /* 0x000fe200078e3cff */
[----:B------:R-:W-:Y:S01]  /*0e60*/  IMAD.SHL.U32 R3, R2, 0x400, RZ ;  /* 0x0000040002037824 */ /* 0x000fe200078e00ff */
[----:B------:R-:W-:Y:S01]  /*0e70*/  LOP3.LUT R24, R25, R4, RZ, 0x3c, !PT ;  /* 0x0000000419187212 */ /* 0x000fe200078e3cff */
[----:B------:R-:W-:Y:S01]  /*0e80*/  IMAD.MOV.U32 R2, RZ, RZ, R54 ;  /* 0x000000ffff027224 */ /* 0x000fe200078e0036 */
[----:B------:R-:W-:Y:S02]  /*0e90*/  ISETP.NE.AND P1, PT, R8, RZ, PT ;  /* 0x000000ff0800720c */ /* 0x000fe40003f25270 */
[----:B------:R-:W-:Y:S01]  /*0ea0*/  LOP3.LUT R25, R9, R5, RZ, 0x3c, !PT ;  /* 0x0000000509197212 */ /* 0x000fe200078e3cff */
[----:B0-----:R-:W-:Y:S10]  /*0eb0*/  @!P3 BRA `(.L_x_5) ;  /* 0x000000000068b947 */ /* 0x001ff40003800000 */
[----:B------:R-:W-:Y:S01]  /*0ec0*/  IMAD R5, R54, 0x4, R3 ;  /* 0x0000000436057824 */ /* 0x000fe200078e0203 */
[----:B------:R-:W-:Y:S01]  /*0ed0*/  LOP3.LUT R4, R10, 0xffffff0, RZ, 0xc0, !PT ;  /* 0x0ffffff00a047812 */ /* 0x000fe200078ec0ff */
[----:B------:R-:W-:-:S03]  /*0ee0*/  IMAD.MOV.U32 R2, RZ, RZ, R54 ;  /* 0x000000ffff027224 */ /* 0x000fc600078e0036 */
[----:B------:R-:W-:Y:S01]  /*0ef0*/  IADD3 R5, PT, PT, R5, 0x400, R72 ;  /* 0x0000040005057810 */ /* 0x000fe20007ffe048 */
[----:B------:R-:W-:-:S07]  /*0f00*/  IMAD.MOV R4, RZ, RZ, -R4 ;  /* 0x000000ffff047224 */ /* 0x000fce00078e0a04 */
.L_x_6:
[----:B------:R-:W-:Y:S01]  /*0f10*/  VIADD R4, R4, 0x10 ;  /* 0x0000001004047836 */ /* 0x000fe20000000000 */
[----:B------:R-:W-:Y:S01]  /*0f20*/  STS [R5+-0x400], RZ ;  /* 0xfffc00ff05007388 */ /* 0x000fe20000000800 */
[----:B------:R-:W-:-:S03]  /*0f30*/  VIADD R2, R2, 0x200 ;  /* 0x0000020002027836 */ /* 0x000fc60000000000 */
[----:B------:R-:W-:Y:S01]  /*0f40*/  ISETP.NE.AND P0, PT, R4, RZ, PT ;  /* 0x000000ff0400720c */ /* 0x000fe20003f05270 */
[----:B------:R-:W-:Y:S04]  /*0f50*/  STS [R5+-0x380], RZ ;  /* 0xfffc80ff05007388 */ /* 0x000fe80000000800 */
[----:B------:R-:W-:Y:S04]  /*0f60*/  STS [R5+-0x300], RZ ;  /* 0xfffd00ff05007388 */ /* 0x000fe80000000800 */
[----:B------:R-:W-:Y:S04]  /*0f70*/  STS [R5+-0x280], RZ ;  /* 0xfffd80ff05007388 */ /* 0x000fe80000000800 */
[----:B------:R-:W-:Y:S04]  /*0f80*/  STS [R5+-0x200], RZ ;  /* 0xfffe00ff05007388 */ /* 0x000fe80000000800 */
[----:B------:R-:W-:Y:S04]  /*0f90*/  STS [R5+-0x180], RZ ;  /* 0xfffe80ff05007388 */ /* 0x000fe80000000800 */
[----:B------:R-:W-:Y:S04]  /*0fa0*/  STS [R5+-0x100], RZ ;  /* 0xffff00ff05007388 */ /* 0x000fe80000000800 */
[----:B------:R-:W-:Y:S04]  /*0fb0*/  STS [R5+-0x80], RZ ;  /* 0xffff80ff05007388 */ /* 0x000fe80000000800 */
[----:B------:R-:W-:Y:S04]  /*0fc0*/  STS [R5], RZ ;  /* 0x000000ff05007388 */ /* 0x000fe80000000800 */
[----:B------:R-:W-:Y:S04]  /*0fd0*/  STS [R5+0x80], RZ ;  /* 0x000080ff05007388 */ /* 0x000fe80000000800 */
[----:B------:R-:W-:Y:S04]  /*0fe0*/  STS [R5+0x100], RZ ;  /* 0x000100ff05007388 */ /* 0x000fe80000000800 */
[----:B------:R-:W-:Y:S04]  /*0ff0*/  STS [R5+0x180], RZ ;  /* 0x000180ff05007388 */ /* 0x000fe80000000800 */
[----:B------:R-:W-:Y:S04]  /*1000*/  STS [R5+0x200], RZ ;  /* 0x000200ff05007388 */ /* 0x000fe80000000800 */
[----:B------:R-:W-:Y:S04]  /*1010*/  STS [R5+0x280], RZ ;  /* 0x000280ff05007388 */ /* 0x000fe80000000800 */
[----:B------:R-:W-:Y:S04]  /*1020*/  STS [R5+0x300], RZ ;  /* 0x000300ff05007388 */ /* 0x000fe80000000800 */
[----:B------:R0:W-:Y:S02]  /*1030*/  STS [R5+0x380], RZ ;  /* 0x000380ff05007388 */ /* 0x0001e40000000800 */
[----:B0-----:R-:W-:Y:S01]  /*1040*/  VIADD R5, R5, 0x800 ;  /* 0x0000080005057836 */ /* 0x001fe20000000000 */
[----:B------:R-:W-:Y:S06]  /*1050*/  @P0 BRA `(.L_x_6) ;  /* 0xfffffffc00ac0947 */ /* 0x000fec000383ffff */
.L_x_5:
[----:B------:R-:W-:Y:S05]  /*1060*/  BSYNC.RECONVERGENT B0 ;  /* 0x0000000000007941 */ /* 0x000fea0003800200 */
.L_x_4:
[----:B------:R-:W-:Y:S01]  /*1070*/  BSSY.RECONVERGENT B0, `(.L_x_7) ;  /* 0x0000027000007945 */ /* 0x000fe20003800200 */
[----:B------:R-:W-:Y:S01]  /*1080*/  SHF.L.U32 R70, R70, R13, RZ ;  /* 0x0000000d46467219 */ /* 0x000fe200000006ff */
[----:B------:R-:W-:Y:S02]  /*1090*/  IMAD.IADD R69, R72, 0x1, R3 ;  /* 0x0000000148457824 */ /* 0x000fe400078e0203 */
[----:B------:R-:W-:Y:S05]  /*10a0*/  @!P1 BRA `(.L_x_8) ;  /* 0x00000000008c9947 */ /* 0x000fea0003800000 */
[----:B------:R-:W-:Y:S01]  /*10b0*/  ISETP.GE.U32.AND P0, PT, R8, 0x8, PT ;  /* 0x000000080800780c */ /* 0x000fe20003f06070 */
[----:B------:R-:W-:Y:S01]  /*10c0*/  BSSY.RECONVERGENT B1, `(.L_x_9) ;  /* 0x000000e000017945 */ /* 0x000fe20003800200 */
[----:B------:R-:W-:-:S04]  /*10d0*/  LOP3.LUT R5, R10, 0x7, RZ, 0xc0, !PT ;  /* 0x000000070a057812 */ /* 0x000fc800078ec0ff */
[----:B------:R-:W-:-:S07]  /*10e0*/  ISETP.NE.AND P1, PT, R5, RZ, PT ;  /* 0x000000ff0500720c */ /* 0x000fce0003f25270 */
[----:B------:R-:W-:Y:S06]  /*10f0*/  @!P0 BRA `(.L_x_10) ;  /* 0x0000000000288947 */ /* 0x000fec0003800000 */
[C---:B------:R-:W-:Y:S02]  /*1100*/  IMAD R4, R2.reuse, 0x4, R69 ;  /* 0x0000000402047824 */ /* 0x040fe400078e0245 */
[----:B------:R-:W-:-:S03]  /*1110*/  VIADD R2, R2, 0x100 ;  /* 0x0000010002027836 */ /* 0x000fc60000000000 */
[----:B------:R0:W-:Y:S04]  /*1120*/  STS [R4], RZ ;  /* 0x000000ff04007388 */ /* 0x0001e80000000800 */
[----:B------:R0:W-:Y:S04]  /*1130*/  STS [R4+0x80], RZ ;  /* 0x000080ff04007388 */ /* 0x0001e80000000800 */
[----:B------:R0:W-:Y:S04]  /*1140*/  STS [R4+0x100], RZ ;  /* 0x000100ff04007388 */ /* 0x0001e80000000800 */
[----:B------:R0:W-:Y:S04]  /*1150*/  STS [R4+0x180], RZ ;  /* 0x000180ff04007388 */ /* 0x0001e80000000800 */
[----:B------:R0:W-:Y:S04]  /*1160*/  STS [R4+0x200], RZ ;  /* 0x000200ff04007388 */ /* 0x0001e80000000800 */
[----:B------:R0:W-:Y:S04]  /*1170*/  STS [R4+0x280], RZ ;  /* 0x000280ff04007388 */ /* 0x0001e80000000800 */
[----:B------:R0:W-:Y:S04]  /*1180*/  STS [R4+0x300], RZ ;  /* 0x000300ff04007388 */ /* 0x0001e80000000800 */
[----:B------:R0:W-:Y:S02]  /*1190*/  STS [R4+0x380], RZ ;  /* 0x000380ff04007388 */ /* 0x0001e40000000800 */
.L_x_10:
[----:B------:R-:W-:Y:S05]  /*11a0*/  BSYNC.RECONVERGENT B1 ;  /* 0x0000000000017941 */ /* 0x000fea0003800200 */
.L_x_9:
[----:B------:R-:W-:Y:S05]  /*11b0*/  @!P1 BRA `(.L_x_8) ;  /* 0x0000000000489947 */ /* 0x000fea0003800000 */
[----:B------:R-:W-:Y:S02]  /*11c0*/  ISETP.GE.U32.AND P0, PT, R5, 0x4, PT ;  /* 0x000000040500780c */ /* 0x000fe40003f06070 */
[----:B------:R-:W-:-:S04]  /*11d0*/  LOP3.LUT R10, R10, 0x3, RZ, 0xc0, !PT ;  /* 0x000000030a0a7812 */ /* 0x000fc800078ec0ff */
[----:B------:R-:W-:-:S07]  /*11e0*/  ISETP.NE.AND P1, PT, R10, RZ, PT ;  /* 0x000000ff0a00720c */ /* 0x000fce0003f25270 */
[C---:B0-----:R-:W-:Y:S02]  /*11f0*/  @P0 IMAD R4, R2.reuse, 0x4, R69 ;  /* 0x0000000402040824 */ /* 0x041fe400078e0245 */
[----:B------:R-:W-:-:S03]  /*1200*/  @P0 VIADD R2, R2, 0x80 ;  /* 0x0000008002020836 */ /* 0x000fc60000000000 */
[----:B------:R1:W-:Y:S04]  /*1210*/  @P0 STS [R4], RZ ;  /* 0x000000ff04000388 */ /* 0x0003e80000000800 */
[----:B------:R1:W-:Y:S04]  /*1220*/  @P0 STS [R4+0x80], RZ ;  /* 0x000080ff04000388 */ /* 0x0003e80000000800 */
[----:B------:R1:W-:Y:S04]  /*1230*/  @P0 STS [R4+0x100], RZ ;  /* 0x000100ff04000388 */ /* 0x0003e80000000800 */
[----:B------:R1:W-:Y:S01]  /*1240*/  @P0 STS [R4+0x180], RZ ;  /* 0x000180ff04000388 */ /* 0x0003e20000000800 */
[----:B------:R-:W-:Y:S05]  /*1250*/  @!P1 BRA `(.L_x_8) ;  /* 0x0000000000209947 */ /* 0x000fea0003800000 */
[----:B------:R-:W-:Y:S02]  /*1260*/  IMAD R3, R2, 0x4, R3 ;  /* 0x0000000402037824 */ /* 0x000fe400078e0203 */
[----:B------:R-:W-:Y:S02]  /*1270*/  IMAD.MOV R10, RZ, RZ, -R10 ;  /* 0x000000ffff0a7224 */ /* 0x000fe400078e0a0a */
[----:B------:R-:W-:-:S07]  /*1280*/  IMAD.IADD R3, R72, 0x1, R3 ;  /* 0x0000000148037824 */ /* 0x000fce00078e0203 */
.L_x_11:
[----:B------:R-:W-:Y:S01]  /*1290*/  VIADD R10, R10, 0x1 ;  /* 0x000000010a0a7836 */ /* 0x000fe20000000000 */
[----:B------:R0:W-:Y:S04]  /*12a0*/  STS [R3], RZ ;  /* 0x000000ff03007388 */ /* 0x0001e80000000800 */
[----:B------:R-:W-:Y:S01]  /*12b0*/  ISETP.NE.AND P0, PT, R10, RZ, PT ;  /* 0x000000ff0a00720c */ /* 0x000fe20003f05270 */
[----:B0-----:R-:W-:-:S12]  /*12c0*/  VIADD R3, R3, 0x80 ;  /* 0x0000008003037836 */ /* 0x001fd80000000000 */
[----:B------:R-:W-:Y:S05]  /*12d0*/  @P0 BRA `(.L_x_11) ;  /* 0xfffffffc00ec0947 */ /* 0x000fea000383ffff */
.L_x_8:
[----:B------:R-:W-:Y:S05]  /*12e0*/  BSYNC.RECONVERGENT B0 ;  /* 0x0000000000007941 */ /* 0x000fea0003800200 */
.L_x_7:
[----:B------:R-:W2:Y:S01]  /*12f0*/  LDCU UR4, c[0x0][0x3c4] ;  /* 0x00007880ff0477ac */ /* 0x000ea20008000800 */
[----:B------:R-:W-:Y:S01]  /*1300*/  ISETP.NE.U32.AND P2, PT, R46, -0x1, PT ;  /* 0xffffffff2e00780c */ /* 0x000fe20003f45070 */
[----:B------:R-:W3:Y:S01]  /*1310*/  LDC.64 R54, c[0x0][0x380] ;  /* 0x0000e000ff367b82 */ /* 0x000ee20000000a00 */
[----:B------:R-:W-:Y:S01]  /*1320*/  ISETP.NE.U32.AND P1, PT, R48, -0x1, PT ;  /* 0xffffffff3000780c */ /* 0x000fe20003f25070 */
[----:B------:R-:W-:Y:S01]  /*1330*/  BSSY.RECONVERGENT B0, `(.L_x_12) ;  /* 0x00000a1000007945 */ /* 0x000fe20003800200 */
[----:B------:R-:W-:Y:S01]  /*1340*/  ISETP.NE.U32.AND P0, PT, R50, -0x1, PT ;  /* 0xffffffff3200780c */ /* 0x000fe20003f05070 */
[----:B------:R-:W-:Y:S01]  /*1350*/  IMAD.MOV.U32 R16, RZ, RZ, RZ ;  /* 0x000000ffff107224 */ /* 0x000fe200078e00ff */
[----:B------:R-:W-:Y:S02]  /*1360*/  ISETP.NE.AND.EX P2, PT, R47, 0x7fffffff, PT, P2 ;  /* 0x7fffffff2f00780c */ /* 0x000fe40003f45320 */
[----:B------:R-:W-:Y:S02]  /*1370*/  ISETP.NE.AND.EX P1, PT, R49, 0x7fffffff, PT, P1 ;  /* 0x7fffffff3100780c */ /* 0x000fe40003f25310 */
[----:B------:R-:W-:-:S02]  /*1380*/  ISETP.NE.AND.EX P0, PT, R51, 0x7fffffff, PT, P0 ;  /* 0x7fffffff3300780c */ /* 0x000fc40003f05300 */
[----:B------:R-:W-:Y:S02]  /*1390*/  SEL R13, R46, RZ, P2 ;  /* 0x000000ff2e0d7207 */ /* 0x000fe40001000000 */
[----:B------:R-:W-:Y:S02]  /*13a0*/  SEL R2, R47, 0x80000000, P2 ;  /* 0x800000002f027807 */ /* 0x000fe40001000000 */
[----:B------:R-:W-:Y:S02]  /*13b0*/  ISETP.NE.U32.AND P3, PT, R38, -0x1, PT ;  /* 0xffffffff2600780c */ /* 0x000fe40003f65070 */
[----:B------:R-:W-:Y:S02]  /*13c0*/  SEL R67, R48, RZ, P1 ;  /* 0x000000ff30437207 */ /* 0x000fe40000800000 */
[----:B01----:R-:W-:Y:S02]  /*13d0*/  SEL R4, R49, 0x80000000, P1 ;  /* 0x8000000031047807 */ /* 0x003fe40000800000 */
[----:B------:R-:W-:-:S02]  /*13e0*/  ISETP.NE.U32.AND P2, PT, R40, -0x1, PT ;  /* 0xffffffff2800780c */ /* 0x000fc40003f45070 */
[----:B------:R-:W-:Y:S02]  /*13f0*/  SEL R15, R50, RZ, P0 ;  /* 0x000000ff320f7207 */ /* 0x000fe40000000000 */
[----:B------:R-:W-:Y:S02]  /*1400*/  SEL R6, R51, 0x80000000, P0 ;  /* 0x8000000033067807 */ /* 0x000fe40000000000 */
[----:B------:R-:W-:Y:S02]  /*1410*/  ISETP.NE.U32.AND P1, PT, R42, -0x1, PT ;  /* 0xffffffff2a00780c */ /* 0x000fe40003f25070 */
[----:B------:R-:W-:Y:S02]  /*1420*/  ISETP.NE.U32.AND P0, PT, R44, -0x1, PT ;  /* 0xffffffff2c00780c */ /* 0x000fe40003f05070 */
[----:B------:R-:W-:Y:S02]  /*1430*/  ISETP.NE.AND.EX P3, PT, R39, 0x7fffffff, PT, P3 ;  /* 0x7fffffff2700780c */ /* 0x000fe40003f65330 */
[----:B------:R-:W-:-:S02]  /*1440*/  ISETP.NE.AND.EX P2, PT, R41, 0x7fffffff, PT, P2 ;  /* 0x7fffffff2900780c */ /* 0x000fc40003f45320 */
[----:B------:R-:W-:Y:S02]  /*1450*/  ISETP.NE.AND.EX P1, PT, R43, 0x7fffffff, PT, P1 ;  /* 0x7fffffff2b00780c */ /* 0x000fe40003f25310 */
[----:B--2---:R-:W-:Y:S02]  /*1460*/  SHF.R.U64 R13, R13, UR4, R2 ;  /* 0x000000040d0d7c19 */ /* 0x004fe40008001202 */
[----:B------:R-:W-:Y:S02]  /*1470*/  ISETP.NE.AND.EX P0, PT, R45, 0x7fffffff, PT, P0 ;  /* 0x7fffffff2d00780c */ /* 0x000fe40003f05300 */
[----:B------:R-:W-:Y:S02]  /*1480*/  SHF.R.U64 R67, R67, UR4, R4 ;  /* 0x0000000443437c19 */ /* 0x000fe40008001204 */
[----:B------:R-:W-:Y:S02]  /*1490*/  SEL R9, R38, RZ, P3 ;  /* 0x000000ff26097207 */ /* 0x000fe40001800000 */
[----:B------:R-:W-:-:S02]  /*14a0*/  SEL R2, R39, 0x80000000, P3 ;  /* 0x8000000027027807 */ /* 0x000fc40001800000 */
[----:B------:R-:W-:Y:S02]  /*14b0*/  SHF.R.U64 R15, R15, UR4, R6 ;  /* 0x000000040f0f7c19 */ /* 0x000fe40008001206 */
[----:B------:R-:W-:Y:S02]  /*14c0*/  SEL R63, R40, RZ, P2 ;  /* 0x000000ff283f7207 */ /* 0x000fe40001000000 */
[----:B------:R-:W-:Y:S02]  /*14d0*/  SEL R4, R41, 0x80000000, P2 ;  /* 0x8000000029047807 */ /* 0x000fe40001000000 */
[----:B------:R-:W-:Y:S02]  /*14e0*/  ISETP.NE.U32.AND P3, PT, R30, -0x1, PT ;  /* 0xffffffff1e00780c */ /* 0x000fe40003f65070 */
[----:B------:R-:W-:Y:S02]  /*14f0*/  SEL R17, R42, RZ, P1 ;  /* 0x000000ff2a117207 */ /* 0x000fe40000800000 */
[----:B------:R-:W-:-:S02]  /*1500*/  SEL R6, R43, 0x80000000, P1 ;  /* 0x800000002b067807 */ /* 0x000fc40000800000 */
[----:B------:R-:W-:Y:S02]  /*1510*/  ISETP.NE.U32.AND P2, PT, R32, -0x1, PT ;  /* 0xffffffff2000780c */ /* 0x000fe40003f45070 */
[----:B------:R-:W-:Y:S02]  /*1520*/  SEL R65, R44, RZ, P0 ;  /* 0x000000ff2c417207 */ /* 0x000fe40000000000 */
[----:B------:R-:W-:Y:S02]  /*1530*/  SEL R8, R45, 0x80000000, P0 ;  /* 0x800000002d087807 */ /* 0x000fe40000000000 */
[----:B------:R-:W-:Y:S02]  /*1540*/  ISETP.NE.U32.AND P1, PT, R34, -0x1, PT ;  /* 0xffffffff2200780c */ /* 0x000fe40003f25070 */
[----:B------:R-:W-:Y:S02]  /*1550*/  ISETP.NE.U32.AND P0, PT, R36, -0x1, PT ;  /* 0xffffffff2400780c */ /* 0x000fe40003f05070 */
[----:B------:R-:W-:-:S02]  /*1560*/  ISETP.NE.AND.EX P3, PT, R31, 0x7fffffff, PT, P3 ;  /* 0x7fffffff1f00780c */ /* 0x000fc40003f65330 */
[----:B------:R-:W-:Y:S02]  /*1570*/  ISETP.NE.AND.EX P2, PT, R33, 0x7fffffff, PT, P2 ;  /* 0x7fffffff2100780c */ /* 0x000fe40003f45320 */
[----:B------:R-:W-:Y:S02]  /*1580*/  ISETP.NE.AND.EX P1, PT, R35, 0x7fffffff, PT, P1 ;  /* 0x7fffffff2300780c */ /* 0x000fe40003f25310 */
[----:B------:R-:W-:Y:S02]  /*1590*/  SHF.R.U64 R9, R9, UR4, R2 ;  /* 0x0000000409097c19 */ /* 0x000fe40008001202 */
[----:B------:R-:W-:Y:S02]  /*15a0*/  ISETP.NE.AND.EX P0, PT, R37, 0x7fffffff, PT, P0 ;  /* 0x7fffffff2500780c */ /* 0x000fe40003f05300 */
[----:B------:R-:W-:Y:S02]  /*15b0*/  SHF.R.U64 R63, R63, UR4, R4 ;  /* 0x000000043f3f7c19 */ /* 0x000fe40008001204 */
[----:B------:R-:W-:-:S02]  /*15c0*/  SEL R7, R30, RZ, P3 ;  /* 0x000000ff1e077207 */ /* 0x000fc40001800000 */
[----:B------:R-:W-:Y:S02]  /*15d0*/  SEL R2, R31, 0x80000000, P3 ;  /* 0x800000001f027807 */ /* 0x000fe40001800000 */
[----:B------:R-:W-:Y:S02]  /*15e0*/  SHF.R.U64 R17, R17, UR4, R6 ;  /* 0x0000000411117c19 */ /* 0x000fe40008001206 */
[----:B------:R-:W-:Y:S02]  /*15f0*/  SEL R59, R32, RZ, P2 ;  /* 0x000000ff203b7207 */ /* 0x000fe40001000000 */
[----:B------:R-:W-:Y:S02]  /*1600*/  SEL R4, R33, 0x80000000, P2 ;  /* 0x8000000021047807 */ /* 0x000fe40001000000 */
[----:B------:R-:W-:Y:S02]  /*1610*/  ISETP.NE.U32.AND P3, PT, R22, -0x1, PT ;  /* 0xffffffff1600780c */ /* 0x000fe40003f65070 */
[----:B------:R-:W-:-:S02]  /*1620*/  SHF.R.U64 R65, R65, UR4, R8 ;  /* 0x0000000441417c19 */ /* 0x000fc40008001208 */
[----:B------:R-:W-:Y:S02]  /*1630*/  SEL R11, R34, RZ, P1 ;  /* 0x000000ff220b7207 */ /* 0x000fe40000800000 */
[----:B------:R-:W-:Y:S02]  /*1640*/  SEL R6, R35, 0x80000000, P1 ;  /* 0x8000000023067807 */ /* 0x000fe40000800000 */
[----:B------:R-:W-:Y:S02]  /*1650*/  ISETP.NE.U32.AND P2, PT, R24, -0x1, PT ;  /* 0xffffffff1800780c */ /* 0x000fe40003f45070 */
[----:B------:R-:W-:Y:S02]  /*1660*/  SEL R61, R36, RZ, P0 ;  /* 0x000000ff243d7207 */ /* 0x000fe40000000000 */
[----:B------:R-:W-:Y:S02]  /*1670*/  SEL R8, R37, 0x80000000, P0 ;  /* 0x8000000025087807 */ /* 0x000fe40000000000 */
[----:B------:R-:W-:-:S02]  /*1680*/  ISETP.NE.U32.AND P1, PT, R26, -0x1, PT ;  /* 0xffffffff1a00780c */ /* 0x000fc40003f25070 */
[----:B------:R-:W-:Y:S02]  /*1690*/  ISETP.NE.U32.AND P0, PT, R28, -0x1, PT ;  /* 0xffffffff1c00780c */ /* 0x000fe40003f05070 */
[----:B------:R-:W-:Y:S02]  /*16a0*/  ISETP.NE.AND.EX P3, PT, R23, 0x7fffffff, PT, P3 ;  /* 0x7fffffff1700780c */ /* 0x000fe40003f65330 */
[----:B------:R-:W-:Y:S02]  /*16b0*/  ISETP.NE.AND.EX P2, PT, R25, 0x7fffffff, PT, P2 ;  /* 0x7fffffff1900780c */ /* 0x000fe40003f45320 */
[----:B------:R-:W-:Y:S02]  /*16c0*/  ISETP.NE.AND.EX P1, PT, R27, 0x7fffffff, PT, P1 ;  /* 0x7fffffff1b00780c */ /* 0x000fe40003f25310 */
[----:B------:R-:W-:Y:S02]  /*16d0*/  SHF.R.U64 R7, R7, UR4, R2 ;  /* 0x0000000407077c19 */ /* 0x000fe40008001202 */
[----:B------:R-:W-:-:S02]  /*16e0*/  ISETP.NE.AND.EX P0, PT, R29, 0x7fffffff, PT, P0 ;  /* 0x7fffffff1d00780c */ /* 0x000fc40003f05300 */
[----:B------:R-:W-:Y:S02]  /*16f0*/  SHF.R.U64 R59, R59, UR4, R4 ;  /* 0x000000043b3b7c19 */ /* 0x000fe40008001204 */
[----:B------:R-:W-:Y:S02]  /*1700*/  SEL R3, R22, RZ, P3 ;  /* 0x000000ff16037207 */ /* 0x000fe40001800000 */
[----:B------:R-:W-:Y:S02]  /*1710*/  SEL R2, R23, 0x80000000, P3 ;  /* 0x8000000017027807 */ /* 0x000fe40001800000 */
[----:B------:R-:W-:Y:S02]  /*1720*/  LOP3.LUT R68, R15, R70, RZ, 0x30, !PT ;  /* 0x000000460f447212 */ /* 0x000fe400078e30ff */
[----:B------:R-:W-:Y:S02]  /*1730*/  SHF.R.U64 R11, R11, UR4, R6 ;  /* 0x000000040b0b7c19 */ /* 0x000fe40008001206 */
[----:B------:R-:W-:-:S02]  /*1740*/  SEL R19, R24, RZ, P2 ;  /* 0x000000ff18137207 */ /* 0x000fc40001000000 */
[----:B------:R-:W-:Y:S02]  /*1750*/  SEL R4, R25, 0x80000000, P2 ;  /* 0x8000000019047807 */ /* 0x000fe40001000000 */
[-C--:B------:R-:W-:Y:S02]  /*1760*/  LOP3.LUT R67, R67, R70.reuse, RZ, 0x30, !PT ;  /* 0x0000004643437212 */ /* 0x080fe400078e30ff */
[----:B------:R-:W-:Y:S02]  /*1770*/  SHF.R.U64 R61, R61, UR4, R8 ;  /* 0x000000043d3d7c19 */ /* 0x000fe40008001208 */
[----:B------:R-:W-:Y:S02]  /*1780*/  SEL R5, R26, RZ, P1 ;  /* 0x000000ff1a057207 */ /* 0x000fe40000800000 */
[----:B------:R-:W-:Y:S02]  /*1790*/  SEL R6, R27, 0x80000000, P1 ;  /* 0x800000001b067807 */ /* 0x000fe40000800000 */
[----:B------:R-:W-:-:S02]  /*17a0*/  LOP3.LUT R66, R13, R70, RZ, 0x30, !PT ;  /* 0x000000460d427212 */ /* 0x000fc400078e30ff */
[----:B------:R-:W-:Y:S02]  /*17b0*/  SEL R21, R28, RZ, P0 ;  /* 0x000000ff1c157207 */ /* 0x000fe40000000000 */
[----:B------:R-:W-:Y:S02]  /*17c0*/  SEL R8, R29, 0x80000000, P0 ;  /* 0x800000001d087807 */ /* 0x000fe40000000000 */
[-C--:B------:R-:W-:Y:S02]  /*17d0*/  LOP3.LUT R65, R65, R70.reuse, RZ, 0x30, !PT ;  /* 0x0000004641417212 */ /* 0x080fe400078e30ff */
[----:B------:R-:W-:Y:S01]  /*17e0*/  SHF.R.U64 R3, R3, UR4, R2 ;  /* 0x0000000403037c19 */ /* 0x000fe20008001202 */
[--C-:B------:R-:W-:Y:S01]  /*17f0*/  IMAD R2, R68, 0x4, R69.reuse ;  /* 0x0000000444027824 */ /* 0x100fe200078e0245 */
[-C--:B------:R-:W-:Y:S01]  /*1800*/  LOP3.LUT R64, R17, R70.reuse, RZ, 0x30, !PT ;  /* 0x0000004611407212 */ /* 0x080fe200078e30ff */
[----:B------:R-:W-:Y:S01]  /*1810*/  NOP ;  /* 0x0000000000007918 */ /* 0x000fe20000000000 */
[----:B------:R-:W-:Y:S01]  /*1820*/  SHF.R.U64 R19, R19, UR4, R4 ;  /* 0x0000000413137c19 */ /* 0x000fe20008001204 */
[--C-:B------:R-:W-:Y:S01]  /*1830*/  IMAD R4, R67, 0x4, R69.reuse ;  /* 0x0000000443047824 */ /* 0x100fe200078e0245 */
[-C--:B------:R-:W-:Y:S01]  /*1840*/  LOP3.LUT R63, R63, R70.reuse, RZ, 0x30, !PT ;  /* 0x000000463f3f7212 */ /* 0x080fe200078e30ff */
[--C-:B------:R-:W-:Y:S01]  /*1850*/  IMAD R10, R64, 0x4, R69.reuse ;  /* 0x00000004400a7824 */ /* 0x100fe200078e0245 */
[----:B------:R-:W-:Y:S01]  /*1860*/  SHF.R.U64 R5, R5, UR4, R6 ;  /* 0x0000000405057c19 */ /* 0x000fe20008001206 */
[--C-:B------:R-:W-:Y:S01]  /*1870*/  IMAD R6, R66, 0x4, R69.reuse ;  /* 0x0000000442067824 */ /* 0x100fe200078e0245 */
[-C--:B------:R-:W-:Y:S01]  /*1880*/  LOP3.LUT R62, R9, R70.reuse, RZ, 0x30, !PT ;  /* 0x00000046093e7212 */ /* 0x080fe200078e30ff */
[----:B------:R0:W-:Y:S01]  /*1890*/  ATOMS.POPC.INC.32 RZ, [R2+URZ] ;  /* 0x0000000002ff7f8c */ /* 0x0001e2000d8000ff */
[----:B------:R-:W-:Y:S01]  /*18a0*/  SHF.R.U64 R21, R21, UR4, R8 ;  /* 0x0000000415157c19 */ /* 0x000fe20008001208 */
[--C-:B------:R-:W-:Y:S01]  /*18b0*/  IMAD R8, R65, 0x4, R69.reuse ;  /* 0x0000000441087824 */ /* 0x100fe200078e0245 */
[-C--:B------:R-:W-:Y:S01]  /*18c0*/  LOP3.LUT R61, R61, R70.reuse, RZ, 0x30, !PT ;  /* 0x000000463d3d7212 */ /* 0x080fe200078e30ff */
[--C-:B------:R-:W-:Y:S01]  /*18d0*/  IMAD R9, R63, 0x4, R69.reuse ;  /* 0x000000043f097824 */ /* 0x100fe200078e0245 */
[-C--:B------:R-:W-:Y:S01]  /*18e0*/  LOP3.LUT R60, R11, R70.reuse, RZ, 0x30, !PT ;  /* 0x000000460b3c7212 */ /* 0x080fe200078e30ff */
[----:B------:R1:W-:Y:S01]  /*18f0*/  ATOMS.POPC.INC.32 RZ, [R4+URZ] ;  /* 0x0000000004ff7f8c */ /* 0x0003e2000d8000ff */
[-C--:B------:R-:W-:Y:S01]  /*1900*/  LOP3.LUT R59, R59, R70.reuse, RZ, 0x30, !PT ;  /* 0x000000463b3b7212 */ /* 0x080fe200078e30ff */
[--C-:B0-----:R-:W-:Y:S01]  /*1910*/  IMAD R2, R62, 0x4, R69.reuse ;  /* 0x000000043e027824 */ /* 0x101fe200078e0245 */
[-C--:B------:R-:W-:Y:S01]  /*1920*/  LOP3.LUT R58, R7, R70.reuse, RZ, 0x30, !PT ;  /* 0x00000046073a7212 */ /* 0x080fe200078e30ff */
[----:B------:R0:W-:Y:S01]  /*1930*/  ATOMS.POPC.INC.32 RZ, [R6+URZ] ;  /* 0x0000000006ff7f8c */ /* 0x0001e2000d8000ff */
[-C--:B------:R-:W-:Y:S01]  /*1940*/  LOP3.LUT R21, R21, R70.reuse, RZ, 0x30, !PT ;  /* 0x0000004615157212 */ /* 0x080fe200078e30ff */
[----:B------:R-:W-:Y:S01]  /*1950*/  IMAD R17, R53, 0x4, R72 ;  /* 0x0000000435117824 */ /* 0x000fe200078e0248 */
[----:B------:R-:W-:Y:S01]  /*1960*/  LOP3.LUT R20, R5, R70, RZ, 0x30, !PT ;  /* 0x0000004605147212 */ /* 0x000fe200078e30ff */
[----:B------:R2:W-:Y:S01]  /*1970*/  ATOMS.POPC.INC.32 RZ, [R8+URZ] ;  /* 0x0000000008ff7f8c */ /* 0x0005e2000d8000ff */
[----:B-1----:R-:W-:Y:S01]  /*1980*/  IMAD R4, R61, 0x4, R69 ;  /* 0x000000043d047824 */ /* 0x002fe200078e0245 */
[----:B------:R-:W-:-:S02]  /*1990*/  ISETP.GT.U32.AND P4, PT, R53, 0xff, PT ;  /* 0x000000ff3500780c */ /* 0x000fc40003f84070 */
[----:B------:R-:W-:Y:S01]  /*19a0*/  ATOMS.POPC.INC.32 RZ, [R10+URZ] ;  /* 0x000000000aff7f8c */ /* 0x000fe2000d8000ff */
[--C-:B0-----:R-:W-:Y:S01]  /*19b0*/  IMAD R6, R60, 0x4, R69.reuse ;  /* 0x000000043c067824 */ /* 0x101fe200078e0245 */
[-C--:B------:R-:W-:Y:S02]  /*19c0*/  LOP3.LUT R19, R19, R70.reuse, RZ, 0x30, !PT ;  /* 0x0000004613137212 */ /* 0x080fe400078e30ff */
[----:B------:R-:W-:Y:S01]  /*19d0*/  ATOMS.POPC.INC.32 RZ, [R9+URZ] ;  /* 0x0000000009ff7f8c */ /* 0x000fe2000d8000ff */
[--C-:B--2---:R-:W-:Y:S01]  /*19e0*/  IMAD R8, R59, 0x4, R69.reuse ;  /* 0x000000043b087824 */ /* 0x104fe200078e0245 */
[----:B------:R-:W-:Y:S01]  /*19f0*/  LOP3.LUT R18, R3, R70, RZ, 0x30, !PT ;  /* 0x0000004603127212 */ /* 0x000fe200078e30ff */
[--C-:B------:R-:W-:Y:S01]  /*1a00*/  IMAD R3, R21, 0x4, R69.reuse ;  /* 0x0000000415037824 */ /* 0x100fe200078e0245 */
[----:B------:R0:W-:Y:S01]  /*1a10*/  ATOMS.POPC.INC.32 RZ, [R2+URZ] ;  /* 0x0000000002ff7f8c */ /* 0x0001e2000d8000ff */
[----:B------:R-:W-:Y:S01]  /*1a20*/  IMAD R5, R19, 0x4, R69 ;  /* 0x0000000413057824 */ /* 0x000fe200078e0245 */
[----:B------:R-:W-:-:S02]  /*1a30*/  P2R R74, PR, RZ, 0x10 ;  /* 0x00000010ff4a7803 */ /* 0x000fc40000000000 */
[----:B------:R1:W-:Y:S01]  /*1a40*/  ATOMS.POPC.INC.32 RZ, [R4+URZ] ;  /* 0x0000000004ff7f8c */ /* 0x0003e2000d8000ff */
[----:B0-----:R-:W-:-:S03]  /*1a50*/  IMAD R2, R58, 0x4, R69 ;  /* 0x000000043a027824 */ /* 0x001fc600078e0245 */
[----:B------:R0:W-:Y:S01]  /*1a60*/  ATOMS.POPC.INC.32 RZ, [R6+URZ] ;  /* 0x0000000006ff7f8c */ /* 0x0001e2000d8000ff */
[----:B-1----:R-:W-:-:S03]  /*1a70*/  IMAD R4, R20, 0x4, R69 ;  /* 0x0000000414047824 */ /* 0x002fc600078e0245 */
[----:B------:R1:W-:Y:S01]  /*1a80*/  ATOMS.POPC.INC.32 RZ, [R8+URZ] ;  /* 0x0000000008ff7f8c */ /* 0x0003e2000d8000ff */
[----:B0-----:R-:W-:-:S03]  /*1a90*/  IMAD R6, R18, 0x4, R69 ;  /* 0x0000000412067824 */ /* 0x001fc600078e0245 */
[----:B------:R1:W-:Y:S04]  /*1aa0*/  ATOMS.POPC.INC.32 RZ, [R2+URZ] ;  /* 0x0000000002ff7f8c */ /* 0x0003e8000d8000ff */
[----:B------:R1:W-:Y:S04]  /*1ab0*/  ATOMS.POPC.INC.32 RZ, [R3+URZ] ;  /* 0x0000000003ff7f8c */ /* 0x0003e8000d8000ff */
[----:B------:R1:W-:Y:S04]  /*1ac0*/  ATOMS.POPC.INC.32 RZ, [R4+URZ] ;  /* 0x0000000004ff7f8c */ /* 0x0003e8000d8000ff */
[----:B------:R1:W-:Y:S04]  /*1ad0*/  ATOMS.POPC.INC.32 RZ, [R5+URZ] ;  /* 0x0000000005ff7f8c */ /* 0x0003e8000d8000ff */
[----:B------:R1:W-:Y:S01]  /*1ae0*/  ATOMS.POPC.INC.32 RZ, [R6+URZ] ;  /* 0x0000000006ff7f8c */ /* 0x0003e2000d8000ff */
[----:B------:R-:W-:Y:S06]  /*1af0*/  BAR.SYNC.DEFER_BLOCKING 0x0 ;  /* 0x0000000000007b1d */ /* 0x000fec0000010000 */
[----:B---3--:R-:W-:Y:S05]  /*1b00*/  @P4 BRA `(.L_x_13) ;  /* 0x00000000008c4947 */ /* 0x008fea0003800000 */
[----:B-1----:R-:W-:Y:S04]  /*1b10*/  LDS R4, [R17] ;  /* 0x0000000011047984 */ /* 0x002fe80000000800 */
[----:B------:R-:W0:Y:S04]  /*1b20*/  LDS R3, [R17+0x400] ;  /* 0x0004000011037984 */ /* 0x000e280000000800 */
[----:B------:R-:W1:Y:S04]  /*1b30*/  LDS R5, [R17+0x800] ;  /* 0x0008000011057984 */ /* 0x000e680000000800 */
[----:B------:R-:W2:Y:S04]  /*1b40*/  LDS R7, [R17+0xc00] ;  /* 0x000c000011077984 */ /* 0x000ea80000000800 */
[----:B------:R-:W3:Y:S04]  /*1b50*/  LDS R9, [R17+0x1000] ;  /* 0x0010000011097984 */ /* 0x000ee80000000800 */
[----:B------:R-:W4:Y:S04]  /*1b60*/  LDS R11, [R17+0x1400] ;  /* 0x00140000110b7984 */ /* 0x000f280000000800 */
[----:B------:R-:W5:Y:S04]  /*1b70*/  LDS R13, [R17+0x1800] ;  /* 0x00180000110d7984 */ /* 0x000f680000000800 */
[----:B------:R-:W5:Y:S04]  /*1b80*/  LDS R15, [R17+0x1c00] ;  /* 0x001c0000110f7984 */ /* 0x000f680000000800 */
[----:B------:R-:W5:Y:S04]  /*1b90*/  LDS R57, [R17+0x2000] ;  /* 0x0020000011397984 */ /* 0x000f680000000800 */
[----:B------:R-:W5:Y:S04]  /*1ba0*/  LDS R16, [R17+0x2400] ;  /* 0x0024000011107984 */ /* 0x000f680000000800 */
[----:B------:R-:W5:Y:S01]  /*1bb0*/  LDS R2, [R17+0x2800] ;  /* 0x0028000011027984 */ /* 0x000f620000000800 */
[----:B0-----:R-:W-:-:S03]  /*1bc0*/  IMAD.IADD R6, R4, 0x1, R3 ;  /* 0x0000000104067824 */ /* 0x001fc600078e0203 */
[----:B------:R-:W-:Y:S01]  /*1bd0*/  STS [R17+0x400], R4 ;  /* 0x0004000411007388 */ /* 0x000fe20000000800 */
[----:B-1----:R-:W-:-:S03]  /*1be0*/  IMAD.IADD R8, R6, 0x1, R5 ;  /* 0x0000000106087824 */ /* 0x002fc600078e0205 */
[----:B------:R-:W-:Y:S01]  /*1bf0*/  STS [R17+0x800], R6 ;  /* 0x0008000611007388 */ /* 0x000fe20000000800 */
[----:B--2---:R-:W-:-:S03]  /*1c00*/  IMAD.IADD R10, R8, 0x1, R7 ;  /* 0x00000001080a7824 */ /* 0x004fc600078e0207 */
[----:B------:R-:W0:Y:S01]  /*1c10*/  LDS R5, [R17+0x2c00] ;  /* 0x002c000011057984 */ /* 0x000e220000000800 */
[----:B---3--:R-:W-:-:S03]  /*1c20*/  IMAD.IADD R12, R10, 0x1, R9 ;  /* 0x000000010a0c7824 */ /* 0x008fc600078e0209 */
[----:B------:R2:W-:Y:S01]  /*1c30*/  STS [R17+0xc00], R8 ;  /* 0x000c000811007388 */ /* 0x0005e20000000800 */
[----:B----4-:R-:W-:-:S03]  /*1c40*/  IMAD.IADD R14, R12, 0x1, R11 ;  /* 0x000000010c0e7824 */ /* 0x010fc600078e020b */
[----:B------:R2:W-:Y:S01]  /*1c50*/  STS [R17+0x1000], R10 ;  /* 0x0010000a11007388 */ /* 0x0005e20000000800 */
[----:B-----5:R-:W-:-:S03]  /*1c60*/  IMAD.IADD R56, R14, 0x1, R13 ;  /* 0x000000010e387824 */ /* 0x020fc600078e020d */
[----:B------:R2:W-:Y:S01]  /*1c70*/  STS [R17+0x1400], R12 ;  /* 0x0014000c11007388 */ /* 0x0005e20000000800 */
[----:B------:R-:W-:-:S03]  /*1c80*/  IMAD.IADD R76, R56, 0x1, R15 ;  /* 0x00000001384c7824 */ /* 0x000fc600078e020f */
[----:B------:R2:W-:Y:S01]  /*1c90*/  STS [R17+0x1800], R14 ;  /* 0x0018000e11007388 */ /* 0x0005e20000000800 */
[----:B------:R-:W-:-:S03]  /*1ca0*/  IMAD.IADD R57, R76, 0x1, R57 ;  /* 0x000000014c397824 */ /* 0x000fc600078e0239 */
[----:B------:R2:W-:Y:S01]  /*1cb0*/  STS [R17+0x1c00], R56 ;  /* 0x001c003811007388 */ /* 0x0005e20000000800 */
[----:B------:R-:W-:-:S03]  /*1cc0*/  IMAD.IADD R3, R57, 0x1, R16 ;  /* 0x0000000139037824 */ /* 0x000fc600078e0210 */
[----:B------:R2:W-:Y:S01]  /*1cd0*/  STS [R17+0x2000], R76 ;  /* 0x0020004c11007388 */ /* 0x0005e20000000800 */
[----:B------:R-:W-:-:S03]  /*1ce0*/  IMAD.IADD R2, R3, 0x1, R2 ;  /* 0x0000000103027824 */ /* 0x000fc600078e0202 */
[----:B------:R2:W-:Y:S04]  /*1cf0*/  STS [R17+0x2400], R57 ;  /* 0x0024003911007388 */ /* 0x0005e80000000800 */
[----:B------:R2:W-:Y:S04]  /*1d00*/  STS [R17+0x2800], R3 ;  /* 0x0028000311007388 */ /* 0x0005e80000000800 */
[----:B------:R2:W-:Y:S04]  /*1d10*/  STS [R17], RZ ;  /* 0x000000ff11007388 */ /* 0x0005e80000000800 */
[----:B------:R2:W-:Y:S01]  /*1d20*/  STS [R17+0x2c00], R2 ;  /* 0x002c000211007388 */ /* 0x0005e20000000800 */
[----:B0-----:R-:W-:-:S07]  /*1d30*/  IMAD.IADD R16, R2, 0x1, R5 ;  /* 0x0000000102107824 */ /* 0x001fce00078e0205 */
.L_x_13:
[----:B------:R-:W-:Y:S05]  /*1d40*/  BSYNC.RECONVERGENT B0 ;  /* 0x0000000000007941 */ /* 0x000fea0003800200 */
.L_x_12:
[C---:B------:R-:W-:Y:S01]  /*1d50*/  ISETP.NE.AND P0, PT, R16.reuse, 0x1680, PT ;  /* 0x000016801000780c */ /* 0x040fe20003f05270 */
[----:B-12---:R-:W-:Y:S01]  /*1d60*/  IMAD R3, R71, 0x100, R53 ;  /* 0x0000010047037824 */ /* 0x006fe200078e0235 */
[----:B------:R-:W-:Y:S01]  /*1d70*/  @!P4 LOP3.LUT R5, R16, 0x40000000, RZ, 0xfc, !PT ;  /* 0x400000001005c812 */ /* 0x000fe200078efcff */
[----:B------:R-:W0:Y:S01]  /*1d80*/  LDC.64 R56, c[0x0][0x390] ;  /* 0x0000e400ff387b82 */ /* 0x000e220000000a00 */
[----:B------:R-:W-:Y:S01]  /*1d90*/  ISETP.LT.U32.AND P0, PT, R53, 0x100, !P0 ;  /* 0x000001003500780c */ /* 0x000fe20004701070 */
[----:B------:R-:W-:-:S05]  /*1da0*/  IMAD.WIDE R54, R3, 0x4, R54 ;  /* 0x0000000403367825 */ /* 0x000fca00078e0236 */
[----:B------:R1:W-:Y:S01]  /*1db0*/  @!P4 STG.E.STRONG.SYS desc[UR6][R54.64], R5 ;  /* 0x000000053600c986 */ /* 0x0003e2000c115906 */
[----:B------:R-:W2:Y:S01]  /*1dc0*/  LDC.64 R2, c[0x0][0x398] ;  /* 0x0000e600ff027b82 */ /* 0x000ea20000000a00 */
[----:B0-----:R-:W-:-:S07]  /*1dd0*/  IMAD.WIDE.U32 R56, R53, 0x8, R56 ;  /* 0x0000000835387825 */ /* 0x001fce00078e0038 */
[----:B------:R-:W-:Y:S06]  /*1de0*/  BAR.RED.OR.DEFER_BLOCKING 0x0, P0 ;  /* 0x0000000000007b1d */ /* 0x000fec0000014800 */
[----:B------:R-:W0:Y:S02]  /*1df0*/  B2R.RESULT RZ, P0 ;  /* 0x0000000000ff731c */ /* 0x000e240000004000 */
[----:B012---:R-:W-:Y:S05]  /*1e00*/  @!P0 BRA `(.L_x_14) ;  /* 0x0000000c00b48947 */ /* 0x007fea0003800000 */
[C---:B------:R-:W-:Y:S01]  /*1e10*/  ISETP.GT.U32.AND P0, PT, R53.reuse, R68, PT ;  /* 0x000000443500720c */ /* 0x040fe20003f04070 */
[----:B------:R-:W-:Y:S01]  /*1e20*/  BSSY B1, `(.L_x_15) ;  /* 0x000002d000017945 */ /* 0x000fe20003800000 */
[----:B------:R-:W-:Y:S02]  /*1e30*/  IMAD R72, R53, 0x8, R72 ;  /* 0x0000000835487824 */ /* 0x000fe400078e0248 */
[----:B------:R-:W-:Y:S01]  /*1e40*/  SEL R9, RZ, 0x1680, !P0 ;  /* 0x00001680ff097807 */ /* 0x000fe20004000000 */
[----:B------:R-:W-:Y:S08]  /*1e50*/  @P4 BRA `(.L_x_16) ;  /* 0x0000000000a44947 */ /* 0x000ff00003800000 */
[----:B------:R-:W-:-:S06]  /*1e60*/  IMAD.WIDE.U32 R2, R53, 0x8, R2 ;  /* 0x0000000835027825 */ /* 0x000fcc00078e0002 */
[----:B------:R-:W2:Y:S01]  /*1e70*/  LDG.E.64 R2, desc[UR6][R2.64] ;  /* 0x0000000602027981 */ /* 0x000ea2000c1e1b00 */
[----:B------:R-:W-:Y:S01]  /*1e80*/  IMAD.MOV.U32 R7, RZ, RZ, R16 ;  /* 0x000000ffff077224 */ /* 0x000fe200078e0010 */
[----:B--2---:R-:W-:-:S04]  /*1e90*/  IADD3 R4, P0, PT, -R9, R2, RZ ;  /* 0x0000000209047210 */ /* 0x004fc80007f1e1ff */
[----:B------:R-:W-:Y:S02]  /*1ea0*/  IADD3.X R5, PT, PT, R3, -0x1, RZ, P0, !PT ;  /* 0xffffffff03057810 */ /* 0x000fe400007fe4ff */
[----:B------:R-:W-:-:S03]  /*1eb0*/  ISETP.GE.AND P0, PT, R71, 0x1, PT ;  /* 0x000000014700780c */ /* 0x000fc60003f06270 */
[----:B------:R0:W-:Y:S10]  /*1ec0*/  STS.64 [R72+0xb400], R4 ;  /* 0x00b4000448007388 */ /* 0x0001f40000000a00 */
[----:B------:R-:W-:Y:S05]  /*1ed0*/  @!P0 BRA `(.L_x_17) ;  /* 0x00000000006c8947 */ /* 0x000fea0003800000 */
[----:B------:R-:W-:Y:S01]  /*1ee0*/  BSSY B0, `(.L_x_18) ;  /* 0x0000019000007945 */ /* 0x000fe20003800000 */
[----:B0-----:R-:W-:Y:S02]  /*1ef0*/  IMAD.MOV.U32 R4, RZ, RZ, -0x1 ;  /* 0xffffffffff047424 */ /* 0x001fe400078e00ff */
[----:B------:R-:W-:Y:S02]  /*1f00*/  IMAD.MOV.U32 R5, RZ, RZ, R71 ;  /* 0x000000ffff057224 */ /* 0x000fe400078e0047 */
[----:B------:R-:W-:-:S07]  /*1f10*/  IMAD.MOV.U32 R7, RZ, RZ, R16 ;  /* 0x000000ffff077224 */ /* 0x000fce00078e0010 */
.L_x_22:
[----:B------:R-:W0:Y:S01]  /*1f20*/  LDC.64 R2, c[0x0][0x380] ;  /* 0x0000e000ff027b82 */ /* 0x000e220000000a00 */
[----:B------:R-:W-:Y:S01]  /*1f30*/  VIADD R13, R5, 0xffffffff ;  /* 0xffffffff050d7836 */ /* 0x000fe20000000000 */
[----:B------:R-:W-:Y:S03]  /*1f40*/  BSSY B2, `(.L_x_19) ;  /* 0x0000008000027945 */ /* 0x000fe60003800000 */
[----:B------:R-:W-:-:S04]  /*1f50*/  IMAD R11, R13, 0x100, R53 ;  /* 0x000001000d0b7824 */ /* 0x000fc800078e0235 */
[----:B0-----:R-:W-:-:S07]  /*1f60*/  IMAD.WIDE R2, R11, 0x4, R2 ;  /* 0x000000040b027825 */ /* 0x001fce00078e0202 */
.L_x_20:
[----:B------:R-:W-:Y:S05]  /*1f70*/  YIELD ;  /* 0x0000000000007946 */ /* 0x000fea0003800000 */
[----:B------:R0:W-:Y:S06]  /*1f80*/  MEMBAR.SC.CTA ;  /* 0x0000000000007992 */ /* 0x0001ec0000000000 */
[----:B0-----:R-:W2:Y:S02]  /*1f90*/  LDG.E.STRONG.SYS R6, desc[UR6][R2.64] ;  /* 0x0000000602067981 */ /* 0x001ea4000c1f5900 */
[----:B--2---:R-:W-:-:S13]  /*1fa0*/  ISETP.NE.AND P0, PT, R6, RZ, PT ;  /* 0x000000ff0600720c */ /* 0x004fda0003f05270 */
[----:B------:R-:W-:Y:S05]  /*1fb0*/  @!P0 BRA `(.L_x_20) ;  /* 0xfffffffc00ec8947 */ /* 0x000fea000383ffff */
[----:B------:R-:W-:Y:S05]  /*1fc0*/  BSYNC B2 ;  /* 0x0000000000027941 */ /* 0x000fea0003800000 */
.L_x_19:
[----:B------:R-:W-:Y:S01]  /*1fd0*/  BSSY.RECONVERGENT B2, `(.L_x_21) ;  /* 0x0000006000027945 */ /* 0x000fe20003800200 */
[C---:B------:R-:W-:Y:S02]  /*1fe0*/  ISETP.GT.AND P0, PT, R6.reuse, -0x1, PT ;  /* 0xffffffff0600780c */ /* 0x040fe40003f04270 */
[----:B------:R-:W-:Y:S01]  /*1ff0*/  LOP3.LUT R6, R6, 0x3fffffff, RZ, 0xc0, !PT ;  /* 0x3fffffff06067812 */ /* 0x000fe200078ec0ff */
[----:B------:R-:W-:Y:S05]  /*2000*/  WARPSYNC.EXCLUSIVE R4 ;  /* 0x0000000004007348 */ /* 0x000fea0003a00000 */
[----:B------:R-:W-:-:S05]  /*2010*/  IMAD.IADD R7, R6, 0x1, R7 ;  /* 0x0000000106077824 */ /* 0x000fca00078e0207 */
[----:B------:R-:W-:-:S07]  /*2020*/  VOTE.ANY R4, PT, P0 ;  /* 0x0000000000047806 */ /* 0x000fce00000e0100 */
[----:B------:R-:W-:Y:S05]  /*2030*/  BSYNC.RECONVERGENT B2 ;  /* 0x0000000000027941 */ /* 0x000fea0003800200 */
.L_x_21:
[----:B------:R-:W-:Y:S01]  /*2040*/  ISETP.GT.U32.AND P1, PT, R5, 0x1, PT ;  /* 0x000000010500780c */ /* 0x000fe20003f24070 */
[----:B------:R-:W-:-:S12]  /*2050*/  IMAD.MOV.U32 R5, RZ, RZ, R13 ;  /* 0x000000ffff057224 */ /* 0x000fd800078e000d */
[----:B------:R-:W-:Y:S05]  /*2060*/  @P0 BRA P1, `(.L_x_22) ;  /* 0xfffffffc00ac0947 */ /* 0x000fea000083ffff */
[----:B------:R-:W-:Y:S05]  /*2070*/  BSYNC B0 ;  /* 0x0000000000007941 */ /* 0x000fea0003800000 */
.L_x_18:
[----:B------:R1:W2:Y:S02]  /*2080*/  LDS.64 R4, [R72+0xb400] ;  /* 0x00b4000048047984 */ /* 0x0002a40000000a00 */
.L_x_17:
[C---:B------:R-:W-:Y:S01]  /*2090*/  IMAD.IADD R3, R7.reuse, 0x1, -R16 ;  /* 0x0000000107037824 */ /* 0x040fe200078e0a10 */
[----:B------:R-:W-:-:S04]  /*20a0*/  LOP3.LUT R7, R7, 0x80000000, RZ, 0xfc, !PT ;  /* 0x8000000007077812 */ /* 0x000fc800078efcff */
[C---:B--2---:R-:W-:Y:S01]  /*20b0*/  IADD3 R2, P0, PT, R3.reuse, R4, RZ ;  /* 0x0000000403027210 */ /* 0x044fe20007f1e0ff */
[----:B------:R2:W-:Y:S03]  /*20c0*/  STG.E.STRONG.SYS desc[UR6][R54.64], R7 ;  /* 0x0000000736007986 */ /* 0x0005e6000c115906 */
[----:B------:R-:W-:-:S05]  /*20d0*/  LEA.HI.X.SX32 R3, R3, R5, 0x1, P0 ;  /* 0x0000000503037211 */ /* 0x000fca00000f0eff */
[----:B------:R2:W-:Y:S04]  /*20e0*/  STS.64 [R72+0xb400], R2 ;  /* 0x00b4000248007388 */ /* 0x0005e80000000a00 */
.L_x_16:
[----:B------:R-:W-:Y:S05]  /*20f0*/  BSYNC B1 ;  /* 0x0000000000017941 */ /* 0x000fea0003800000 */
.L_x_15:
[----:B------:R-:W3:Y:S01]  /*2100*/  LDC.64 R12, c[0x0][0x390] ;  /* 0x0000e400ff0c7b82 */ /* 0x000ee20000000a00 */
[----:B------:R-:W-:Y:S01]  /*2110*/  ISETP.GT.U32.AND P0, PT, R50, -0x1, PT ;  /* 0xffffffff3200780c */ /* 0x000fe20003f04070 */
[----:B------:R-:W-:Y:S01]  /*2120*/  IMAD.MOV.U32 R8, RZ, RZ, -0x1 ;  /* 0xffffffffff087424 */ /* 0x000fe200078e00ff */
[----:B------:R-:W-:Y:S01]  /*2130*/  ISETP.GT.U32.AND P1, PT, R48, -0x1, PT ;  /* 0xffffffff3000780c */ /* 0x000fe20003f24070 */
[----:B------:R-:W-:Y:S05]  /*2140*/  WARPSYNC.ALL ;  /* 0x0000000000007948 */ /* 0x000fea0003800000 */
[----:B------:R-:W4:Y:S01]  /*2150*/  LDC R15, c[0x0][0x3c0] ;  /* 0x0000f000ff0f7b82 */ /* 0x000f220000000800 */
[----:B------:R-:W-:Y:S01]  /*2160*/  ISETP.GT.AND.EX P0, PT, R51, -0x1, PT, P0 ;  /* 0xffffffff3300780c */ /* 0x000fe20003f04300 */
[----:B------:R-:W-:Y:S01]  /*2170*/  UMOV UR4, 0x400 ;  /* 0x0000040000047882 */ /* 0x000fe20000000000 */
[----:B------:R-:W-:-:S02]  /*2180*/  ISETP.GT.U32.AND P2, PT, R46, -0x1, PT ;  /* 0xffffffff2e00780c */ /* 0x000fc40003f44070 */
[----:B--2---:R-:W-:Y:S02]  /*2190*/  SEL R3, RZ, 0xffffffff, !P0 ;  /* 0xffffffffff037807 */ /* 0x004fe40004000000 */
[----:B0-----:R-:W-:Y:S01]  /*21a0*/  SEL R5, R8, 0x80000000, P0 ;  /* 0x8000000008057807 */ /* 0x001fe20000000000 */
[----:B------:R-:W0:Y:S01]  /*21b0*/  S2UR UR5, SR_CgaCtaId ;  /* 0x00000000000579c3 */ /* 0x000e220000008800 */
[----:B------:R-:W-:Y:S02]  /*21c0*/  ISETP.GT.AND.EX P0, PT, R49, -0x1, PT, P1 ;  /* 0xffffffff3100780c */ /* 0x000fe40003f04310 */
[----:B------:R-:W-:Y:S02]  /*21d0*/  ISETP.GT.AND.EX P1, PT, R47, -0x1, PT, P2 ;  /* 0xffffffff2f00780c */ /* 0x000fe40003f24320 */
[----:B------:R-:W-:Y:S02]  /*21e0*/  LOP3.LUT R2, R3, R50, RZ, 0x3c, !PT ;  /* 0x0000003203027212 */ /* 0x000fe400078e3cff */
[----:B------:R-:W-:-:S02]  /*21f0*/  LOP3.LUT R3, R5, R51, RZ, 0x3c, !PT ;  /* 0x0000003305037212 */ /* 0x000fc400078e3cff */
[----:B------:R-:W-:Y:S02]  /*2200*/  SEL R5, RZ, 0xffffffff, !P0 ;  /* 0xffffffffff057807 */ /* 0x000fe40004000000 */
[----:B------:R-:W-:Y:S02]  /*2210*/  SEL R11, R8, 0x80000000, P0 ;  /* 0x80000000080b7807 */ /* 0x000fe40000000000 */
[----:B------:R-:W-:Y:S02]  /*2220*/  ISETP.GT.U32.AND P0, PT, R44, -0x1, PT ;  /* 0xffffffff2c00780c */ /* 0x000fe40003f04070 */
[----:B------:R-:W-:Y:S02]  /*2230*/  SEL R7, RZ, 0xffffffff, !P1 ;  /* 0xffffffffff077807 */ /* 0x000fe40004800000 */
[----:B------:R-:W-:Y:S02]  /*2240*/  ISETP.GT.AND.EX P0, PT, R45, -0x1, PT, P0 ;  /* 0xffffffff2d00780c */ /* 0x000fe40003f04300 */
[----:B------:R-:W-:-:S02]  /*2250*/  LOP3.LUT R6, R7, R46, RZ, 0x3c, !PT ;  /* 0x0000002e07067212 */ /* 0x000fc400078e3cff */
[----:B------:R-:W-:Y:S02]  /*2260*/  SEL R7, R8, 0x80000000, P1 ;  /* 0x8000000008077807 */ /* 0x000fe40000800000 */
[----:B------:R-:W-:Y:S01]  /*2270*/  LOP3.LUT R4, R5, R48, RZ, 0x3c, !PT ;  /* 0x0000003005047212 */ /* 0x000fe200078e3cff */
[----:B0-----:R-:W-:Y:S01]  /*2280*/  ULEA UR4, UR5, UR4, 0x18 ;  /* 0x0000000405047291 */ /* 0x001fe2000f8ec0ff */
[----:B---3--:R-:W-:Y:S02]  /*2290*/  ISETP.EQ.U32.AND P3, PT, R12, RZ, PT ;  /* 0x000000ff0c00720c */ /* 0x008fe40003f62070 */
[----:B----4-:R-:W-:Y:S02]  /*22a0*/  ISETP.GE.AND P1, PT, R0, R15, PT ;  /* 0x0000000f0000720c */ /* 0x010fe40003f26270 */
[----:B------:R-:W-:Y:S02]  /*22b0*/  LOP3.LUT R5, R11, R49, RZ, 0x3c, !PT ;  /* 0x000000310b057212 */ /* 0x000fe400078e3cff */
[----:B------:R-:W-:-:S02]  /*22c0*/  SEL R11, RZ, 0xffffffff, !P0 ;  /* 0xffffffffff0b7807 */ /* 0x000fc40004000000 */
[----:B------:R-:W-:Y:S02]  /*22d0*/  ISETP.EQ.OR.EX P1, PT, R13, RZ, !P1, P3 ;  /* 0x000000ff0d00720c */ /* 0x000fe40004f22730 */
[----:B------:R-:W-:Y:S02]  /*22e0*/  LOP3.LUT R10, R11, R44, RZ, 0x3c, !PT ;  /* 0x0000002c0b0a7212 */ /* 0x000fe400078e3cff */
[----:B------:R-:W-:Y:S02]  /*22f0*/  SEL R11, R8, 0x80000000, P0 ;  /* 0x80000000080b7807 */ /* 0x000fe40000000000 */
[----:B------:R-:W-:Y:S02]  /*2300*/  ISETP.GT.U32.OR P0, PT, R53, 0xff, P1 ;  /* 0x000000ff3500780c */ /* 0x000fe40000f04470 */
[----:B------:R-:W-:Y:S02]  /*2310*/  ISETP.GT.U32.AND P2, PT, R42, -0x1, PT ;  /* 0xffffffff2a00780c */ /* 0x000fe40003f44070 */
[----:B------:R-:W-:-:S02]  /*2320*/  ISETP.GT.U32.AND P3, PT, R40, -0x1, PT ;  /* 0xffffffff2800780c */ /* 0x000fc40003f64070 */
[----:B------:R-:W-:Y:S02]  /*2330*/  ISETP.GT.AND.EX P2, PT, R43, -0x1, PT, P2 ;  /* 0xffffffff2b00780c */ /* 0x000fe40003f44320 */
[----:B------:R-:W-:Y:S02]  /*2340*/  ISETP.GT.AND.EX P1, PT, R41, -0x1, PT, P3 ;  /* 0xffffffff2900780c */ /* 0x000fe40003f24330 */
[----:B------:R-:W-:Y:S02]  /*2350*/  SEL R13, RZ, 0xffffffff, !P2 ;  /* 0xffffffffff0d7807 */ /* 0x000fe40005000000 */
[----:B------:R-:W-:Y:S01]  /*2360*/  SEL R17, R8, 0x80000000, P2 ;  /* 0x8000000008117807 */ /* 0x000fe20001000000 */
[----:B-1----:R-:W0:Y:S01]  /*2370*/  @!P0 LDS.64 R72, [R72+0xb400] ;  /* 0x00b4000048488984 */ /* 0x002e220000000a00 */
[----:B------:R-:W-:Y:S02]  /*2380*/  ISETP.GT.U32.AND P2, PT, R38, -0x1, PT ;  /* 0xffffffff2600780c */ /* 0x000fe40003f44070 */
[----:B------:R-:W-:-:S02]  /*2390*/  LOP3.LUT R12, R13, R42, RZ, 0x3c, !PT ;  /* 0x0000002a0d0c7212 */ /* 0x000fc400078e3cff */
[----:B------:R-:W-:Y:S02]  /*23a0*/  ISETP.GT.U32.AND P3, PT, R36, -0x1, PT ;  /* 0xffffffff2400780c */ /* 0x000fe40003f64070 */
[----:B------:R-:W-:Y:S02]  /*23b0*/  LOP3.LUT R13, R17, R43, RZ, 0x3c, !PT ;  /* 0x0000002b110d7212 */ /* 0x000fe400078e3cff */
[----:B------:R-:W-:Y:S02]  /*23c0*/  SEL R19, RZ, 0xffffffff, !P1 ;  /* 0xffffffffff137807 */ /* 0x000fe40004800000 */
[----:B------:R-:W-:Y:S02]  /*23d0*/  SEL R17, R8, 0x80000000, P1 ;  /* 0x8000000008117807 */ /* 0x000fe40000800000 */
[----:B------:R-:W-:Y:S02]  /*23e0*/  ISETP.GT.AND.EX P1, PT, R39, -0x1, PT, P2 ;  /* 0xffffffff2700780c */ /* 0x000fe40003f24320 */
[----:B------:R-:W-:-:S02]  /*23f0*/  ISETP.GT.AND.EX P2, PT, R37, -0x1, PT, P3 ;  /* 0xffffffff2500780c */ /* 0x000fc40003f44330 */
[----:B------:R-:W-:Y:S02]  /*2400*/  ISETP.GT.U32.AND P3, PT, R34, -0x1, PT ;  /* 0xffffffff2200780c */ /* 0x000fe40003f64070 */
[----:B------:R-:W-:Y:S02]  /*2410*/  LOP3.LUT R18, R19, R40, RZ, 0x3c, !PT ;  /* 0x0000002813127212 */ /* 0x000fe400078e3cff */
[----:B------:R-:W-:Y:S02]  /*2420*/  LOP3.LUT R19, R17, R41, RZ, 0x3c, !PT ;  /* 0x0000002911137212 */ /* 0x000fe400078e3cff */
[----:B------:R-:W-:Y:S02]  /*2430*/  SEL R21, RZ, 0xffffffff, !P1 ;  /* 0xffffffffff157807 */ /* 0x000fe40004800000 */
[----:B------:R-:W-:Y:S02]  /*2440*/  SEL R41, R8, 0x80000000, P1 ;  /* 0x8000000008297807 */ /* 0x000fe40000800000 */
[----:B------:R-:W-:-:S02]  /*2450*/  SEL R17, RZ, 0xffffffff, !P2 ;  /* 0xffffffffff117807 */ /* 0x000fc40005000000 */
[----:B------:R-:W-:Y:S02]  /*2460*/  ISETP.GT.AND.EX P1, PT, R35, -0x1, PT, P3 ;  /* 0xffffffff2300780c */ /* 0x000fe40003f24330 */
[----:B------:R-:W-:Y:S02]  /*2470*/  LOP3.LUT R20, R21, R38, RZ, 0x3c, !PT ;  /* 0x0000002615147212 */ /* 0x000fe400078e3cff */
[----:B------:R-:W-:Y:S02]  /*2480*/  LOP3.LUT R21, R41, R39, RZ, 0x3c, !PT ;  /* 0x0000002729157212 */ /* 0x000fe400078e3cff */
[----:B------:R-:W-:Y:S02]  /*2490*/  LOP3.LUT R36, R17, R36, RZ, 0x3c, !PT ;  /* 0x0000002411247212 */ /* 0x000fe400078e3cff */
[----:B------:R-:W-:Y:S02]  /*24a0*/  SEL R17, RZ, 0xffffffff, !P1 ;  /* 0xffffffffff117807 */ /* 0x000fe40004800000 */
[----:B------:R-:W-:-:S02]  /*24b0*/  SEL R39, R8, 0x80000000, P1 ;  /* 0x8000000008277807 */ /* 0x000fc40000800000 */
[----:B------:R-:W-:Y:S02]  /*24c0*/  ISETP.GT.U32.AND P1, PT, R32, -0x1, PT ;  /* 0xffffffff2000780c */ /* 0x000fe40003f24070 */
[----:B------:R-:W-:Y:S02]  /*24d0*/  SEL R41, R8, 0x80000000, P2 ;  /* 0x8000000008297807 */ /* 0x000fe40001000000 */
[----:B------:R-:W-:Y:S02]  /*24e0*/  ISETP.GT.AND.EX P1, PT, R33, -0x1, PT, P1 ;  /* 0xffffffff2100780c */ /* 0x000fe40003f24310 */
[----:B------:R-:W-:Y:S02]  /*24f0*/  ISETP.GT.U32.AND P2, PT, R30, -0x1, PT ;  /* 0xffffffff1e00780c */ /* 0x000fe40003f44070 */
[----:B------:R-:W-:Y:S02]  /*2500*/  LOP3.LUT R34, R17, R34, RZ, 0x3c, !PT ;  /* 0x0000002211227212 */ /* 0x000fe400078e3cff */
[----:B------:R-:W-:-:S02]  /*2510*/  LOP3.LUT R35, R39, R35, RZ, 0x3c, !PT ;  /* 0x0000002327237212 */ /* 0x000fc400078e3cff */
[----:B------:R-:W-:Y:S02]  /*2520*/  SEL R17, RZ, 0xffffffff, !P1 ;  /* 0xffffffffff117807 */ /* 0x000fe40004800000 */
[----:B------:R-:W-:Y:S02]  /*2530*/  SEL R39, R8, 0x80000000, P1 ;  /* 0x8000000008277807 */ /* 0x000fe40000800000 */
[----:B------:R-:W-:Y:S02]  /*2540*/  ISETP.GT.AND.EX P1, PT, R31, -0x1, PT, P2 ;  /* 0xffffffff1f00780c */ /* 0x000fe40003f24320 */
[----:B------:R-:W-:Y:S02]  /*2550*/  ISETP.GT.U32.AND P2, PT, R28, -0x1, PT ;  /* 0xffffffff1c00780c */ /* 0x000fe40003f44070 */
[----:B------:R-:W-:Y:S02]  /*2560*/  ISETP.GT.U32.AND P3, PT, R26, -0x1, PT ;  /* 0xffffffff1a00780c */ /* 0x000fe40003f64070 */
[----:B------:R-:W-:-:S02]  /*2570*/  LOP3.LUT R32, R17, R32, RZ, 0x3c, !PT ;  /* 0x0000002011207212 */ /* 0x000fc400078e3cff */
[----:B------:R-:W-:Y:S02]  /*2580*/  LOP3.LUT R33, R39, R33, RZ, 0x3c, !PT ;  /* 0x0000002127217212 */ /* 0x000fe400078e3cff */
[----:B------:R-:W-:Y:S02]  /*2590*/  SEL R17, RZ, 0xffffffff, !P1 ;  /* 0xffffffffff117807 */ /* 0x000fe40004800000 */
[----:B------:R-:W-:Y:S02]  /*25a0*/  SEL R39, R8, 0x80000000, P1 ;  /* 0x8000000008277807 */ /* 0x000fe40000800000 */
[----:B------:R-:W-:Y:S02]  /*25b0*/  ISETP.GT.AND.EX P1, PT, R29, -0x1, PT, P2 ;  /* 0xffffffff1d00780c */ /* 0x000fe40003f24320 */
[----:B------:R-:W-:Y:S02]  /*25c0*/  ISETP.GT.AND.EX P2, PT, R27, -0x1, PT, P3 ;  /* 0xffffffff1b00780c */ /* 0x000fe40003f44330 */
[----:B------:R-:W-:-:S02]  /*25d0*/  LOP3.LUT R37, R41, R37, RZ, 0x3c, !PT ;  /* 0x0000002529257212 */ /* 0x000fc400078e3cff */
[----:B------:R-:W-:Y:S02]  /*25e0*/  LOP3.LUT R30, R17, R30, RZ, 0x3c, !PT ;  /* 0x0000001e111e7212 */ /* 0x000fe400078e3cff */
[----:B------:R-:W-:Y:S02]  /*25f0*/  LOP3.LUT R31, R39, R31, RZ, 0x3c, !PT ;  /* 0x0000001f271f7212 */ /* 0x000fe400078e3cff */
[----:B------:R-:W-:Y:S02]  /*2600*/  SEL R17, RZ, 0xffffffff, !P1 ;  /* 0xffffffffff117807 */ /* 0x000fe40004800000 */
[----:B------:R-:W-:Y:S02]  /*2610*/  SEL R41, R8, 0x80000000, P1 ;  /* 0x8000000008297807 */ /* 0x000fe40000800000 */
[----:B------:R-:W-:Y:S02]  /*2620*/  SEL R39, RZ, 0xffffffff, !P2 ;  /* 0xffffffffff277807 */ /* 0x000fe40005000000 */
[----:B0-----:R-:W-:-:S02]  /*2630*/  @!P0 IADD3 R38, P1, P3, R72, R9, R16 ;  /* 0x0000000948268210 */ /* 0x001fc40007b3e010 */
[----:B------:R-:W-:Y:S02]  /*2640*/  @!P0 SHF.R.S32.HI R9, RZ, 0x1f, R16 ;  /* 0x0000001fff098819 */ /* 0x000fe40000011410 */
[----:B------:R-:W-:Y:S02]  /*2650*/  LOP3.LUT R26, R39, R26, RZ, 0x3c, !PT ;  /* 0x0000001a271a7212 */ /* 0x000fe400078e3cff */
[----:B------:R-:W-:Y:S02]  /*2660*/  @!P0 IADD3.X R39, PT, PT, R73, RZ, R9, P1, P3 ;  /* 0x000000ff49278210 */ /* 0x000fe40000fe6409 */
[----:B------:R-:W-:Y:S02]  /*2670*/  LOP3.LUT R16, R17, R28, RZ, 0x3c, !PT ;  /* 0x0000001c11107212 */ /* 0x000fe400078e3cff */
[----:B------:R-:W-:Y:S01]  /*2680*/  LEA R28, R68, UR4, 0x3 ;  /* 0x00000004441c7c11 */ /* 0x000fe2000f8e18ff */
[----:B------:R0:W-:Y:S01]  /*2690*/  @!P0 STG.E.64 desc[UR6][R56.64], R38 ;  /* 0x0000002638008986 */ /* 0x0001e2000c101b06 */
[----:B------:R-:W-:-:S02]  /*26a0*/  LOP3.LUT R17, R41, R29, RZ, 0x3c, !PT ;  /* 0x0000001d29117212 */ /* 0x000fc400078e3cff */
[----:B------:R-:W-:Y:S01]  /*26b0*/  SEL R9, R8, 0x80000000, P2 ;  /* 0x8000000008097807 */ /* 0x000fe20001000000 */
[----:B------:R-:W-:Y:S01]  /*26c0*/  BAR.SYNC.DEFER_BLOCKING 0x0 ;  /* 0x0000000000007b1d */ /* 0x000fe20000010000 */
[----:B------:R-:W-:Y:S02]  /*26d0*/  ISETP.GT.U32.AND P2, PT, R22, -0x1, PT ;  /* 0xffffffff1600780c */ /* 0x000fe40003f44070 */
[----:B------:R-:W-:Y:S02]  /*26e0*/  ISETP.GT.U32.AND P1, PT, R24, -0x1, PT ;  /* 0xffffffff1800780c */ /* 0x000fe40003f24070 */
[----:B------:R-:W-:Y:S02]  /*26f0*/  ISETP.GT.AND.EX P0, PT, R23, -0x1, PT, P2 ;  /* 0xffffffff1700780c */ /* 0x000fe40003f04320 */
[----:B------:R-:W-:Y:S02]  /*2700*/  ISETP.GT.AND.EX P1, PT, R25, -0x1, PT, P1 ;  /* 0xffffffff1900780c */ /* 0x000fe40003f24310 */
[----:B------:R-:W-:-:S02]  /*2710*/  SEL R41, RZ, 0xffffffff, !P0 ;  /* 0xffffffffff297807 */ /* 0x000fc40004000000 */
[----:B------:R-:W-:Y:S02]  /*2720*/  SEL R43, R8, 0x80000000, P0 ;  /* 0x80000000082b7807 */ /* 0x000fe40000000000 */
[----:B------:R-:W-:Y:S02]  /*2730*/  ISETP.GT.AND P0, PT, R0, R15, PT ;  /* 0x0000000f0000720c */ /* 0x000fe40003f04270 */
[----:B------:R-:W-:Y:S02]  /*2740*/  LOP3.LUT R27, R9, R27, RZ, 0x3c, !PT ;  /* 0x0000001b091b7212 */ /* 0x000fe400078e3cff */
[----:B------:R-:W-:Y:S02]  /*2750*/  LOP3.LUT R11, R11, R45, RZ, 0x3c, !PT ;  /* 0x0000002d0b0b7212 */ /* 0x000fe400078e3cff */
[----:B------:R-:W-:Y:S02]  /*2760*/  SEL R9, RZ, 0xffffffff, !P1 ;  /* 0xffffffffff097807 */ /* 0x000fe40004800000 */
[----:B------:R-:W-:-:S02]  /*2770*/  SEL R45, R8, 0x80000000, P1 ;  /* 0x80000000082d7807 */ /* 0x000fc40000800000 */
[----:B------:R-:W-:Y:S01]  /*2780*/  LOP3.LUT R8, R9, R24, RZ, 0x3c, !PT ;  /* 0x0000001809087212 */ /* 0x000fe200078e3cff */
[----:B------:R-:W1:Y:S01]  /*2790*/  LDS.64 R28, [R28+0xb400] ;  /* 0x00b400001c1c7984 */ /* 0x000e620000000a00 */
[----:B------:R-:W-:Y:S02]  /*27a0*/  LOP3.LUT R7, R7, R47, RZ, 0x3c, !PT ;  /* 0x0000002f07077212 */ /* 0x000fe400078e3cff */
[----:B------:R-:W-:Y:S02]  /*27b0*/  LOP3.LUT R9, R45, R25, RZ, 0x3c, !PT ;  /* 0x000000192d097212 */ /* 0x000fe400078e3cff */
[----:B------:R-:W-:Y:S02]  /*27c0*/  LOP3.LUT R22, R41, R22, RZ, 0x3c, !PT ;  /* 0x0000001629167212 */ /* 0x000fe400078e3cff */
[----:B------:R-:W-:Y:S01]  /*27d0*/  LOP3.LUT R23, R43, R23, RZ, 0x3c, !PT ;  /* 0x000000172b177212 */ /* 0x000fe200078e3cff */
[----:B0-----:R-:W-:Y:S06]  /*27e0*/  @P0 BRA `(.L_x_23) ;  /* 0x0000000000600947 */ /* 0x001fec0003800000 */
[----:B------:R-:W0:Y:S01]  /*27f0*/  LDCU.64 UR4, c[0x0][0x3a0] ;  /* 0x00007400ff0477ac */ /* 0x000e220008000a00 */
[C---:B------:R-:W-:Y:S02]  /*2800*/  LOP3.LUT R15, R53.reuse, 0x3e0, RZ, 0xc0, !PT ;  /* 0x000003e0350f7812 */ /* 0x040fe400078ec0ff */
[----:B------:R-:W-:-:S05]  /*2810*/  LOP3.LUT R52, R53, 0x1f, RZ, 0xc0, !PT ;  /* 0x0000001f35347812 */ /* 0x000fca00078ec0ff */
[----:B------:R-:W-:-:S05]  /*2820*/  IMAD R15, R15, 0xf, R52 ;  /* 0x0000000f0f0f7824 */ /* 0x000fca00078e0234 */
[----:B-1----:R-:W-:-:S05]  /*2830*/  IADD3 R0, P0, PT, R15, R28, RZ ;  /* 0x0000001c0f007210 */ /* 0x002fca0007f1e0ff */
[----:B------:R-:W-:Y:S01]  /*2840*/  IMAD.X R29, RZ, RZ, R29, P0 ;  /* 0x000000ffff1d7224 */ /* 0x000fe200000e061d */
[----:B0-----:R-:W-:-:S04]  /*2850*/  LEA R14, P0, R0, UR4, 0x3 ;  /* 0x00000004000e7c11 */ /* 0x001fc8000f8018ff */
[----:B------:R-:W-:-:S05]  /*2860*/  LEA.HI.X R15, R0, UR5, R29, 0x3, P0 ;  /* 0x00000005000f7c11 */ /* 0x000fca00080f1c1d */
[----:B------:R-:W-:Y:S04]  /*2870*/  STG.E.64 desc[UR6][R14.64], R2 ;  /* 0x000000020e007986 */ /* 0x000fe8000c101b06 */
        /* <DEDUP_REMOVED lines=13> */
[----:B------:R-:W-:Y:S01]  /*2950*/  STG.E.64 desc[UR6][R14.64+0xe00], R22 ;  /* 0x000e00160e007986 */ /* 0x000fe2000c101b06 */
[----:B------:R-:W-:Y:S05]  /*2960*/  EXIT ;  /* 0x000000000000794d */ /* 0x000fea0003800000 */
.L_x_23:
[----:B------:R-:W0:Y:S01]  /*2970*/  LDCU.64 UR4, c[0x0][0x3a0] ;  /* 0x00007400ff0477ac */ /* 0x000e220008000a00 */
[----:B------:R-:W-:Y:S01]  /*2980*/  LOP3.LUT R25, R53, 0x3e0, RZ, 0xc0, !PT ;  /* 0x000003e035197812 */ /* 0x000fe200078ec0ff */
[----:B------:R-:W-:Y:S01]  /*2990*/  IMAD R71, R71, -0x1680, R15 ;  /* 0xffffe98047477824 */ /* 0x000fe200078e020f */
[----:B------:R-:W-:-:S05]  /*29a0*/  LOP3.LUT R52, R53, 0x1f, RZ, 0xc0, !PT ;  /* 0x0000001f35347812 */ /* 0x000fca00078ec0ff */
[----:B------:R-:W-:-:S04]  /*29b0*/  IMAD R25, R25, 0xf, R52 ;  /* 0x0000000f19197824 */ /* 0x000fc800078e0234 */
[C---:B------:R-:W-:Y:S01]  /*29c0*/  VIADD R14, R25.reuse, 0x20 ;  /* 0x00000020190e7836 */ /* 0x040fe20000000000 */
[C---:B-1----:R-:W-:Y:S01]  /*29d0*/  IADD3 R0, P0, PT, R25.reuse, R28, RZ ;  /* 0x0000001c19007210 */ /* 0x042fe20007f1e0ff */
[C---:B------:R-:W-:Y:S01]  /*29e0*/  VIADD R24, R25.reuse, 0x40 ;  /* 0x0000004019187836 */ /* 0x040fe20000000000 */
[CC--:B------:R-:W-:Y:S01]  /*29f0*/  ISETP.GE.AND P3, PT, R25.reuse, R71.reuse, PT ;  /* 0x000000471900720c */ /* 0x0c0fe20003f66270 */
[C---:B------:R-:W-:Y:S01]  /*2a00*/  VIADD R28, R25.reuse, 0x60 ;  /* 0x00000060191c7836 */ /* 0x040fe20000000000 */
[-C--:B------:R-:W-:Y:S01]  /*2a10*/  ISETP.GE.AND P4, PT, R14, R71.reuse, PT ;  /* 0x000000470e00720c */ /* 0x080fe20003f86270 */
[----:B------:R-:W-:Y:S01]  /*2a20*/  IMAD.X R29, RZ, RZ, R29, P0 ;  /* 0x000000ffff1d7224 */ /* 0x000fe200000e061d */
[----:B0-----:R-:W-:Y:S01]  /*2a30*/  LEA R14, P0, R0, UR4, 0x3 ;  /* 0x00000004000e7c11 */ /* 0x001fe2000f8018ff */
[C---:B------:R-:W-:Y:S01]  /*2a40*/  VIADD R38, R25.reuse, 0xc0 ;  /* 0x000000c019267836 */ /* 0x040fe20000000000 */
[-C--:B------:R-:W-:Y:S01]  /*2a50*/  ISETP.GE.AND P5, PT, R24, R71.reuse, PT ;  /* 0x000000471800720c */ /* 0x080fe20003fa6270 */
[C---:B------:R-:W-:Y:S01]  /*2a60*/  VIADD R24, R25.reuse, 0x80 ;  /* 0x0000008019187836 */ /* 0x040fe20000000000 */
[----:B------:R-:W-:Y:S01]  /*2a70*/  LEA.HI.X R15, R0, UR5, R29, 0x3, P0 ;  /* 0x00000005000f7c11 */ /* 0x000fe200080f1c1d */
[C---:B------:R-:W-:Y:S01]  /*2a80*/  VIADD R0, R25.reuse, 0xe0 ;  /* 0x000000e019007836 */ /* 0x040fe20000000000 */
[-C--:B------:R-:W-:Y:S01]  /*2a90*/  ISETP.GE.AND P6, PT, R28, R71.reuse, PT ;  /* 0x000000471c00720c */ /* 0x080fe20003fc6270 */
[C---:B------:R-:W-:Y:S01]  /*2aa0*/  VIADD R28, R25.reuse, 0xa0 ;  /* 0x000000a0191c7836 */ /* 0x040fe20000000000 */
[-C--:B------:R-:W-:Y:S01]  /*2ab0*/  ISETP.GE.AND P0, PT, R24, R71.reuse, PT ;  /* 0x000000471800720c */ /* 0x080fe20003f06270 */
[----:B------:R0:W-:Y:S01]  /*2ac0*/  @!P3 STG.E.64 desc[UR6][R14.64], R2 ;  /* 0x000000020e00b986 */ /* 0x0001e2000c101b06 */
[-C--:B------:R-:W-:Y:S01]  /*2ad0*/  ISETP.GE.AND P3, PT, R0, R71.reuse, PT ;  /* 0x000000470000720c */ /* 0x080fe20003f66270 */
[C---:B------:R-:W-:Y:S01]  /*2ae0*/  VIADD R0, R25.reuse, 0x120 ;  /* 0x0000012019007836 */ /* 0x040fe20000000000 */
[-C--:B------:R-:W-:Y:S01]  /*2af0*/  ISETP.GE.AND P2, PT, R38, R71.reuse, PT ;  /* 0x000000472600720c */ /* 0x080fe20003f46270 */
[C---:B------:R-:W-:Y:S01]  /*2b00*/  VIADD R24, R25.reuse, 0x100 ;  /* 0x0000010019187836 */ /* 0x040fe20000000000 */
[-C--:B------:R-:W-:Y:S01]  /*2b10*/  ISETP.GE.AND P1, PT, R28, R71.reuse, PT ;  /* 0x000000471c00720c */ /* 0x080fe20003f26270 */
[----:B------:R1:W-:Y:S01]  /*2b20*/  @!P5 STG.E.64 desc[UR6][R14.64+0x200], R6 ;  /* 0x000200060e00d986 */ /* 0x0003e2000c101b06 */
[----:B------:R-:W-:Y:S01]  /*2b30*/  ISETP.GE.AND P5, PT, R0, R71, PT ;  /* 0x000000470000720c */ /* 0x000fe20003fa6270 */
[----:B------:R-:W-:-:S02]  /*2b40*/  VIADD R0, R25, 0x160 ;  /* 0x0000016019007836 */ /* 0x000fc40000000000 */
[----:B------:R1:W-:Y:S01]  /*2b50*/  @!P4 STG.E.64 desc[UR6][R14.64+0x100], R4 ;  /* 0x000100040e00c986 */ /* 0x0003e2000c101b06 */
[-C--:B------:R-:W-:Y:S01]  /*2b60*/  ISETP.GE.AND P4, PT, R24, R71.reuse, PT ;  /* 0x000000471800720c */ /* 0x080fe20003f86270 */
[C---:B------:R-:W-:Y:S02]  /*2b70*/  VIADD R24, R25.reuse, 0x140 ;  /* 0x0000014019187836 */ /* 0x040fe40000000000 */
[----:B------:R1:W-:Y:S01]  /*2b80*/  @!P0 STG.E.64 desc[UR6][R14.64+0x400], R12 ;  /* 0x0004000c0e008986 */ /* 0x0003e2000c101b06 */
[-C--:B------:R-:W-:Y:S01]  /*2b90*/  ISETP.GE.AND P0, PT, R0, R71.reuse, PT ;  /* 0x000000470000720c */ /* 0x080fe20003f06270 */
[C---:B------:R-:W-:Y:S02]  /*2ba0*/  VIADD R0, R25.reuse, 0x1a0 ;  /* 0x000001a019007836 */ /* 0x040fe40000000000 */
[----:B------:R1:W-:Y:S01]  /*2bb0*/  @!P2 STG.E.64 desc[UR6][R14.64+0x600], R20 ;  /* 0x000600140e00a986 */ /* 0x0003e2000c101b06 */
[C---:B0-----:R-:W-:Y:S02]  /*2bc0*/  VIADD R2, R25.reuse, 0x180 ;  /* 0x0000018019027836 */ /* 0x041fe40000000000 */
[-C--:B------:R-:W-:Y:S01]  /*2bd0*/  ISETP.GE.AND P2, PT, R0, R71.reuse, PT ;  /* 0x000000470000720c */ /* 0x080fe20003f46270 */
[----:B------:R-:W-:Y:S01]  /*2be0*/  VIADD R0, R25, 0x1c0 ;  /* 0x000001c019007836 */ /* 0x000fe20000000000 */
[----:B------:R1:W-:Y:S01]  /*2bf0*/  @!P6 STG.E.64 desc[UR6][R14.64+0x300], R10 ;  /* 0x0003000a0e00e986 */ /* 0x0003e2000c101b06 */
[----:B------:R-:W-:-:S03]  /*2c00*/  ISETP.GE.AND P6, PT, R24, R71, PT ;  /* 0x000000471800720c */ /* 0x000fc60003fc6270 */
[----:B------:R1:W-:Y:S01]  /*2c10*/  @!P1 STG.E.64 desc[UR6][R14.64+0x500], R18 ;  /* 0x000500120e009986 */ /* 0x0003e2000c101b06 */
[----:B------:R-:W-:-:S03]  /*2c20*/  ISETP.GE.AND P1, PT, R2, R71, PT ;  /* 0x000000470200720c */ /* 0x000fc60003f26270 */
[----:B------:R1:W-:Y:S01]  /*2c30*/  @!P3 STG.E.64 desc[UR6][R14.64+0x700], R36 ;  /* 0x000700240e00b986 */ /* 0x0003e2000c101b06 */
[----:B------:R-:W-:-:S03]  /*2c40*/  ISETP.GE.AND P3, PT, R0, R71, PT ;  /* 0x000000470000720c */ /* 0x000fc60003f66270 */
[----:B------:R1:W-:Y:S04]  /*2c50*/  @!P4 STG.E.64 desc[UR6][R14.64+0x800], R34 ;  /* 0x000800220e00c986 */ /* 0x0003e8000c101b06 */
[----:B------:R1:W-:Y:S04]  /*2c60*/  @!P5 STG.E.64 desc[UR6][R14.64+0x900], R32 ;  /* 0x000900200e00d986 */ /* 0x0003e8000c101b06 */
[----:B------:R1:W-:Y:S04]  /*2c70*/  @!P6 STG.E.64 desc[UR6][R14.64+0xa00], R30 ;  /* 0x000a001e0e00e986 */ /* 0x0003e8000c101b06 */
[----:B------:R1:W-:Y:S04]  /*2c80*/  @!P0 STG.E.64 desc[UR6][R14.64+0xb00], R16 ;  /* 0x000b00100e008986 */ /* 0x0003e8000c101b06 */
[----:B------:R1:W-:Y:S04]  /*2c90*/  @!P1 STG.E.64 desc[UR6][R14.64+0xc00], R26 ;  /* 0x000c001a0e009986 */ /* 0x0003e8000c101b06 */
[----:B------:R1:W-:Y:S01]  /*2ca0*/  @!P2 STG.E.64 desc[UR6][R14.64+0xd00], R8 ;  /* 0x000d00080e00a986 */ /* 0x0003e2000c101b06 */
[----:B------:R-:W-:Y:S05]  /*2cb0*/  @P3 EXIT ;  /* 0x000000000000394d */ /* 0x000fea0003800000 */
[----:B------:R-:W-:Y:S01]  /*2cc0*/  STG.E.64 desc[UR6][R14.64+0xe00], R22 ;  /* 0x000e00160e007986 */ /* 0x000fe2000c101b06 */
[----:B------:R-:W-:Y:S05]  /*2cd0*/  EXIT ;  /* 0x000000000000794d */ /* 0x000fea0003800000 */
.L_x_14:
[----:B------:R-:W-:Y:S01]  /*2ce0*/  IMAD.MOV.U32 R52, RZ, RZ, RZ ;  /* 0x000000ffff347224 */ /* 0x000fe200078e00ff */
[C---:B------:R-:W-:Y:S01]  /*2cf0*/  ISETP.GT.U32.AND P0, PT, R53.reuse, 0x1f, PT ;  /* 0x0000001f3500780c */ /* 0x040fe20003f04070 */
[----:B------:R-:W-:Y:S05]  /*2d00*/  WARPSYNC.ALL ;  /* 0x0000000000007948 */ /* 0x000fea0003800000 */
[----:B------:R-:W-:-:S04]  /*2d10*/  IMAD.HI.U32 R15, R53, 0x15555556, R52 ;  /* 0x15555556350f7827 */ /* 0x000fc800078e0034 */
[----:B------:R-:W-:-:S05]  /*2d20*/  IMAD R15, R15, 0x4, R72 ;  /* 0x000000040f0f7824 */ /* 0x000fca00078e0248 */
[----:B------:R0:W-:Y:S01]  /*2d30*/  STS [R15+0x3410], R16 ;  /* 0x003410100f007388 */ /* 0x0001e20000000800 */
[----:B------:R-:W-:Y:S06]  /*2d40*/  BAR.SYNC.DEFER_BLOCKING 0x0 ;  /* 0x0000000000007b1d */ /* 0x000fec0000010000 */
[----:B------:R-:W-:Y:S05]  /*2d50*/  @P0 BRA `(.L_x_24) ;  /* 0x0000000000dc0947 */ /* 0x000fea0003800000 */
[----:B------:R-:W-:Y:S01]  /*2d60*/  IMAD R14, R53, 0x34, R72 ;  /* 0x00000034350e7824 */ /* 0x000fe200078e0248 */
[----:B------:R-:W-:-:S04]  /*2d70*/  UMOV UR4, 0xffffffff ;  /* 0xffffffff00047882 */ /* 0x000fc80000000000 */
[----:B------:R-:W-:Y:S04]  /*2d80*/  LDS R13, [R14+0x3410] ;  /* 0x003410000e0d7984 */ /* 0x000fe80000000800 */
[----:B------:R-:W-:Y:S04]  /*2d90*/  LDS R12, [R14+0x3414] ;  /* 0x003414000e0c7984 */ /* 0x000fe80000000800 */
[----:B------:R-:W1:Y:S04]  /*2da0*/  LDS R11, [R14+0x3418] ;  /* 0x003418000e0b7984 */ /* 0x000e680000000800 */
[----:B------:R-:W-:Y:S04]  /*2db0*/  LDS R10, [R14+0x341c] ;  /* 0x00341c000e0a7984 */ /* 0x000fe80000000800 */
[----:B------:R-:W2:Y:S04]  /*2dc0*/  LDS R9, [R14+0x3420] ;  /* 0x003420000e097984 */ /* 0x000ea80000000800 */
[----:B------:R-:W-:Y:S04]  /*2dd0*/  LDS R8, [R14+0x3424] ;  /* 0x003424000e087984 */ /* 0x000fe80000000800 */
[----:B------:R-:W3:Y:S04]  /*2de0*/  LDS R7, [R14+0x3428] ;  /* 0x003428000e077984 */ /* 0x000ee80000000800 */
[----:B------:R-:W-:Y:S04]  /*2df0*/  LDS R6, [R14+0x342c] ;  /* 0x00342c000e067984 */ /* 0x000fe80000000800 */
[----:B------:R-:W4:Y:S04]  /*2e00*/  LDS R5, [R14+0x3430] ;  /* 0x003430000e057984 */ /* 0x000f280000000800 */
[----:B------:R-:W-:Y:S04]  /*2e10*/  LDS R4, [R14+0x3434] ;  /* 0x003434000e047984 */ /* 0x000fe80000000800 */
[----:B------:R-:W5:Y:S04]  /*2e20*/  LDS R3, [R14+0x3438] ;  /* 0x003438000e037984 */ /* 0x000f680000000800 */
[----:B------:R-:W0:Y:S01]  /*2e30*/  LDS R2, [R14+0x343c] ;  /* 0x00343c000e027984 */ /* 0x000e220000000800 */
[----:B-1----:R-:W-:-:S04]  /*2e40*/  IADD3 R0, PT, PT, R11, R12, R13 ;  /* 0x0000000c0b007210 */ /* 0x002fc80007ffe00d */
[----:B--2---:R-:W-:-:S04]  /*2e50*/  IADD3 R0, PT, PT, R9, R0, R10 ;  /* 0x0000000009007210 */ /* 0x004fc80007ffe00a */
[----:B---3--:R-:W-:-:S04]  /*2e60*/  IADD3 R0, PT, PT, R7, R0, R8 ;  /* 0x0000000007007210 */ /* 0x008fc80007ffe008 */
[----:B----4-:R-:W-:-:S04]  /*2e70*/  IADD3 R0, PT, PT, R5, R0, R6 ;  /* 0x0000000005007210 */ /* 0x010fc80007ffe006 */
[----:B-----5:R-:W-:-:S05]  /*2e80*/  IADD3 R73, PT, PT, R3, R0, R4 ;  /* 0x0000000003497210 */ /* 0x020fca0007ffe004 */
[----:B0-----:R-:W-:Y:S01]  /*2e90*/  IMAD.IADD R2, R2, 0x1, R73 ;  /* 0x0000000102027824 */ /* 0x001fe200078e0249 */
[----:B------:R-:W-:Y:S06]  /*2ea0*/  BRA.DIV UR4, `(.L_x_25) ;  /* 0x0000005e04487947 */ /* 0x000fec000b800000 */
[----:B------:R-:W0:Y:S02]  /*2eb0*/  SHFL.UP P0, R77, R2, 0x1, RZ ;  /* 0x04200000024d7989 */ /* 0x000e2400000000ff */
[----:B0-----:R-:W-:-:S05]  /*2ec0*/  @P0 IMAD.IADD R77, R2, 0x1, R77 ;  /* 0x00000001024d0824 */ /* 0x001fca00078e024d */
[----:B------:R-:W0:Y:S02]  /*2ed0*/  SHFL.UP P0, R73, R77, 0x2, RZ ;  /* 0x044000004d497989 */ /* 0x000e2400000000ff */
[----:B0-----:R-:W-:-:S05]  /*2ee0*/  @P0 IMAD.IADD R73, R77, 0x1, R73 ;  /* 0x000000014d490824 */ /* 0x001fca00078e0249 */
[----:B------:R-:W0:Y:S02]  /*2ef0*/  SHFL.UP P0, R77, R73, 0x4, RZ ;  /* 0x04800000494d7989 */ /* 0x000e2400000000ff */
[----:B0-----:R-:W-:-:S05]  /*2f00*/  @P0 IMAD.IADD R77, R73, 0x1, R77 ;  /* 0x00000001494d0824 */ /* 0x001fca00078e024d */
[----:B------:R-:W0:Y:S02]  /*2f10*/  SHFL.UP P0, R73, R77, 0x8, RZ ;  /* 0x050000004d497989 */ /* 0x000e2400000000ff */
[----:B0-----:R-:W-:-:S05]  /*2f20*/  @P0 IMAD.IADD R73, R77, 0x1, R73 ;  /* 0x000000014d490824 */ /* 0x001fca00078e0249 */
[----:B------:R0:W1:Y:S02]  /*2f30*/  SHFL.UP P0, R0, R73, 0x10, RZ ;  /* 0x0600000049007989 */ /* 0x00006400000000ff */
.L_x_102:
[----:B-1----:R-:W-:-:S04]  /*2f40*/  @P0 IMAD.IADD R0, R73, 0x1, R0 ;  /* 0x0000000149000824 */ /* 0x002fc800078e0200 */
[----:B------:R-:W-:-:S04]  /*2f50*/  IMAD.IADD R2, R0, 0x1, -R2 ;  /* 0x0000000100027824 */ /* 0x000fc800078e0a02 */
[----:B------:R-:W-:Y:S01]  /*2f60*/  IMAD.IADD R13, R13, 0x1, R2 ;  /* 0x000000010d0d7824 */ /* 0x000fe200078e0202 */
[----:B------:R1:W-:Y:S03]  /*2f70*/  STS [R14+0x3410], R2 ;  /* 0x003410020e007388 */ /* 0x0003e60000000800 */
        /* <DEDUP_REMOVED lines=19> */
[----:B------:R1:W-:Y:S04]  /*30b0*/  STS [R14+0x3438], R4 ;  /* 0x003438040e007388 */ /* 0x0003e80000000800 */
[----:B------:R1:W-:Y:S02]  /*30c0*/  STS [R14+0x343c], R3 ;  /* 0x00343c030e007388 */ /* 0x0003e40000000800 */
.L_x_24:
[----:B------:R-:W-:Y:S05]  /*30d0*/  WARPSYNC.ALL ;  /* 0x0000000000007948 */ /* 0x000fea0003800000 */
[----:B------:R-:W-:Y:S01]  /*30e0*/  BAR.SYNC.DEFER_BLOCKING 0x0 ;  /* 0x0000000000007b1d */ /* 0x000fe20000010000 */
[----:B------:R-:W-:-:S05]  /*30f0*/  ISETP.NE.AND P0, PT, R74, RZ, PT ;  /* 0x000000ff4a00720c */ /* 0x000fca0003f05270 */
[----:B------:R-:W-:Y:S01]  /*3100*/  BSSY.RECONVERGENT B0, `(.L_x_26) ;  /* 0x0000027000007945 */ /* 0x000fe20003800200 */
[----:B0-----:R-:W0:Y:S07]  /*3110*/  LDS R15, [R15+0x3410] ;  /* 0x003410000f0f7984 */ /* 0x001e2e0000000800 */
[----:B------:R-:W-:Y:S05]  /*3120*/  @P0 BRA `(.L_x_27) ;  /* 0x0000000000900947 */ /* 0x000fea0003800000 */
[----:B-1----:R-:W0:Y:S04]  /*3130*/  LDS R12, [R17] ;  /* 0x00000000110c7984 */ /* 0x002e280000000800 */
        /* <DEDUP_REMOVED lines=8> */
[----:B------:R-:W5:Y:S04]  /*31c0*/  LDS R6, [R17+0x2400] ;  /* 0x0024000011067984 */ /* 0x000f680000000800 */
[----:B------:R-:W5:Y:S01]  /*31d0*/  LDS R4, [R17+0x2800] ;  /* 0x0028000011047984 */ /* 0x000f620000000800 */
[----:B0-----:R-:W-:-:S03]  /*31e0*/  IMAD.IADD R12, R15, 0x1, R12 ;  /* 0x000000010f0c7824 */ /* 0x001fc600078e020c */
[----:B------:R-:W0:Y:S01]  /*31f0*/  LDS R2, [R17+0x2c00] ;  /* 0x002c000011027984 */ /* 0x000e220000000800 */
[C---:B-1----:R-:W-:Y:S02]  /*3200*/  IMAD.IADD R14, R15.reuse, 0x1, R14 ;  /* 0x000000010f0e7824 */ /* 0x042fe400078e020e */
[C---:B--2---:R-:W-:Y:S01]  /*3210*/  IMAD.IADD R76, R15.reuse, 0x1, R76 ;  /* 0x000000010f4c7824 */ /* 0x044fe200078e024c */
[----:B------:R2:W-:Y:S01]  /*3220*/  STS [R17], R12 ;  /* 0x0000000c11007388 */ /* 0x0005e20000000800 */
        /* <DEDUP_REMOVED lines=16> */
[----:B0-----:R-:W-:-:S03]  /*3330*/  IMAD.IADD R2, R15, 0x1, R2 ;  /* 0x000000010f027824 */ /* 0x001fc600078e0202 */
[----:B------:R2:W-:Y:S04]  /*3340*/  STS [R17+0x2400], R6 ;  /* 0x0024000611007388 */ /* 0x0005e80000000800 */
[----:B------:R2:W-:Y:S04]  /*3350*/  STS [R17+0x2800], R4 ;  /* 0x0028000411007388 */ /* 0x0005e80000000800 */
[----:B------:R2:W-:Y:S02]  /*3360*/  STS [R17+0x2c00], R2 ;  /* 0x002c000211007388 */ /* 0x0005e40000000800 */
.L_x_27:
[----:B------:R-:W-:Y:S05]  /*3370*/  BSYNC.RECONVERGENT B0 ;  /* 0x0000000000007941 */ /* 0x000fea0003800200 */
.L_x_26:
[----:B------:R-:W-:Y:S01]  /*3380*/  BAR.SYNC.DEFER_BLOCKING 0x0 ;  /* 0x0000000000007b1d */ /* 0x000fe20000010000 */
[----:B------:R-:W-:Y:S01]  /*3390*/  R2P PR, R68, 0x7f ;  /* 0x0000007f44007804 */ /* 0x000fe20000000000 */
[----:B-12---:R-:W-:-:S04]  /*33a0*/  IMAD.MOV.U32 R4, RZ, RZ, RZ ;  /* 0x000000ffff047224 */ /* 0x006fc800078e00ff */
[----:B------:R-:W-:Y:S01]  /*33b0*/  BSSY.RECONVERGENT B0, `(.L_x_28) ;  /* 0x0000022000007945 */ /* 0x000fe20003800200 */
[----:B------:R-:W1:Y:S01]  /*33c0*/  S2R R2, SR_LEMASK ;  /* 0x0000000000027919 */ /* 0x000e620000003a00 */
[----:B------:R-:W2:Y:S06]  /*33d0*/  S2R R76, SR_LANEID ;  /* 0x00000000004c7919 */ /* 0x000eac0000000000 */
[----:B------:R-:W-:Y:S02]  /*33e0*/  VOTE.ANY R0, PT, P0 ;  /* 0x0000000000007806 */ /* 0x000fe400000e0100 */
[----:B------:R-:W-:-:S02]  /*33f0*/  VOTE.ANY R3, PT, P1 ;  /* 0x0000000000037806 */ /* 0x000fc400008e0100 */
[----:B------:R-:W-:Y:S02]  /*3400*/  @!P0 LOP3.LUT R0, RZ, R0, RZ, 0x33, !PT ;  /* 0x00000000ff008212 */ /* 0x000fe400078e33ff */
[----:B------:R-:W-:Y:S02]  /*3410*/  VOTE.ANY R5, PT, P2 ;  /* 0x0000000000057806 */ /* 0x000fe400010e0100 */
[----:B------:R-:W-:Y:S02]  /*3420*/  @!P1 LOP3.LUT R3, RZ, R3, RZ, 0x33, !PT ;  /* 0x00000003ff039212 */ /* 0x000fe400078e33ff */
[----:B------:R-:W-:Y:S02]  /*3430*/  VOTE.ANY R7, PT, P3 ;  /* 0x0000000000077806 */ /* 0x000fe400018e0100 */
[----:B------:R-:W-:Y:S02]  /*3440*/  @!P2 LOP3.LUT R5, RZ, R5, RZ, 0x33, !PT ;  /* 0x00000005ff05a212 */ /* 0x000fe400078e33ff */
[----:B------:R-:W-:-:S02]  /*3450*/  LOP3.LUT R0, R3, R0, RZ, 0xc0, !PT ;  /* 0x0000000003007212 */ /* 0x000fc400078ec0ff */
[----:B------:R-:W-:Y:S02]  /*3460*/  @!P3 LOP3.LUT R7, RZ, R7, RZ, 0x33, !PT ;  /* 0x00000007ff07b212 */ /* 0x000fe400078e33ff */
[----:B------:R-:W-:Y:S02]  /*3470*/  LOP3.LUT R0, R5, R0, RZ, 0xc0, !PT ;  /* 0x0000000005007212 */ /* 0x000fe400078ec0ff */
[----:B------:R-:W-:Y:S02]  /*3480*/  VOTE.ANY R3, PT, P4 ;  /* 0x0000000000037806 */ /* 0x000fe400020e0100 */
[----:B------:R-:W-:Y:S02]  /*3490*/  LOP3.LUT P0, RZ, R68, 0x80, RZ, 0xc0, !PT ;  /* 0x0000008044ff7812 */ /* 0x000fe4000780c0ff */
[----:B------:R-:W-:Y:S02]  /*34a0*/  LOP3.LUT R0, R7, R0, RZ, 0xc0, !PT ;  /* 0x0000000007007212 */ /* 0x000fe400078ec0ff */
[----:B------:R-:W-:-:S02]  /*34b0*/  VOTE.ANY R5, PT, P5 ;  /* 0x0000000000057806 */ /* 0x000fc400028e0100 */
[----:B------:R-:W-:Y:S02]  /*34c0*/  @!P4 LOP3.LUT R3, RZ, R3, RZ, 0x33, !PT ;  /* 0x00000003ff03c212 */ /* 0x000fe400078e33ff */
[----:B------:R-:W-:Y:S02]  /*34d0*/  @!P5 LOP3.LUT R5, RZ, R5, RZ, 0x33, !PT ;  /* 0x00000005ff05d212 */ /* 0x000fe400078e33ff */
[----:B------:R-:W-:Y:S02]  /*34e0*/  LOP3.LUT R0, R3, R0, RZ, 0xc0, !PT ;  /* 0x0000000003007212 */ /* 0x000fe400078ec0ff */
[----:B------:R-:W-:Y:S02]  /*34f0*/  VOTE.ANY R3, PT, P6 ;  /* 0x0000000000037806 */ /* 0x000fe400030e0100 */
[----:B------:R-:W-:Y:S02]  /*3500*/  LOP3.LUT R0, R5, R0, RZ, 0xc0, !PT ;  /* 0x0000000005007212 */ /* 0x000fe400078ec0ff */
[----:B------:R-:W-:-:S02]  /*3510*/  VOTE.ANY R5, PT, P0 ;  /* 0x0000000000057806 */ /* 0x000fc400000e0100 */
[----:B------:R-:W-:Y:S02]  /*3520*/  @!P6 LOP3.LUT R3, RZ, R3, RZ, 0x33, !PT ;  /* 0x00000003ff03e212 */ /* 0x000fe400078e33ff */
[----:B------:R-:W-:Y:S02]  /*3530*/  @!P0 LOP3.LUT R5, RZ, R5, RZ, 0x33, !PT ;  /* 0x00000005ff058212 */ /* 0x000fe400078e33ff */
[----:B------:R-:W-:-:S04]  /*3540*/  LOP3.LUT R0, R3, R0, RZ, 0xc0, !PT ;  /* 0x0000000003007212 */ /* 0x000fc800078ec0ff */
[----:B------:R-:W-:-:S04]  /*3550*/  LOP3.LUT R3, R5, R0, RZ, 0xc0, !PT ;  /* 0x0000000005037212 */ /* 0x000fc800078ec0ff */
[----:B------:R-:W2:Y:S01]  /*3560*/  FLO.U32 R5, R3 ;  /* 0x0000000300057300 */ /* 0x000ea200000e0000 */
[----:B-1----:R-:W-:-:S07]  /*3570*/  LOP3.LUT R0, R2, R3, RZ, 0xc0, !PT ;  /* 0x0000000302007212 */ /* 0x002fce00078ec0ff */
[----:B------:R-:W1:Y:S01]  /*3580*/  POPC R0, R0 ;  /* 0x0000000000007309 */ /* 0x000e620000000000 */
[----:B--2---:R-:W-:-:S13]  /*3590*/  ISETP.NE.AND P0, PT, R76, R5, PT ;  /* 0x000000054c00720c */ /* 0x004fda0003f05270 */
[----:B-1----:R-:W-:Y:S05]  /*35a0*/  @P0 BRA `(.L_x_29) ;  /* 0x0000000000080947 */ /* 0x002fea0003800000 */
[----:B------:R-:W-:-:S05]  /*35b0*/  IMAD R3, R68, 0x4, R69 ;  /* 0x0000000444037824 */ /* 0x000fca00078e0245 */
[----:B------:R1:W2:Y:S02]  /*35c0*/  ATOMS.ADD R4, [R3], R0 ;  /* 0x000000000304738c */ /* 0x0002a40000000000 */
.L_x_29:
[----:B------:R-:W-:Y:S05]  /*35d0*/  BSYNC.RECONVERGENT B0 ;  /* 0x0000000000007941 */ /* 0x000fea0003800200 */
.L_x_28:
[----:B------:R-:W-:Y:S01]  /*35e0*/  R2P PR, R67, 0x7f ;  /* 0x0000007f43007804 */ /* 0x000fe20000000000 */
[----:B--2---:R2:W3:Y:S01]  /*35f0*/  SHFL.IDX PT, R5, R4, R5, 0x1f ;  /* 0x00001f0504057589 */ /* 0x0044e200000e0000 */
[----:B------:R-:W-:Y:S01]  /*3600*/  BSSY.RECONVERGENT B0, `(.L_x_30) ;  /* 0x0000021000007945 */ /* 0x000fe20003800200 */
[----:B------:R-:W-:-:S10]  /*3610*/  IMAD.MOV.U32 R7, RZ, RZ, RZ ;  /* 0x000000ffff077224 */ /* 0x000fd400078e00ff */
[----:B-1----:R-:W-:Y:S02]  /*3620*/  VOTE.ANY R3, PT, P0 ;  /* 0x0000000000037806 */ /* 0x002fe400000e0100 */
[----:B------:R-:W-:Y:S02]  /*3630*/  VOTE.ANY R6, PT, P1 ;  /* 0x0000000000067806 */ /* 0x000fe400008e0100 */
[----:B------:R-:W-:Y:S02]  /*3640*/  @!P0 LOP3.LUT R3, RZ, R3, RZ, 0x33, !PT ;  /* 0x00000003ff038212 */ /* 0x000fe400078e33ff */
[----:B------:R-:W-:Y:S02]  /*3650*/  VOTE.ANY R8, PT, P2 ;  /* 0x0000000000087806 */ /* 0x000fe400010e0100 */
[----:B------:R-:W-:Y:S02]  /*3660*/  @!P1 LOP3.LUT R6, RZ, R6, RZ, 0x33, !PT ;  /* 0x00000006ff069212 */ /* 0x000fe400078e33ff */
[----:B------:R-:W-:-:S02]  /*3670*/  @!P2 LOP3.LUT R8, RZ, R8, RZ, 0x33, !PT ;  /* 0x00000008ff08a212 */ /* 0x000fc400078e33ff */
[----:B------:R-:W-:Y:S02]  /*3680*/  LOP3.LUT R3, R6, R3, RZ, 0xc0, !PT ;  /* 0x0000000306037212 */ /* 0x000fe400078ec0ff */
[----:B------:R-:W-:Y:S02]  /*3690*/  VOTE.ANY R6, PT, P3 ;  /* 0x0000000000067806 */ /* 0x000fe400018e0100 */
[----:B------:R-:W-:Y:S02]  /*36a0*/  LOP3.LUT R3, R8, R3, RZ, 0xc0, !PT ;  /* 0x0000000308037212 */ /* 0x000fe400078ec0ff */
[----:B------:R-:W-:Y:S02]  /*36b0*/  LOP3.LUT P0, RZ, R67, 0x80, RZ, 0xc0, !PT ;  /* 0x0000008043ff7812 */ /* 0x000fe4000780c0ff */
[----:B------:R-:W-:Y:S02]  /*36c0*/  VOTE.ANY R8, PT, P4 ;  /* 0x0000000000087806 */ /* 0x000fe400020e0100 */
[----:B------:R-:W-:-:S02]  /*36d0*/  @!P3 LOP3.LUT R6, RZ, R6, RZ, 0x33, !PT ;  /* 0x00000006ff06b212 */ /* 0x000fc400078e33ff */
[----:B------:R-:W-:Y:S02]  /*36e0*/  @!P4 LOP3.LUT R8, RZ, R8, RZ, 0x33, !PT ;  /* 0x00000008ff08c212 */ /* 0x000fe400078e33ff */
[----:B------:R-:W-:Y:S02]  /*36f0*/  LOP3.LUT R3, R6, R3, RZ, 0xc0, !PT ;  /* 0x0000000306037212 */ /* 0x000fe400078ec0ff */
[----:B------:R-:W-:Y:S02]  /*3700*/  VOTE.ANY R6, PT, P5 ;  /* 0x0000000000067806 */ /* 0x000fe400028e0100 */
[----:B------:R-:W-:Y:S02]  /*3710*/  LOP3.LUT R3, R8, R3, RZ, 0xc0, !PT ;  /* 0x0000000308037212 */ /* 0x000fe400078ec0ff */
[----:B------:R-:W-:Y:S02]  /*3720*/  VOTE.ANY R8, PT, P6 ;  /* 0x0000000000087806 */ /* 0x000fe400030e0100 */
[----:B------:R-:W-:-:S02]  /*3730*/  @!P5 LOP3.LUT R6, RZ, R6, RZ, 0x33, !PT ;  /* 0x00000006ff06d212 */ /* 0x000fc400078e33ff */
[----:B------:R-:W-:Y:S02]  /*3740*/  VOTE.ANY R10, PT, P0 ;  /* 0x00000000000a7806 */ /* 0x000fe400000e0100 */
[----:B------:R-:W-:Y:S02]  /*3750*/  @!P6 LOP3.LUT R8, RZ, R8, RZ, 0x33, !PT ;  /* 0x00000008ff08e212 */ /* 0x000fe400078e33ff */
[----:B------:R-:W-:Y:S02]  /*3760*/  LOP3.LUT R3, R6, R3, RZ, 0xc0, !PT ;  /* 0x0000000306037212 */ /* 0x000fe400078ec0ff */
[----:B------:R-:W-:Y:S02]  /*3770*/  @!P0 LOP3.LUT R10, RZ, R10, RZ, 0x33, !PT ;  /* 0x0000000aff0a8212 */ /* 0x000fe400078e33ff */
[----:B------:R-:W-:-:S04]  /*3780*/  LOP3.LUT R3, R8, R3, RZ, 0xc0, !PT ;  /* 0x0000000308037212 */ /* 0x000fc800078ec0ff */
[----:B------:R-:W-:-:S04]  /*3790*/  LOP3.LUT R9, R10, R3, RZ, 0xc0, !PT ;  /* 0x000000030a097212 */ /* 0x000fc800078ec0ff */
[----:B------:R-:W1:Y:S01]  /*37a0*/  FLO.U32 R6, R9 ;  /* 0x0000000900067300 */ /* 0x000e6200000e0000 */
[----:B------:R-:W-:-:S07]  /*37b0*/  LOP3.LUT R3, R2, R9, RZ, 0xc0, !PT ;  /* 0x0000000902037212 */ /* 0x000fce00078ec0ff */
[----:B------:R-:W4:Y:S01]  /*37c0*/  POPC R3, R3 ;  /* 0x0000000300037309 */ /* 0x000f220000000000 */
[----:B-1----:R-:W-:-:S13]  /*37d0*/  ISETP.NE.AND P0, PT, R76, R6, PT ;  /* 0x000000064c00720c */ /* 0x002fda0003f05270 */
[----:B--234-:R-:W-:Y:S05]  /*37e0*/  @P0 BRA `(.L_x_31) ;  /* 0x0000000000080947 */ /* 0x01cfea0003800000 */
[----:B------:R-:W-:-:S05]  /*37f0*/  IMAD R4, R67, 0x4, R69 ;  /* 0x0000000443047824 */ /* 0x000fca00078e0245 */
[----:B------:R1:W2:Y:S02]  /*3800*/  ATOMS.ADD R7, [R4], R3 ;  /* 0x000000030407738c */ /* 0x0002a40000000000 */
.L_x_31:
[----:B------:R-:W-:Y:S05]  /*3810*/  BSYNC.RECONVERGENT B0 ;  /* 0x0000000000007941 */ /* 0x000fea0003800200 */
.L_x_30:
        /* <DEDUP_REMOVED lines=35> */
.L_x_33:
[----:B------:R-:W-:Y:S05]  /*3a50*/  BSYNC.RECONVERGENT B0 ;  /* 0x0000000000007941 */ /* 0x000fea0003800200 */
.L_x_32:
        /* <DEDUP_REMOVED lines=35> */
.L_x_35:
[----:B------:R-:W-:Y:S05]  /*3c90*/  BSYNC.RECONVERGENT B0 ;  /* 0x0000000000007941 */ /* 0x000fea0003800200 */
.L_x_34:
        /* <DEDUP_REMOVED lines=35> */
.L_x_37:
[----:B------:R-:W-:Y:S05]  /*3ed0*/  BSYNC.RECONVERGENT B0 ;  /* 0x0000000000007941 */ /* 0x000fea0003800200 */
.L_x_36:
        /* <DEDUP_REMOVED lines=35> */
.L_x_39:
[----:B------:R-:W-:Y:S05]  /*4110*/  BSYNC.RECONVERGENT B0 ;  /* 0x0000000000007941 */ /* 0x000fea0003800200 */
.L_x_38:
[----:B------:R-:W-:Y:S01]  /*4120*/  R2P PR, R62, 0x7f ;  /* 0x0000007f3e007804 */ /* 0x000fe20000000000 */
[----:B--2---:R2:W3:Y:S01]  /*4130*/  SHFL.IDX PT, R14, R17, R14, 0x1f ;  /* 0x00001f0e110e7589 */ /* 0x0044e200000e0000 */
[----:B------:R-:W-:Y:S01]  /*4140*/  BSSY.RECONVERGENT B0, `(.L_x_40) ;  /* 0x0000021000007945 */ /* 0x000fe20003800200 */
[----:B------:R-:W-:-:S10]  /*4150*/  IMAD.MOV.U32 R64, RZ, RZ, RZ ;  /* 0x000000ffff407224 */ /* 0x000fd400078e00ff */
[----:B-1----:R-:W-:Y:S02]  /*4160*/  VOTE.ANY R12, PT, P0 ;  /* 0x00000000000c7806 */ /* 0x002fe400000e0100 */
[----:B------:R-:W-:Y:S02]  /*4170*/  VOTE.ANY R63, PT, P1 ;  /* 0x00000000003f7806 */ /* 0x000fe400008e0100 */
[----:B------:R-:W-:Y:S02]  /*4180*/  @!P0 LOP3.LUT R12, RZ, R12, RZ, 0x33, !PT ;  /* 0x0000000cff0c8212 */ /* 0x000fe400078e33ff */
[----:B------:R-:W-:Y:S02]  /*4190*/  @!P1 LOP3.LUT R63, RZ, R63, RZ, 0x33, !PT ;  /* 0x0000003fff3f9212 */ /* 0x000fe400078e33ff */
[----:B------:R-:W-:Y:S02]  /*41a0*/  VOTE.ANY R65, PT, P2 ;  /* 0x0000000000417806 */ /* 0x000fe400010e0100 */
[----:B------:R-:W-:-:S02]  /*41b0*/  LOP3.LUT R12, R63, R12, RZ, 0xc0, !PT ;  /* 0x0000000c3f0c7212 */ /* 0x000fc400078ec0ff */
[----:B------:R-:W-:Y:S02]  /*41c0*/  VOTE.ANY R63, PT, P3 ;  /* 0x00000000003f7806 */ /* 0x000fe400018e0100 */
[----:B------:R-:W-:Y:S02]  /*41d0*/  @!P2 LOP3.LUT R65, RZ, R65, RZ, 0x33, !PT ;  /* 0x00000041ff41a212 */ /* 0x000fe400078e33ff */
[----:B------:R-:W-:Y:S02]  /*41e0*/  @!P3 LOP3.LUT R63, RZ, R63, RZ, 0x33, !PT ;  /* 0x0000003fff3fb212 */ /* 0x000fe400078e33ff */
[----:B------:R-:W-:Y:S02]  /*41f0*/  LOP3.LUT R12, R65, R12, RZ, 0xc0, !PT ;  /* 0x0000000c410c7212 */ /* 0x000fe400078ec0ff */
[----:B------:R-:W-:Y:S02]  /*4200*/  LOP3.LUT P0, RZ, R62, 0x80, RZ, 0xc0, !PT ;  /* 0x000000803eff7812 */ /* 0x000fe4000780c0ff */
[----:B------:R-:W-:-:S02]  /*4210*/  VOTE.ANY R65, PT, P4 ;  /* 0x0000000000417806 */ /* 0x000fc400020e0100 */
[----:B------:R-:W-:Y:S02]  /*4220*/  LOP3.LUT R12, R63, R12, RZ, 0xc0, !PT ;  /* 0x0000000c3f0c7212 */ /* 0x000fe400078ec0ff */
[----:B------:R-:W-:Y:S02]  /*4230*/  VOTE.ANY R63, PT, P5 ;  /* 0x00000000003f7806 */ /* 0x000fe400028e0100 */
[----:B------:R-:W-:Y:S02]  /*4240*/  @!P4 LOP3.LUT R65, RZ, R65, RZ, 0x33, !PT ;  /* 0x00000041ff41c212 */ /* 0x000fe400078e33ff */
[----:B------:R-:W-:Y:S02]  /*4250*/  @!P5 LOP3.LUT R63, RZ, R63, RZ, 0x33, !PT ;  /* 0x0000003fff3fd212 */ /* 0x000fe400078e33ff */
[----:B------:R-:W-:Y:S02]  /*4260*/  LOP3.LUT R12, R65, R12, RZ, 0xc0, !PT ;  /* 0x0000000c410c7212 */ /* 0x000fe400078ec0ff */
[----:B------:R-:W-:-:S02]  /*4270*/  VOTE.ANY R65, PT, P6 ;  /* 0x0000000000417806 */ /* 0x000fc400030e0100 */
[----:B------:R-:W-:Y:S02]  /*4280*/  LOP3.LUT R12, R63, R12, RZ, 0xc0, !PT ;  /* 0x0000000c3f0c7212 */ /* 0x000fe400078ec0ff */
[----:B------:R-:W-:Y:S02]  /*4290*/  VOTE.ANY R63, PT, P0 ;  /* 0x00000000003f7806 */ /* 0x000fe400000e0100 */
[----:B------:R-:W-:Y:S02]  /*42a0*/  @!P6 LOP3.LUT R65, RZ, R65, RZ, 0x33, !PT ;  /* 0x00000041ff41e212 */ /* 0x000fe400078e33ff */
        /* <DEDUP_REMOVED lines=10> */
.L_x_41:
[----:B------:R-:W-:Y:S05]  /*4350*/  BSYNC.RECONVERGENT B0 ;  /* 0x0000000000007941 */ /* 0x000fea0003800200 */
.L_x_40:
        /* <DEDUP_REMOVED lines=10> */
[----:B------:R-:W-:Y:S02]  /*4400*/  @!P2 LOP3.LUT R66, RZ, R66, RZ, 0x33, !PT ;  /* 0x00000042ff42a212 */ /* 0x000fe400078e33ff */
[----:B------:R-:W-:Y:S02]  /*4410*/  VOTE.ANY R62, PT, P3 ;  /* 0x00000000003e7806 */ /* 0x000fe400018e0100 */
[----:B------:R-:W-:Y:S02]  /*4420*/  LOP3.LUT R17, R66, R17, RZ, 0xc0, !PT ;  /* 0x0000001142117212 */ /* 0x000fe400078ec0ff */
[----:B------:R-:W-:Y:S02]  /*4430*/  @!P3 LOP3.LUT R62, RZ, R62, RZ, 0x33, !PT ;  /* 0x0000003eff3eb212 */ /* 0x000fe400078e33ff */
[----:B------:R-:W-:Y:S02]  /*4440*/  LOP3.LUT P0, RZ, R61, 0x80, RZ, 0xc0, !PT ;  /* 0x000000803dff7812 */ /* 0x000fe4000780c0ff */
[----:B------:R-:W-:-:S02]  /*4450*/  LOP3.LUT R17, R62, R17, RZ, 0xc0, !PT ;  /* 0x000000113e117212 */ /* 0x000fc400078ec0ff */
[----:B------:R-:W-:Y:S02]  /*4460*/  VOTE.ANY R62, PT, P4 ;  /* 0x00000000003e7806 */ /* 0x000fe400020e0100 */
[----:B------:R-:W-:Y:S02]  /*4470*/  VOTE.ANY R66, PT, P5 ;  /* 0x0000000000427806 */ /* 0x000fe400028e0100 */
[----:B------:R-:W-:Y:S02]  /*4480*/  @!P4 LOP3.LUT R62, RZ, R62, RZ, 0x33, !PT ;  /* 0x0000003eff3ec212 */ /* 0x000fe400078e33ff */
[----:B------:R-:W-:Y:S02]  /*4490*/  @!P5 LOP3.LUT R66, RZ, R66, RZ, 0x33, !PT ;  /* 0x00000042ff42d212 */ /* 0x000fe400078e33ff */
[----:B------:R-:W-:Y:S02]  /*44a0*/  LOP3.LUT R17, R62, R17, RZ, 0xc0, !PT ;  /* 0x000000113e117212 */ /* 0x000fe400078ec0ff */
[----:B------:R-:W-:-:S02]  /*44b0*/  VOTE.ANY R62, PT, P6 ;  /* 0x00000000003e7806 */ /* 0x000fc400030e0100 */
[----:B------:R-:W-:Y:S02]  /*44c0*/  LOP3.LUT R17, R66, R17, RZ, 0xc0, !PT ;  /* 0x0000001142117212 */ /* 0x000fe400078ec0ff */
[----:B------:R-:W-:Y:S02]  /*44d0*/  @!P6 LOP3.LUT R62, RZ, R62, RZ, 0x33, !PT ;  /* 0x0000003eff3ee212 */ /* 0x000fe400078e33ff */
[----:B------:R-:W-:Y:S02]  /*44e0*/  VOTE.ANY R66, PT, P0 ;  /* 0x0000000000427806 */ /* 0x000fe400000e0100 */
[----:B------:R-:W-:Y:S02]  /*44f0*/  LOP3.LUT R17, R62, R17, RZ, 0xc0, !PT ;  /* 0x000000113e117212 */ /* 0x000fe400078ec0ff */
[----:B------:R-:W-:-:S04]  /*4500*/  @!P0 LOP3.LUT R66, RZ, R66, RZ, 0x33, !PT ;  /* 0x00000042ff428212 */ /* 0x000fc800078e33ff */
        /* <DEDUP_REMOVED lines=8> */
.L_x_43:
[----:B------:R-:W-:Y:S05]  /*4590*/  BSYNC.RECONVERGENT B0 ;  /* 0x0000000000007941 */ /* 0x000fea0003800200 */
.L_x_42:
[----:B------:R-:W-:Y:S01]  /*45a0*/  R2P PR, R60, 0x7f ;  /* 0x0000007f3c007804 */ /* 0x000fe20000000000 */
[----:B--2---:R2:W3:Y:S01]  /*45b0*/  SHFL.IDX PT, R62, R65, R62, 0x1f ;  /* 0x00001f3e413e7589 */ /* 0x0044e200000e0000 */
[----:B------:R-:W-:Y:S01]  /*45c0*/  BSSY.RECONVERGENT B0, `(.L_x_44) ;  /* 0x0000021000007945 */ /* 0x000fe20003800200 */
[----:B------:R-:W-:-:S10]  /*45d0*/  IMAD.MOV.U32 R67, RZ, RZ, RZ ;  /* 0x000000ffff437224 */ /* 0x000fd400078e00ff */
[----:B------:R-:W-:Y:S02]  /*45e0*/  VOTE.ANY R61, PT, P0 ;  /* 0x00000000003d7806 */ /* 0x000fe400000e0100 */
[----:B-1----:R-:W-:Y:S02]  /*45f0*/  VOTE.ANY R64, PT, P1 ;  /* 0x0000000000407806 */ /* 0x002fe400008e0100 */
[----:B------:R-:W-:Y:S02]  /*4600*/  @!P0 LOP3.LUT R61, RZ, R61, RZ, 0x33, !PT ;  /* 0x0000003dff3d8212 */ /* 0x000fe400078e33ff */
[----:B------:R-:W-:Y:S02]  /*4610*/  @!P1 LOP3.LUT R64, RZ, R64, RZ, 0x33, !PT ;  /* 0x00000040ff409212 */ /* 0x000fe400078e33ff */
[----:B------:R-:W-:Y:S02]  /*4620*/  LOP3.LUT P0, RZ, R60, 0x80, RZ, 0xc0, !PT ;  /* 0x000000803cff7812 */ /* 0x000fe4000780c0ff */
[----:B------:R-:W-:-:S02]  /*4630*/  LOP3.LUT R61, R64, R61, RZ, 0xc0, !PT ;  /* 0x0000003d403d7212 */ /* 0x000fc400078ec0ff */
[----:B------:R-:W-:-:S04]  /*4640*/  VOTE.ANY R64, PT, P2 ;  /* 0x0000000000407806 */ /* 0x000fc800010e0100 */
[----:B------:R-:W-:-:S04]  /*4650*/  @!P2 LOP3.LUT R64, RZ, R64, RZ, 0x33, !PT ;  /* 0x00000040ff40a212 */ /* 0x000fc800078e33ff */
[----:B------:R-:W-:Y:S02]  /*4660*/  LOP3.LUT R61, R64, R61, RZ, 0xc0, !PT ;  /* 0x0000003d403d7212 */ /* 0x000fe400078ec0ff */
        /* <DEDUP_REMOVED lines=22> */
.L_x_45:
[----:B------:R-:W-:Y:S05]  /*47d0*/  BSYNC.RECONVERGENT B0 ;  /* 0x0000000000007941 */ /* 0x000fea0003800200 */
.L_x_44:
        /* <DEDUP_REMOVED lines=35> */
.L_x_47:
[----:B------:R-:W-:Y:S05]  /*4a10*/  BSYNC.RECONVERGENT B0 ;  /* 0x0000000000007941 */ /* 0x000fea0003800200 */
.L_x_46:
[----:B------:R-:W-:Y:S01]  /*4a20*/  R2P PR, R58, 0x7f ;  /* 0x0000007f3a007804 */ /* 0x000fe20000000000 */
[----:B--2---:R2:W3:Y:S01]  /*4a30*/  SHFL.IDX PT, R65, R66, R65, 0x1f ;  /* 0x00001f4142417589 */ /* 0x0044e200000e0000 */
[----:B------:R-:W-:Y:S11]  /*4a40*/  BSSY.RECONVERGENT B0, `(.L_x_48) ;  /* 0x0000021000007945 */ /* 0x000ff60003800200 */
[----:B-1----:R-:W-:-:S02]  /*4a50*/  VOTE.ANY R59, PT, P0 ;  /* 0x00000000003b7806 */ /* 0x002fc400000e0100 */
[----:B------:R-:W-:Y:S02]  /*4a60*/  VOTE.ANY R68, PT, P1 ;  /* 0x0000000000447806 */ /* 0x000fe400008e0100 */
[----:B------:R-:W-:Y:S02]  /*4a70*/  @!P0 LOP3.LUT R59, RZ, R59, RZ, 0x33, !PT ;  /* 0x0000003bff3b8212 */ /* 0x000fe400078e33ff */
[----:B------:R-:W-:Y:S02]  /*4a80*/  @!P1 LOP3.LUT R68, RZ, R68, RZ, 0x33, !PT ;  /* 0x00000044ff449212 */ /* 0x000fe400078e33ff */
[----:B------:R-:W-:Y:S02]  /*4a90*/  LOP3.LUT P0, RZ, R58, 0x80, RZ, 0xc0, !PT ;  /* 0x000000803aff7812 */ /* 0x000fe4000780c0ff */
        /* <DEDUP_REMOVED lines=18> */
[----:B------:R-:W-:Y:S01]  /*4bc0*/  LOP3.LUT R73, R68, R59, RZ, 0xc0, !PT ;  /* 0x0000003b44497212 */ /* 0x000fe200078ec0ff */
[----:B------:R-:W-:-:S03]  /*4bd0*/  IMAD.MOV.U32 R68, RZ, RZ, RZ ;  /* 0x000000ffff447224 */ /* 0x000fc600078e00ff */
[----:B------:R-:W1:Y:S01]  /*4be0*/  FLO.U32 R67, R73 ;  /* 0x0000004900437300 */ /* 0x000e6200000e0000 */
[----:B------:R-:W-:-:S07]  /*4bf0*/  LOP3.LUT R59, R2, R73, RZ, 0xc0, !PT ;  /* 0x00000049023b7212 */ /* 0x000fce00078ec0ff */
[----:B------:R-:W4:Y:S01]  /*4c00*/  POPC R59, R59 ;  /* 0x0000003b003b7309 */ /* 0x000f220000000000 */
[----:B-1----:R-:W-:-:S13]  /*4c10*/  ISETP.NE.AND P0, PT, R76, R67, PT ;  /* 0x000000434c00720c */ /* 0x002fda0003f05270 */
[----:B--234-:R-:W-:Y:S05]  /*4c20*/  @P0 BRA `(.L_x_49) ;  /* 0x0000000000080947 */ /* 0x01cfea0003800000 */
[----:B------:R-:W-:-:S05]  /*4c30*/  IMAD R58, R58, 0x4, R69 ;  /* 0x000000043a3a7824 */ /* 0x000fca00078e0245 */
[----:B------:R1:W2:Y:S02]  /*4c40*/  ATOMS.ADD R68, [R58], R59 ;  /* 0x0000003b3a44738c */ /* 0x0002a40000000000 */
.L_x_49:
[----:B------:R-:W-:Y:S05]  /*4c50*/  BSYNC.RECONVERGENT B0 ;  /* 0x0000000000007941 */ /* 0x000fea0003800200 */
.L_x_48:
        /* <DEDUP_REMOVED lines=30> */
[----:B-1----:R-:W-:Y:S01]  /*4e40*/  ISETP.NE.AND P0, PT, R76, R73, PT ;  /* 0x000000494c00720c */ /* 0x002fe20003f05270 */
[----:B------:R-:W-:-:S12]  /*4e50*/  IMAD.MOV.U32 R76, RZ, RZ, RZ ;  /* 0x000000ffff4c7224 */ /* 0x000fd800078e00ff */
[----:B--234-:R-:W-:Y:S05]  /*4e60*/  @P0 BRA `(.L_x_51) ;  /* 0x0000000000080947 */ /* 0x01cfea0003800000 */
[----:B------:R-:W-:-:S05]  /*4e70*/  IMAD R21, R21, 0x4, R69 ;  /* 0x0000000415157824 */ /* 0x000fca00078e0245 */
[----:B------:R1:W2:Y:S02]  /*4e80*/  ATOMS.ADD R76, [R21], R58 ;  /* 0x0000003a154c738c */ /* 0x0002a40000000000 */
.L_x_51:
[----:B------:R-:W-:Y:S05]  /*4e90*/  BSYNC.RECONVERGENT B0 ;  /* 0x0000000000007941 */ /* 0x000fea0003800200 */
.L_x_50:
[----:B------:R-:W-:Y:S01]  /*4ea0*/  R2P PR, R20, 0x7f ;  /* 0x0000007f14007804 */ /* 0x000fe20000000000 */
[----:B------:R-:W3:Y:S01]  /*4eb0*/  S2R R67, SR_LANEID ;  /* 0x0000000000437919 */ /* 0x000ee20000000000 */
        /* <DEDUP_REMOVED lines=26> */
[----:B------:R-:W3:Y:S01]  /*5060*/  FLO.U32 R68, R77 ;  /* 0x0000004d00447300 */ /* 0x000ee200000e0000 */
[----:B------:R-:W-:-:S07]  /*5070*/  LOP3.LUT R21, R2, R77, RZ, 0xc0, !PT ;  /* 0x0000004d02157212 */ /* 0x000fce00078ec0ff */
[----:B------:R-:W1:Y:S01]  /*5080*/  POPC R21, R21 ;  /* 0x0000001500157309 */ /* 0x000e620000000000 */
[----:B---3--:R-:W-:Y:S02]  /*5090*/  ISETP.NE.AND P0, PT, R67, R68, PT ;  /* 0x000000444300720c */ /* 0x008fe40003f05270 */
[----:B--2---:R2:W3:Y:S11]  /*50a0*/  SHFL.IDX PT, R67, R76, R73, 0x1f ;  /* 0x00001f494c437589 */ /* 0x0044f600000e0000 */
[----:B-12---:R-:W-:Y:S05]  /*50b0*/  @P0 BRA `(.L_x_53) ;  /* 0x0000000000080947 */ /* 0x006fea0003800000 */
[----:B------:R-:W-:-:S05]  /*50c0*/  IMAD R20, R20, 0x4, R69 ;  /* 0x0000000414147824 */ /* 0x000fca00078e0245 */
[----:B------:R1:W2:Y:S02]  /*50d0*/  ATOMS.ADD R75, [R20], R21 ;  /* 0x00000015144b738c */ /* 0x0002a40000000000 */
.L_x_53:
[----:B------:R-:W-:Y:S05]  /*50e0*/  BSYNC.RECONVERGENT B0 ;  /* 0x0000000000007941 */ /* 0x000fea0003800200 */
.L_x_52:
[----:B------:R-:W-:Y:S01]  /*50f0*/  R2P PR, R19, 0x7f ;  /* 0x0000007f13007804 */ /* 0x000fe20000000000 */
[----:B------:R-:W4:Y:S01]  /*5100*/  S2R R76, SR_LANEID ;  /* 0x00000000004c7919 */ /* 0x000f220000000000 */
[----:B------:R-:W-:Y:S01]  /*5110*/  IMAD.IADD R5, R0, 0x1, R5 ;  /* 0x0000000100057824 */ /* 0x000fe200078e0205 */
[----:B------:R-:W-:Y:S01]  /*5120*/  BSSY.RECONVERGENT B0, `(.L_x_54) ;  /* 0x0000022000007945 */ /* 0x000fe20003800200 */
[----:B------:R-:W-:Y:S01]  /*5130*/  IMAD.MOV.U32 R77, RZ, RZ, RZ ;  /* 0x000000ffff4d7224 */ /* 0x000fe200078e00ff */
[----:B--2---:R2:W0:Y:S08]  /*5140*/  SHFL.IDX PT, R68, R75, R68, 0x1f ;  /* 0x00001f444b447589 */ /* 0x00443000000e0000 */
        /* <DEDUP_REMOVED lines=24> */
[----:B------:R-:W4:Y:S01]  /*52d0*/  FLO.U32 R20, R73 ;  /* 0x0000004900147300 */ /* 0x000f2200000e0000 */
[----:B------:R-:W-:-:S07]  /*52e0*/  LOP3.LUT R0, R2, R73, RZ, 0xc0, !PT ;  /* 0x0000004902007212 */ /* 0x000fce00078ec0ff */
[----:B------:R-:W1:Y:S01]  /*52f0*/  POPC R0, R0 ;  /* 0x0000000000007309 */ /* 0x000e620000000000 */
[----:B----4-:R-:W-:-:S13]  /*5300*/  ISETP.NE.AND P0, PT, R76, R20, PT ;  /* 0x000000144c00720c */ /* 0x010fda0003f05270 */
[----:B012---:R-:W-:Y:S05]  /*5310*/  @P0 BRA `(.L_x_55) ;  /* 0x0000000000080947 */ /* 0x007fea0003800000 */
[----:B------:R-:W-:-:S05]  /*5320*/  IMAD R19, R19, 0x4, R69 ;  /* 0x0000000413137824 */ /* 0x000fca00078e0245 */
[----:B------:R0:W1:Y:S02]  /*5330*/  ATOMS.ADD R77, [R19], R0 ;  /* 0x00000000134d738c */ /* 0x0000640000000000 */
.L_x_55:
[----:B------:R-:W-:Y:S05]  /*5340*/  BSYNC.RECONVERGENT B0 ;  /* 0x0000000000007941 */ /* 0x000fea0003800200 */
.L_x_54:
[----:B------:R-:W-:Y:S01]  /*5350*/  R2P PR, R18, 0x7f ;  /* 0x0000007f12007804 */ /* 0x000fe20000000000 */
[----:B01----:R0:W1:Y:S01]  /*5360*/  SHFL.IDX PT, R19, R77, R20, 0x1f ;  /* 0x00001f144d137589 */ /* 0x00306200000e0000 */
[----:B------:R-:W-:Y:S01]  /*5370*/  BSSY.RECONVERGENT B0, `(.L_x_56) ;  /* 0x0000022000007945 */ /* 0x000fe20003800200 */
[----:B------:R-:W2:Y:S10]  /*5380*/  S2R R75, SR_LANEID ;  /* 0x00000000004b7919 */ /* 0x000eb40000000000 */
[----:B------:R-:W-:-:S02]  /*5390*/  VOTE.ANY R73, PT, P0 ;  /* 0x0000000000497806 */ /* 0x000fc400000e0100 */
[----:B------:R-:W-:Y:S02]  /*53a0*/  VOTE.ANY R76, PT, P1 ;  /* 0x00000000004c7806 */ /* 0x000fe400008e0100 */
[----:B------:R-:W-:Y:S02]  /*53b0*/  @!P0 LOP3.LUT R73, RZ, R73, RZ, 0x33, !PT ;  /* 0x00000049ff498212 */ /* 0x000fe400078e33ff */
[----:B------:R-:W-:Y:S02]  /*53c0*/  @!P1 LOP3.LUT R76, RZ, R76, RZ, 0x33, !PT ;  /* 0x0000004cff4c9212 */ /* 0x000fe400078e33ff */
[----:B0-----:R-:W-:Y:S02]  /*53d0*/  VOTE.ANY R20, PT, P5 ;  /* 0x0000000000147806 */ /* 0x001fe400028e0100 */
[----:B------:R-:W-:Y:S02]  /*53e0*/  LOP3.LUT R73, R76, R73, RZ, 0xc0, !PT ;  /* 0x000000494c497212 */ /* 0x000fe400078ec0ff */
[----:B------:R-:W-:-:S02]  /*53f0*/  VOTE.ANY R76, PT, P2 ;  /* 0x00000000004c7806 */ /* 0x000fc400010e0100 */
        /* <DEDUP_REMOVED lines=9> */
[----:B------:R-:W-:-:S04]  /*5490*/  LOP3.LUT R73, R76, R73, RZ, 0xc0, !PT ;  /* 0x000000494c497212 */ /* 0x000fc800078ec0ff */
[----:B------:R-:W-:Y:S02]  /*54a0*/  LOP3.LUT R73, R20, R73, RZ, 0xc0, !PT ;  /* 0x0000004914497212 */ /* 0x000fe400078ec0ff */
[----:B------:R-:W-:-:S04]  /*54b0*/  VOTE.ANY R20, PT, P6 ;  /* 0x0000000000147806 */ /* 0x000fc800030e0100 */
[----:B------:R-:W-:-:S04]  /*54c0*/  @!P6 LOP3.LUT R20, RZ, R20, RZ, 0x33, !PT ;  /* 0x00000014ff14e212 */ /* 0x000fc800078e33ff */
[----:B------:R-:W-:Y:S02]  /*54d0*/  LOP3.LUT R73, R20, R73, RZ, 0xc0, !PT ;  /* 0x0000004914497212 */ /* 0x000fe400078ec0ff */
[----:B------:R-:W-:-:S04]  /*54e0*/  VOTE.ANY R20, PT, P0 ;  /* 0x0000000000147806 */ /* 0x000fc800000e0100 */
[----:B------:R-:W-:-:S04]  /*54f0*/  @!P0 LOP3.LUT R20, RZ, R20, RZ, 0x33, !PT ;  /* 0x00000014ff148212 */ /* 0x000fc800078e33ff */
[----:B------:R-:W-:-:S04]  /*5500*/  LOP3.LUT R73, R20, R73, RZ, 0xc0, !PT ;  /* 0x0000004914497212 */ /* 0x000fc800078ec0ff */
[----:B------:R-:W2:Y:S01]  /*5510*/  FLO.U32 R20, R73 ;  /* 0x0000004900147300 */ /* 0x000ea200000e0000 */
[----:B------:R-:W-:-:S07]  /*5520*/  LOP3.LUT R2, R2, R73, RZ, 0xc0, !PT ;  /* 0x0000004902027212 */ /* 0x000fce00078ec0ff */
[----:B------:R-:W0:Y:S01]  /*5530*/  POPC R2, R2 ;  /* 0x0000000200027309 */ /* 0x000e220000000000 */
[----:B--2---:R-:W-:Y:S01]  /*5540*/  ISETP.NE.AND P0, PT, R75, R20, PT ;  /* 0x000000144b00720c */ /* 0x004fe20003f05270 */
[----:B------:R-:W-:-:S12]  /*5550*/  IMAD.MOV.U32 R75, RZ, RZ, RZ ;  /* 0x000000ffff4b7224 */ /* 0x000fd800078e00ff */
[----:B01----:R-:W-:Y:S05]  /*5560*/  @P0 BRA `(.L_x_57) ;  /* 0x0000000000080947 */ /* 0x003fea0003800000 */
[----:B------:R-:W-:-:S05]  /*5570*/  IMAD R69, R18, 0x4, R69 ;  /* 0x0000000412457824 */ /* 0x000fca00078e0245 */
[----:B------:R0:W1:Y:S02]  /*5580*/  ATOMS.ADD R75, [R69], R2 ;  /* 0x00000002454b738c */ /* 0x0000640000000000 */
.L_x_57:
[----:B------:R-:W-:Y:S05]  /*5590*/  BSYNC.RECONVERGENT B0 ;  /* 0x0000000000007941 */ /* 0x000fea0003800200 */
.L_x_56:
[----:B------:R-:W-:Y:S01]  /*55a0*/  BAR.SYNC.DEFER_BLOCKING 0x0 ;  /* 0x0000000000007b1d */ /* 0x000fe20000010000 */
[----:B------:R-:W-:Y:S01]  /*55b0*/  IMAD.IADD R3, R3, 0x1, R6 ;  /* 0x0000000103037824 */ /* 0x000fe200078e0206 */
[----:B------:R-:W-:Y:S01]  /*55c0*/  ISETP.NE.AND P0, PT, R74, RZ, PT ;  /* 0x000000ff4a00720c */ /* 0x000fe20003f05270 */
[----:B------:R-:W-:Y:S02]  /*55d0*/  IMAD.IADD R9, R4, 0x1, R9 ;  /* 0x0000000104097824 */ /* 0x000fe400078e0209 */
[----:B------:R-:W-:Y:S01]  /*55e0*/  IMAD.IADD R7, R7, 0x1, R10 ;  /* 0x0000000107077824 */ /* 0x000fe200078e020a */
[----:B------:R-:W-:Y:S01]  /*55f0*/  BSSY B1, `(.L_x_58) ;  /* 0x0000059000017945 */ /* 0x000fe20003800000 */
[----:B------:R-:W-:Y:S01]  /*5600*/  IMAD.IADD R13, R8, 0x1, R13 ;  /* 0x00000001080d7824 */ /* 0x000fe200078e020d */
[----:B01----:R-:W0:Y:S01]  /*5610*/  SHFL.IDX PT, R69, R75, R20, 0x1f ;  /* 0x00001f144b457589 */ /* 0x003e2200000e0000 */
[----:B------:R-:W-:Y:S02]  /*5620*/  IMAD R5, R5, 0x8, R72 ;  /* 0x0000000805057824 */ /* 0x000fe400078e0248 */
[----:B------:R-:W-:-:S02]  /*5630*/  IMAD.IADD R11, R11, 0x1, R14 ;  /* 0x000000010b0b7824 */ /* 0x000fc400078e020e */
[--C-:B------:R-:W-:Y:S02]  /*5640*/  IMAD R3, R3, 0x8, R72.reuse ;  /* 0x0000000803037824 */ /* 0x100fe400078e0248 */
[----:B------:R-:W-:Y:S02]  /*5650*/  IMAD.IADD R63, R12, 0x1, R63 ;  /* 0x000000010c3f7824 */ /* 0x000fe400078e023f */
[----:B------:R-:W-:Y:S02]  /*5660*/  IMAD R9, R9, 0x8, R72 ;  /* 0x0000000809097824 */ /* 0x000fe400078e0248 */
[----:B------:R-:W-:Y:S02]  /*5670*/  IMAD.IADD R17, R17, 0x1, R62 ;  /* 0x0000000111117824 */ /* 0x000fe400078e023e */
[----:B------:R-:W-:Y:S02]  /*5680*/  IMAD R7, R7, 0x8, R72 ;  /* 0x0000000807077824 */ /* 0x000fe400078e0248 */
[----:B------:R-:W-:Y:S01]  /*5690*/  IMAD.IADD R61, R61, 0x1, R64 ;  /* 0x000000013d3d7824 */ /* 0x000fe200078e0240 */
[----:B------:R1:W-:Y:S01]  /*56a0*/  STS.64 [R5+-0x8], R50 ;  /* 0xfffff83205007388 */ /* 0x0003e20000000a00 */
[----:B------:R-:W-:-:S02]  /*56b0*/  IMAD R13, R13, 0x8, R72 ;  /* 0x000000080d0d7824 */ /* 0x000fc400078e0248 */
[----:B------:R-:W-:Y:S01]  /*56c0*/  IMAD.IADD R65, R60, 0x1, R65 ;  /* 0x000000013c417824 */ /* 0x000fe200078e0241 */
[----:B------:R2:W-:Y:S01]  /*56d0*/  STS.64 [R3+-0x8], R48 ;  /* 0xfffff83003007388 */ /* 0x0005e20000000a00 */
[----:B------:R-:W-:Y:S02]  /*56e0*/  IMAD R11, R11, 0x8, R72 ;  /* 0x000000080b0b7824 */ /* 0x000fe400078e0248 */
[----:B------:R-:W-:Y:S01]  /*56f0*/  IMAD.IADD R59, R59, 0x1, R66 ;  /* 0x000000013b3b7824 */ /* 0x000fe200078e0242 */
[----:B------:R4:W-:Y:S01]  /*5700*/  STS.64 [R9+-0x8], R46 ;  /* 0xfffff82e09007388 */ /* 0x0009e20000000a00 */
[--C-:B------:R-:W-:Y:S02]  /*5710*/  IMAD R63, R63, 0x8, R72.reuse ;  /* 0x000000083f3f7824 */ /* 0x100fe400078e0248 */
[----:B---3--:R-:W-:Y:S01]  /*5720*/  IMAD.IADD R67, R58, 0x1, R67 ;  /* 0x000000013a437824 */ /* 0x008fe200078e0243 */
[----:B------:R3:W-:Y:S01]  /*5730*/  STS.64 [R7+-0x8], R44 ;  /* 0xfffff82c07007388 */ /* 0x0007e20000000a00 */
[----:B-1----:R-:W-:-:S02]  /*5740*/  IMAD R5, R17, 0x8, R72 ;  /* 0x0000000811057824 */ /* 0x002fc400078e0248 */
[----:B------:R-:W-:Y:S01]  /*5750*/  IMAD.IADD R21, R21, 0x1, R68 ;  /* 0x0000000115157824 */ /* 0x000fe200078e0244 */
[----:B------:R1:W-:Y:S01]  /*5760*/  STS.64 [R13+-0x8], R42 ;  /* 0xfffff82a0d007388 */ /* 0x0003e20000000a00 */
[--C-:B--2---:R-:W-:Y:S02]  /*5770*/  IMAD R3, R61, 0x8, R72.reuse ;  /* 0x000000083d037824 */ /* 0x104fe400078e0248 */
[----:B------:R-:W-:Y:S01]  /*5780*/  IMAD.IADD R19, R0, 0x1, R19 ;  /* 0x0000000100137824 */ /* 0x000fe200078e0213 */
[----:B------:R2:W-:Y:S01]  /*5790*/  STS.64 [R11+-0x8], R40 ;  /* 0xfffff8280b007388 */ /* 0x0005e20000000a00 */
[--C-:B----4-:R-:W-:Y:S02]  /*57a0*/  IMAD R9, R65, 0x8, R72.reuse ;  /* 0x0000000841097824 */ /* 0x110fe400078e0248 */
[----:B0-----:R-:W-:Y:S01]  /*57b0*/  IMAD.IADD R69, R2, 0x1, R69 ;  /* 0x0000000102457824 */ /* 0x001fe200078e0245 */
[----:B------:R0:W-:Y:S01]  /*57c0*/  STS.64 [R63+-0x8], R38 ;  /* 0xfffff8263f007388 */ /* 0x0001e20000000a00 */
[----:B---3--:R-:W-:-:S02]  /*57d0*/  IMAD R7, R59, 0x8, R72 ;  /* 0x000000083b077824 */ /* 0x008fc400078e0248 */
[--C-:B------:R-:W-:Y:S01]  /*57e0*/  IMAD R17, R19, 0x8, R72.reuse ;  /* 0x0000000813117824 */ /* 0x100fe200078e0248 */
[----:B------:R0:W-:Y:S01]  /*57f0*/  STS.64 [R5+-0x8], R36 ;  /* 0xfffff82405007388 */ /* 0x0001e20000000a00 */
[--C-:B-1----:R-:W-:Y:S01]  /*5800*/  IMAD R13, R67, 0x8, R72.reuse ;  /* 0x00000008430d7824 */ /* 0x102fe200078e0248 */
[----:B------:R-:W-:Y:S01]  /*5810*/  SHF.R.S32.HI R19, RZ, 0x1f, R15 ;  /* 0x0000001fff137819 */ /* 0x000fe2000001140f */
[--C-:B------:R-:W-:Y:S01]  /*5820*/  IMAD R69, R69, 0x8, R72.reuse ;  /* 0x0000000845457824 */ /* 0x100fe200078e0248 */
[----:B------:R0:W-:Y:S01]  /*5830*/  STS.64 [R3+-0x8], R34 ;  /* 0xfffff82203007388 */ /* 0x0001e20000000a00 */
[--C-:B--2---:R-:W-:Y:S02]  /*5840*/  IMAD R11, R21, 0x8, R72.reuse ;  /* 0x00000008150b7824 */ /* 0x104fe400078e0248 */
[----:B------:R-:W-:Y:S01]  /*5850*/  IMAD R0, R53, 0x8, R72 ;  /* 0x0000000835007824 */ /* 0x000fe200078e0248 */
[----:B------:R0:W-:Y:S04]  /*5860*/  STS.64 [R9+-0x8], R32 ;  /* 0xfffff82009007388 */ /* 0x0001e80000000a00 */
[----:B------:R0:W-:Y:S04]  /*5870*/  STS.64 [R7+-0x8], R30 ;  /* 0xfffff81e07007388 */ /* 0x0001e80000000a00 */
[----:B------:R0:W-:Y:S04]  /*5880*/  STS.64 [R13+-0x8], R28 ;  /* 0xfffff81c0d007388 */ /* 0x0001e80000000a00 */
[----:B------:R0:W-:Y:S04]  /*5890*/  STS.64 [R11+-0x8], R26 ;  /* 0xfffff81a0b007388 */ /* 0x0001e80000000a00 */
[----:B------:R0:W-:Y:S04]  /*58a0*/  STS.64 [R17+-0x8], R24 ;  /* 0xfffff81811007388 */ /* 0x0001e80000000a00 */
[----:B------:R0:W-:Y:S01]  /*58b0*/  STS.64 [R69+-0x8], R22 ;  /* 0xfffff81645007388 */ /* 0x0001e20000000a00 */
[----:B------:R-:W-:Y:S05]  /*58c0*/  @P0 BRA `(.L_x_59) ;  /* 0x0000000000ac0947 */ /* 0x000fea0003800000 */
[----:B------:R-:W1:Y:S02]  /*58d0*/  LDCU.64 UR4, c[0x0][0x398] ;  /* 0x00007300ff0477ac */ /* 0x000e640008000a00 */
[----:B-1----:R-:W-:-:S04]  /*58e0*/  LEA R4, P0, R53, UR4, 0x3 ;  /* 0x0000000435047c11 */ /* 0x002fc8000f8018ff */
[----:B0-----:R-:W-:-:S05]  /*58f0*/  LEA.HI.X R5, R53, UR5, RZ, 0x3, P0 ;  /* 0x0000000535057c11 */ /* 0x001fca00080f1cff */
[----:B------:R-:W2:Y:S01]  /*5900*/  LDG.E.64 R2, desc[UR6][R4.64] ;  /* 0x0000000604027981 */ /* 0x000ea2000c1e1b00 */
[----:B------:R-:W-:Y:S01]  /*5910*/  IMAD.MOV.U32 R7, RZ, RZ, R16 ;  /* 0x000000ffff077224 */ /* 0x000fe200078e0010 */
[----:B--2---:R-:W-:-:S05]  /*5920*/  IADD3 R2, P0, PT, -R15, R2, RZ ;  /* 0x000000020f027210 */ /* 0x004fca0007f1e1ff */
[----:B------:R-:W-:Y:S01]  /*5930*/  IMAD.X R3, R3, 0x1, ~R19, P0 ;  /* 0x0000000103037824 */ /* 0x000fe200000e0e13 */
[----:B------:R-:W-:-:S04]  /*5940*/  ISETP.GE.AND P0, PT, R71, 0x1, PT ;  /* 0x000000014700780c */ /* 0x000fc80003f06270 */
[----:B------:R0:W-:Y:S09]  /*5950*/  STS.64 [R0+0xb400], R2 ;  /* 0x00b4000200007388 */ /* 0x0001f20000000a00 */
[----:B------:R-:W-:Y:S05]  /*5960*/  @!P0 BRA `(.L_x_60) ;  /* 0x00000000006c8947 */ /* 0x000fea0003800000 */
[----:B------:R-:W-:Y:S01]  /*5970*/  BSSY B0, `(.L_x_61) ;  /* 0x0000019000007945 */ /* 0x000fe20003800000 */
[----:B------:R-:W-:Y:S02]  /*5980*/  IMAD.MOV.U32 R4, RZ, RZ, -0x1 ;  /* 0xffffffffff047424 */ /* 0x000fe400078e00ff */
[----:B------:R-:W-:Y:S02]  /*5990*/  IMAD.MOV.U32 R5, RZ, RZ, R71 ;  /* 0x000000ffff057224 */ /* 0x000fe400078e0047 */
[----:B------:R-:W-:-:S07]  /*59a0*/  IMAD.MOV.U32 R7, RZ, RZ, R16 ;  /* 0x000000ffff077224 */ /* 0x000fce00078e0010 */
.L_x_65:
[----:B0-----:R-:W0:Y:S01]  /*59b0*/  LDC.64 R2, c[0x0][0x380] ;  /* 0x0000e000ff027b82 */ /* 0x001e220000000a00 */
[----:B------:R-:W-:Y:S01]  /*59c0*/  VIADD R11, R5, 0xffffffff ;  /* 0xffffffff050b7836 */ /* 0x000fe20000000000 */
[----:B------:R-:W-:Y:S03]  /*59d0*/  BSSY B2, `(.L_x_62) ;  /* 0x0000008000027945 */ /* 0x000fe60003800000 */
[----:B------:R-:W-:-:S04]  /*59e0*/  IMAD R9, R11, 0x100, R53 ;  /* 0x000001000b097824 */ /* 0x000fc800078e0235 */
[----:B0-----:R-:W-:-:S07]  /*59f0*/  IMAD.WIDE R2, R9, 0x4, R2 ;  /* 0x0000000409027825 */ /* 0x001fce00078e0202 */
.L_x_63:
[----:B------:R-:W-:Y:S05]  /*5a00*/  YIELD ;  /* 0x0000000000007946 */ /* 0x000fea0003800000 */
[----:B------:R0:W-:Y:S06]  /*5a10*/  MEMBAR.SC.CTA ;  /* 0x0000000000007992 */ /* 0x0001ec0000000000 */
[----:B0-----:R-:W2:Y:S02]  /*5a20*/  LDG.E.STRONG.SYS R6, desc[UR6][R2.64] ;  /* 0x0000000602067981 */ /* 0x001ea4000c1f5900 */
[----:B--2---:R-:W-:-:S13]  /*5a30*/  ISETP.NE.AND P0, PT, R6, RZ, PT ;  /* 0x000000ff0600720c */ /* 0x004fda0003f05270 */
[----:B------:R-:W-:Y:S05]  /*5a40*/  @!P0 BRA `(.L_x_63) ;  /* 0xfffffffc00ec8947 */ /* 0x000fea000383ffff */
[----:B------:R-:W-:Y:S05]  /*5a50*/  BSYNC B2 ;  /* 0x0000000000027941 */ /* 0x000fea0003800000 */
.L_x_62:
[----:B------:R-:W-:Y:S01]  /*5a60*/  BSSY.RECONVERGENT B2, `(.L_x_64) ;  /* 0x0000006000027945 */ /* 0x000fe20003800200 */
[C---:B------:R-:W-:Y:S02]  /*5a70*/  ISETP.GT.AND P0, PT, R6.reuse, -0x1, PT ;  /* 0xffffffff0600780c */ /* 0x040fe40003f04270 */
[----:B------:R-:W-:Y:S01]  /*5a80*/  LOP3.LUT R6, R6, 0x3fffffff, RZ, 0xc0, !PT ;  /* 0x3fffffff06067812 */ /* 0x000fe200078ec0ff */
[----:B------:R-:W-:Y:S05]  /*5a90*/  WARPSYNC.EXCLUSIVE R4 ;  /* 0x0000000004007348 */ /* 0x000fea0003a00000 */
[----:B------:R-:W-:-:S05]  /*5aa0*/  IMAD.IADD R7, R6, 0x1, R7 ;  /* 0x0000000106077824 */ /* 0x000fca00078e0207 */
[----:B------:R-:W-:-:S07]  /*5ab0*/  VOTE.ANY R4, PT, P0 ;  /* 0x0000000000047806 */ /* 0x000fce00000e0100 */
[----:B------:R-:W-:Y:S05]  /*5ac0*/  BSYNC.RECONVERGENT B2 ;  /* 0x0000000000027941 */ /* 0x000fea0003800200 */
.L_x_64:
[----:B------:R-:W-:Y:S01]  /*5ad0*/  ISETP.GT.U32.AND P1, PT, R5, 0x1, PT ;  /* 0x000000010500780c */ /* 0x000fe20003f24070 */
[----:B------:R-:W-:-:S12]  /*5ae0*/  IMAD.MOV.U32 R5, RZ, RZ, R11 ;  /* 0x000000ffff057224 */ /* 0x000fd800078e000b */
[----:B------:R-:W-:Y:S05]  /*5af0*/  @P0 BRA P1, `(.L_x_65) ;  /* 0xfffffffc00ac0947 */ /* 0x000fea000083ffff */
[----:B------:R-:W-:Y:S05]  /*5b00*/  BSYNC B0 ;  /* 0x0000000000007941 */ /* 0x000fea0003800000 */
.L_x_61:
[----:B------:R1:W2:Y:S02]  /*5b10*/  LDS.64 R2, [R0+0xb400] ;  /* 0x00b4000000027984 */ /* 0x0002a40000000a00 */
.L_x_60:
[C---:B------:R-:W-:Y:S01]  /*5b20*/  IMAD.IADD R9, R7.reuse, 0x1, -R16 ;  /* 0x0000000107097824 */ /* 0x040fe200078e0a10 */
[----:B------:R-:W-:-:S04]  /*5b30*/  LOP3.LUT R5, R7, 0x80000000, RZ, 0xfc, !PT ;  /* 0x8000000007057812 */ /* 0x000fc800078efcff */
[C---:B0-2---:R-:W-:Y:S01]  /*5b40*/  IADD3 R2, P0, PT, R9.reuse, R2, RZ ;  /* 0x0000000209027210 */ /* 0x045fe20007f1e0ff */
[----:B------:R2:W-:Y:S03]  /*5b50*/  STG.E.STRONG.SYS desc[UR6][R54.64], R5 ;  /* 0x0000000536007986 */ /* 0x0005e6000c115906 */
[----:B------:R-:W-:-:S05]  /*5b60*/  LEA.HI.X.SX32 R3, R9, R3, 0x1, P0 ;  /* 0x0000000309037211 */ /* 0x000fca00000f0eff */
[----:B------:R2:W-:Y:S04]  /*5b70*/  STS.64 [R0+0xb400], R2 ;  /* 0x00b4000200007388 */ /* 0x0005e80000000a00 */
.L_x_59:
[----:B------:R-:W-:Y:S05]  /*5b80*/  BSYNC B1 ;  /* 0x0000000000017941 */ /* 0x000fea0003800000 */
.L_x_58:
[----:B0-----:R-:W0:Y:S01]  /*5b90*/  LDC.64 R8, c[0x0][0x390] ;  /* 0x0000e400ff087b82 */ /* 0x001e220000000a00 */
[----:B--2---:R-:W-:Y:S01]  /*5ba0*/  IMAD R2, R71, 0x1680, RZ ;  /* 0x0000168047027824 */ /* 0x004fe200078e02ff */
[----:B------:R-:W-:Y:S05]  /*5bb0*/  WARPSYNC.ALL ;  /* 0x0000000000007948 */ /* 0x000fea0003800000 */
[----:B------:R-:W-:Y:S01]  /*5bc0*/  VIADD R7, R2, 0x1680 ;  /* 0x0000168002077836 */ /* 0x000fe20000000000 */
[----:B------:R-:W2:Y:S01]  /*5bd0*/  LDC R4, c[0x0][0x3c0] ;  /* 0x0000f000ff047b82 */ /* 0x000ea20000000800 */
[----:B0-----:R-:W-:-:S03]  /*5be0*/  ISETP.EQ.U32.AND P1, PT, R8, RZ, PT ;  /* 0x000000ff0800720c */ /* 0x001fc60003f22070 */
[CC--:B--2---:R-:W-:Y:S02]  /*5bf0*/  ISETP.GE.AND P0, PT, R7.reuse, R4.reuse, PT ;  /* 0x000000040700720c */ /* 0x0c4fe40003f06270 */
[----:B------:R-:W-:Y:S02]  /*5c00*/  ISETP.GT.AND P3, PT, R7, R4, PT ;  /* 0x000000040700720c */ /* 0x000fe40003f64270 */
[----:B------:R-:W-:-:S04]  /*5c10*/  ISETP.EQ.OR.EX P0, PT, R9, RZ, !P0, P1 ;  /* 0x000000ff0900720c */ /* 0x000fc80004702710 */
[----:B------:R-:W-:-:S13]  /*5c20*/  ISETP.GT.U32.OR P0, PT, R53, 0xff, P0 ;  /* 0x000000ff3500780c */ /* 0x000fda0000704470 */
[----:B------:R-:W0:Y:S01]  /*5c30*/  @!P0 LDS.64 R2, [R0+0xb400] ;  /* 0x00b4000000028984 */ /* 0x000e220000000a00 */
[--C-:B------:R-:W-:Y:S02]  /*5c40*/  @!P0 SHF.R.S32.HI R5, RZ, 0x1f, R16.reuse ;  /* 0x0000001fff058819 */ /* 0x100fe40000011410 */
[----:B0-----:R-:W-:-:S04]  /*5c50*/  @!P0 IADD3 R16, P1, P2, R2, R15, R16 ;  /* 0x0000000f02108210 */ /* 0x001fc80007a3e010 */
[----:B------:R-:W-:-:S05]  /*5c60*/  @!P0 IADD3.X R17, PT, PT, R3, R19, R5, P1, P2 ;  /* 0x0000001303118210 */ /* 0x000fca0000fe4405 */
[----:B------:R0:W-:Y:S01]  /*5c70*/  @!P0 STG.E.64 desc[UR6][R56.64], R16 ;  /* 0x0000001038008986 */ /* 0x0001e2000c101b06 */
[----:B------:R-:W-:Y:S06]  /*5c80*/  BAR.SYNC.DEFER_BLOCKING 0x0 ;  /* 0x0000000000007b1d */ /* 0x000fec0000010000 */
[----:B------:R-:W-:Y:S05]  /*5c90*/  @P3 BRA `(.L_x_66) ;  /* 0x0000001000fc3947 */ /* 0x000fea0003800000 */
[----:B------:R-:W2:Y:S01]  /*5ca0*/  LDS.64 R4, [R0] ;  /* 0x0000000000047984 */ /* 0x000ea20000000a00 */
[----:B------:R-:W3:Y:S01]  /*5cb0*/  LDCU UR4, c[0x0][0x3c4] ;  /* 0x00007880ff0477ac */ /* 0x000ee20008000800 */
[----:B------:R-:W4:Y:S01]  /*5cc0*/  LDCU.64 UR8, c[0x0][0x3a0] ;  /* 0x00007400ff0877ac */ /* 0x000f220008000a00 */
[----:B--2---:R-:W-:-:S04]  /*5cd0*/  ISETP.NE.U32.AND P0, PT, R4, -0x1, PT ;  /* 0xffffffff0400780c */ /* 0x004fc80003f05070 */
[----:B------:R-:W-:-:S04]  /*5ce0*/  ISETP.NE.AND.EX P0, PT, R5, 0x7fffffff, PT, P0 ;  /* 0x7fffffff0500780c */ /* 0x000fc80003f05300 */
[C---:B------:R-:W-:Y:S02]  /*5cf0*/  SEL R3, R4.reuse, RZ, P0 ;  /* 0x000000ff04037207 */ /* 0x040fe40000000000 */
[----:B------:R-:W-:Y:S02]  /*5d00*/  SEL R2, R5, 0x80000000, P0 ;  /* 0x8000000005027807 */ /* 0x000fe40000000000 */
[----:B------:R-:W-:Y:S02]  /*5d10*/  ISETP.GT.U32.AND P0, PT, R4, -0x1, PT ;  /* 0xffffffff0400780c */ /* 0x000fe40003f04070 */
[----:B---3--:R-:W-:Y:S02]  /*5d20*/  SHF.R.U64 R3, R3, UR4, R2 ;  /* 0x0000000403037c19 */ /* 0x008fe40008001202 */
[----:B------:R-:W-:Y:S02]  /*5d30*/  ISETP.GT.AND.EX P0, PT, R5, -0x1, PT, P0 ;  /* 0xffffffff0500780c */ /* 0x000fe40003f04300 */
[----:B------:R-:W-:-:S02]  /*5d40*/  LOP3.LUT R3, R3, R70, RZ, 0x30, !PT ;  /* 0x0000004603037212 */ /* 0x000fc400078e30ff */
[----:B------:R-:W-:-:S03]  /*5d50*/  SEL R9, RZ, 0xffffffff, !P0 ;  /* 0xffffffffff097807 */ /* 0x000fc60004000000 */
[----:B------:R-:W-:Y:S01]  /*5d60*/  IMAD R3, R3, 0x8, R72 ;  /* 0x0000000803037824 */ /* 0x000fe200078e0248 */
[----:B------:R-:W-:-:S05]  /*5d70*/  LOP3.LUT R8, R9, R4, RZ, 0x3c, !PT ;  /* 0x0000000409087212 */ /* 0x000fca00078e3cff */
[----:B------:R-:W2:Y:S02]  /*5d80*/  LDS.64 R2, [R3+0xb400] ;  /* 0x00b4000003027984 */ /* 0x000ea40000000a00 */
[----:B--2---:R-:W-:Y:S01]  /*5d90*/  IADD3 R6, P1, PT, R2, R53, RZ ;  /* 0x0000003502067210 */ /* 0x004fe20007f3e0ff */
[----:B------:R-:W-:-:S04]  /*5da0*/  IMAD.MOV.U32 R2, RZ, RZ, -0x1 ;  /* 0xffffffffff027424 */ /* 0x000fc800078e00ff */
[----:B------:R-:W-:Y:S01]  /*5db0*/  IMAD.X R11, RZ, RZ, R3, P1 ;  /* 0x000000ffff0b7224 */ /* 0x000fe200008e0603 */
[----:B------:R-:W-:Y:S02]  /*5dc0*/  SEL R7, R2, 0x80000000, P0 ;  /* 0x8000000002077807 */ /* 0x000fe40000000000 */
[C---:B----4-:R-:W-:Y:S02]  /*5dd0*/  LEA R10, P0, R6.reuse, UR8, 0x3 ;  /* 0x00000008060a7c11 */ /* 0x050fe4000f8018ff */
[----:B------:R-:W-:Y:S02]  /*5de0*/  LOP3.LUT R9, R7, R5, RZ, 0x3c, !PT ;  /* 0x0000000507097212 */ /* 0x000fe400078e3cff */
[----:B------:R-:W-:-:S05]  /*5df0*/  LEA.HI.X R11, R6, UR9, R11, 0x3, P0 ;  /* 0x00000009060b7c11 */ /* 0x000fca00080f1c0b */
[----:B------:R-:W-:Y:S01]  /*5e00*/  STG.E.64 desc[UR6][R10.64], R8 ;  /* 0x000000080a007986 */ /* 0x000fe2000c101b06 */
[----:B------:R-:W-:-:S03]  /*5e10*/  NOP ;  /* 0x0000000000007918 */ /* 0x000fc60000000000 */
[----:B------:R-:W2:Y:S02]  /*5e20*/  LDS.64 R4, [R0+0xc00] ;  /* 0x000c000000047984 */ /* 0x000ea40000000a00 */
[----:B--2---:R-:W-:-:S04]  /*5e30*/  ISETP.NE.U32.AND P0, PT, R4, -0x1, PT ;  /* 0xffffffff0400780c */ /* 0x004fc80003f05070 */
[----:B------:R-:W-:-:S04]  /*5e40*/  ISETP.NE.AND.EX P0, PT, R5, 0x7fffffff, PT, P0 ;  /* 0x7fffffff0500780c */ /* 0x000fc80003f05300 */
[C---:B------:R-:W-:Y:S02]  /*5e50*/  SEL R3, R4.reuse, RZ, P0 ;  /* 0x000000ff04037207 */ /* 0x040fe40000000000 */
[----:B------:R-:W-:Y:S02]  /*5e60*/  SEL R6, R5, 0x80000000, P0 ;  /* 0x8000000005067807 */ /* 0x000fe40000000000 */
[----:B------:R-:W-:Y:S02]  /*5e70*/  ISETP.GT.U32.AND P0, PT, R4, -0x1, PT ;  /* 0xffffffff0400780c */ /* 0x000fe40003f04070 */
[----:B------:R-:W-:Y:S02]  /*5e80*/  SHF.R.U64 R3, R3, UR4, R6 ;  /* 0x0000000403037c19 */ /* 0x000fe40008001206 */
[----:B------:R-:W-:Y:S02]  /*5e90*/  ISETP.GT.AND.EX P0, PT, R5, -0x1, PT, P0 ;  /* 0xffffffff0500780c */ /* 0x000fe40003f04300 */
[----:B------:R-:W-:-:S02]  /*5ea0*/  LOP3.LUT R3, R3, R70, RZ, 0x30, !PT ;  /* 0x0000004603037212 */ /* 0x000fc400078e30ff */
[----:B------:R-:W-:Y:S02]  /*5eb0*/  SEL R9, RZ, 0xffffffff, !P0 ;  /* 0xffffffffff097807 */ /* 0x000fe40004000000 */
[----:B------:R-:W-:Y:S01]  /*5ec0*/  SEL R11, R2, 0x80000000, P0 ;  /* 0x80000000020b7807 */ /* 0x000fe20000000000 */
[----:B------:R-:W-:Y:S01]  /*5ed0*/  IMAD R3, R3, 0x8, R72 ;  /* 0x0000000803037824 */ /* 0x000fe200078e0248 */
[----:B------:R-:W-:Y:S02]  /*5ee0*/  LOP3.LUT R8, R9, R4, RZ, 0x3c, !PT ;  /* 0x0000000409087212 */ /* 0x000fe400078e3cff */
[----:B------:R-:W-:Y:S02]  /*5ef0*/  LOP3.LUT R9, R11, R5, RZ, 0x3c, !PT ;  /* 0x000000050b097212 */ /* 0x000fe400078e3cff */
[----:B------:R-:W2:Y:S02]  /*5f00*/  LDS.64 R6, [R3+0xb400] ;  /* 0x00b4000003067984 */ /* 0x000ea40000000a00 */
[----:B--2---:R-:W-:-:S04]  /*5f10*/  IADD3 R6, P1, PT, R6, R53, RZ ;  /* 0x0000003506067210 */ /* 0x004fc80007f3e0ff */
[----:B------:R-:W-:Y:S01]  /*5f20*/  LEA R10, P0, R6, UR8, 0x3 ;  /* 0x00000008060a7c11 */ /* 0x000fe2000f8018ff */
[----:B------:R-:W-:-:S05]  /*5f30*/  IMAD.X R7, RZ, RZ, R7, P1 ;  /* 0x000000ffff077224 */ /* 0x000fca00008e0607 */
        /* <DEDUP_REMOVED lines=264> */
[----:B------:R-:W-:-:S03]  /*6fc0*/  SEL R9, R2, 0x80000000, P0 ;  /* 0x8000000002097807 */ /* 0x000fc60000000000 */
[----:B------:R-:W-:Y:S01]  /*6fd0*/  IMAD R72, R3, 0x8, R72 ;  /* 0x0000000803487824 */ /* 0x000fe200078e0248 */
[----:B------:R-:W-:-:S04]  /*6fe0*/  SEL R3, RZ, 0xffffffff, !P0 ;  /* 0xffffffffff037807 */ /* 0x000fc80004000000 */
[----:B------:R-:W2:Y:S01]  /*6ff0*/  LDS.64 R6, [R72+0xb400] ;  /* 0x00b4000048067984 */ /* 0x000ea20000000a00 */
[----:B------:R-:W-:Y:S02]  /*7000*/  LOP3.LUT R2, R3, R4, RZ, 0x3c, !PT ;  /* 0x0000000403027212 */ /* 0x000fe400078e3cff */
[----:B------:R-:W-:Y:S02]  /*7010*/  LOP3.LUT R3, R9, R5, RZ, 0x3c, !PT ;  /* 0x0000000509037212 */ /* 0x000fe400078e3cff */
[----:B--2---:R-:W-:-:S04]  /*7020*/  IADD3 R52, P1, PT, R6, R53, RZ ;  /* 0x0000003506347210 */ /* 0x004fc80007f3e0ff */
[----:B------:R-:W-:Y:S01]  /*7030*/  LEA R6, P0, R52, UR8, 0x3 ;  /* 0x0000000834067c11 */ /* 0x000fe2000f8018ff */
[----:B------:R-:W-:-:S05]  /*7040*/  IMAD.X R7, RZ, RZ, R7, P1 ;  /* 0x000000ffff077224 */ /* 0x000fca00008e0607 */
[----:B------:R-:W-:-:S05]  /*7050*/  LEA.HI.X R7, R52, UR9, R7, 0x3, P0 ;  /* 0x0000000934077c11 */ /* 0x000fca00080f1c07 */
[----:B------:R-:W-:Y:S01]  /*7060*/  STG.E.64 desc[UR6][R6.64+0xa800], R2 ;  /* 0x00a8000206007986 */ /* 0x000fe2000c101b06 */
[----:B------:R-:W-:Y:S01]  /*7070*/  NOP ;  /* 0x0000000000007918 */ /* 0x000fe20000000000 */
[----:B------:R-:W-:Y:S05]  /*7080*/  EXIT ;  /* 0x000000000000794d */ /* 0x000fea0003800000 */
.L_x_66:
[----:B------:R-:W-:Y:S01]  /*7090*/  IMAD R71, R71, -0x1680, R4 ;  /* 0xffffe98047477824 */ /* 0x000fe200078e0204 */
[----:B------:R-:W-:Y:S01]  /*70a0*/  BSSY.RECONVERGENT B0, `(.L_x_67) ;  /* 0x0000025000007945 */ /* 0x000fe20003800200 */
[C---:B------:R-:W-:Y:S02]  /*70b0*/  VIADD R2, R53.reuse, 0x180 ;  /* 0x0000018035027836 */ /* 0x040fe40000000000 */
[C---:B------:R-:W-:Y:S01]  /*70c0*/  VIADD R4, R53.reuse, 0x300 ;  /* 0x0000030035047836 */ /* 0x040fe20000000000 */
[CC--:B------:R-:W-:Y:S01]  /*70d0*/  ISETP.GE.AND P0, PT, R53.reuse, R71.reuse, PT ;  /* 0x000000473500720c */ /* 0x0c0fe20003f06270 */
[C---:B------:R-:W-:Y:S01]  /*70e0*/  VIADD R6, R53.reuse, 0x480 ;  /* 0x0000048035067836 */ /* 0x040fe20000000000 */
[-C--:B------:R-:W-:Y:S01]  /*70f0*/  ISETP.GE.AND P6, PT, R2, R71.reuse, PT ;  /* 0x000000470200720c */ /* 0x080fe20003fc6270 */
[C---:B------:R-:W-:Y:S01]  /*7100*/  VIADD R2, R53.reuse, 0x600 ;  /* 0x0000060035027836 */ /* 0x040fe20000000000 */
[-C--:B------:R-:W-:Y:S01]  /*7110*/  ISETP.GE.AND P5, PT, R4, R71.reuse, PT ;  /* 0x000000470400720c */ /* 0x080fe20003fa6270 */
[C---:B------:R-:W-:Y:S01]  /*7120*/  VIADD R4, R53.reuse, 0x780 ;  /* 0x0000078035047836 */ /* 0x040fe20000000000 */
[-C--:B------:R-:W-:Y:S01]  /*7130*/  ISETP.GE.AND P1, PT, R6, R71.reuse, PT ;  /* 0x000000470600720c */ /* 0x080fe20003f26270 */
[----:B------:R-:W-:Y:S01]  /*7140*/  VIADD R8, R53, 0x900 ;  /* 0x0000090035087836 */ /* 0x000fe20000000000 */
[----:B------:R-:W-:-:S02]  /*7150*/  ISETP.GE.AND P2, PT, R2, R71, PT ;  /* 0x000000470200720c */ /* 0x000fc40003f46270 */
[----:B------:R-:W-:-:S03]  /*7160*/  ISETP.GE.AND P3, PT, R4, R71, PT ;  /* 0x000000470400720c */ /* 0x000fc60003f66270 */
[----:B------:R-:W-:Y:S10]  /*7170*/  @P0 BRA `(.L_x_68) ;  /* 0x00000000005c0947 */ /* 0x000ff40003800000 */
[----:B------:R-:W2:Y:S01]  /*7180*/  LDS.64 R2, [R0] ;  /* 0x0000000000027984 */ /* 0x000ea20000000a00 */
[----:B------:R-:W3:Y:S01]  /*7190*/  LDCU UR4, c[0x0][0x3c4] ;  /* 0x00007880ff0477ac */ /* 0x000ee20008000800 */
[----:B------:R-:W-:Y:S01]  /*71a0*/  IMAD.MOV.U32 R9, RZ, RZ, -0x1 ;  /* 0xffffffffff097424 */ /* 0x000fe200078e00ff */
[----:B--2---:R-:W-:-:S04]  /*71b0*/  ISETP.NE.U32.AND P0, PT, R2, -0x1, PT ;  /* 0xffffffff0200780c */ /* 0x004fc80003f05070 */
[----:B------:R-:W-:-:S04]  /*71c0*/  ISETP.NE.AND.EX P0, PT, R3, 0x7fffffff, PT, P0 ;  /* 0x7fffffff0300780c */ /* 0x000fc80003f05300 */
[C---:B------:R-:W-:Y:S02]  /*71d0*/  SEL R5, R2.reuse, RZ, P0 ;  /* 0x000000ff02057207 */ /* 0x040fe40000000000 */
[----:B------:R-:W-:Y:S02]  /*71e0*/  SEL R4, R3, 0x80000000, P0 ;  /* 0x8000000003047807 */ /* 0x000fe40000000000 */
[----:B------:R-:W-:Y:S02]  /*71f0*/  ISETP.GT.U32.AND P0, PT, R2, -0x1, PT ;  /* 0xffffffff0200780c */ /* 0x000fe40003f04070 */
[----:B---3--:R-:W-:Y:S01]  /*7200*/  SHF.R.U64 R5, R5, UR4, R4 ;  /* 0x0000000405057c19 */ /* 0x008fe20008001204 */
[----:B------:R-:W2:Y:S01]  /*7210*/  LDCU.64 UR4, c[0x0][0x3a0] ;  /* 0x00007400ff0477ac */ /* 0x000ea20008000a00 */
[----:B------:R-:W-:Y:S02]  /*7220*/  ISETP.GT.AND.EX P0, PT, R3, -0x1, PT, P0 ;  /* 0xffffffff0300780c */ /* 0x000fe40003f04300 */
[----:B------:R-:W-:-:S02]  /*7230*/  LOP3.LUT R5, R5, R70, RZ, 0x30, !PT ;  /* 0x0000004605057212 */ /* 0x000fc400078e30ff */
[----:B------:R-:W-:-:S03]  /*7240*/  SEL R9, R9, 0x80000000, P0 ;  /* 0x8000000009097807 */ /* 0x000fc60000000000 */
[----:B------:R-:W-:Y:S01]  /*7250*/  IMAD R6, R5, 0x8, R72 ;  /* 0x0000000805067824 */ /* 0x000fe200078e0248 */
[----:B------:R-:W-:-:S04]  /*7260*/  LOP3.LUT R3, R9, R3, RZ, 0x3c, !PT ;  /* 0x0000000309037212 */ /* 0x000fc800078e3cff */
[----:B------:R-:W3:Y:S02]  /*7270*/  LDS.64 R4, [R6+0xb400] ;  /* 0x00b4000006047984 */ /* 0x000ee40000000a00 */
[----:B---3--:R-:W-:-:S05]  /*7280*/  IADD3 R7, P4, PT, R4, R53, RZ ;  /* 0x0000003504077210 */ /* 0x008fca0007f9e0ff */
[----:B------:R-:W-:Y:S01]  /*7290*/  IMAD.X R10, RZ, RZ, R5, P4 ;  /* 0x000000ffff0a7224 */ /* 0x000fe200020e0605 */
[----:B------:R-:W-:Y:S02]  /*72a0*/  SEL R5, RZ, 0xffffffff, !P0 ;  /* 0xffffffffff057807 */ /* 0x000fe40004000000 */
[----:B--2---:R-:W-:Y:S02]  /*72b0*/  LEA R4, P0, R7, UR4, 0x3 ;  /* 0x0000000407047c11 */ /* 0x004fe4000f8018ff */
[----:B------:R-:W-:Y:S02]  /*72c0*/  LOP3.LUT R2, R5, R2, RZ, 0x3c, !PT ;  /* 0x0000000205027212 */ /* 0x000fe400078e3cff */
[----:B------:R-:W-:-:S05]  /*72d0*/  LEA.HI.X R5, R7, UR5, R10, 0x3, P0 ;  /* 0x0000000507057c11 */ /* 0x000fca00080f1c0a */
[----:B------:R2:W-:Y:S04]  /*72e0*/  STG.E.64 desc[UR6][R4.64], R2 ;  /* 0x0000000204007986 */ /* 0x0005e8000c101b06 */
.L_x_68:
[----:B------:R-:W-:Y:S05]  /*72f0*/  BSYNC.RECONVERGENT B0 ;  /* 0x0000000000007941 */ /* 0x000fea0003800200 */
.L_x_67:
[----:B------:R-:W-:Y:S01]  /*7300*/  NOP ;  /* 0x0000000000007918 */ /* 0x000fe20000000000 */
[----:B------:R-:W-:Y:S01]  /*7310*/  BSSY.RECONVERGENT B0, `(.L_x_69) ;  /* 0x000001b000007945 */ /* 0x000fe20003800200 */
[----:B------:R-:W-:Y:S01]  /*7320*/  ISETP.GE.AND P4, PT, R8, R71, PT ;  /* 0x000000470800720c */ /* 0x000fe20003f86270 */
[----:B------:R-:W-:Y:S02]  /*7330*/  VIADD R8, R53, 0xa80 ;  /* 0x00000a8035087836 */ /* 0x000fe40000000000 */
[----:B------:R-:W-:Y:S10]  /*7340*/  @P6 BRA `(.L_x_70) ;  /* 0x00000000005c6947 */ /* 0x000ff40003800000 */
[----:B--2---:R-:W2:Y:S01]  /*7350*/  LDS.64 R2, [R0+0xc00] ;  /* 0x000c000000027984 */ /* 0x004ea20000000a00 */
        /* <DEDUP_REMOVED lines=22> */
.L_x_70:
[----:B------:R-:W-:Y:S05]  /*74c0*/  BSYNC.RECONVERGENT B0 ;  /* 0x0000000000007941 */ /* 0x000fea0003800200 */
.L_x_69:
[----:B------:R-:W-:Y:S01]  /*74d0*/  NOP ;  /* 0x0000000000007918 */ /* 0x000fe20000000000 */
[----:B------:R-:W-:Y:S01]  /*74e0*/  BSSY.RECONVERGENT B0, `(.L_x_71) ;  /* 0x000001b000007945 */ /* 0x000fe20003800200 */
[----:B------:R-:W-:Y:S02]  /*74f0*/  ISETP.GE.AND P6, PT, R8, R71, PT ;  /* 0x000000470800720c */ /* 0x000fe40003fc6270 */
[----:B------:R-:W-:Y:S01]  /*7500*/  LOP3.LUT R8, R53, 0xc00, RZ, 0xfc, !PT ;  /* 0x00000c0035087812 */ /* 0x000fe200078efcff */
[----:B------:R-:W-:Y:S10]  /*7510*/  @P5 BRA `(.L_x_72) ;  /* 0x00000000005c5947 */ /* 0x000ff40003800000 */
[----:B--23--:R-:W2:Y:S01]  /*7520*/  LDS.64 R2, [R0+0x1800] ;  /* 0x0018000000027984 */ /* 0x00cea20000000a00 */
        /* <DEDUP_REMOVED lines=22> */
.L_x_72:
[----:B------:R-:W-:Y:S05]  /*7690*/  BSYNC.RECONVERGENT B0 ;  /* 0x0000000000007941 */ /* 0x000fea0003800200 */
.L_x_71:
[----:B------:R-:W-:Y:S01]  /*76a0*/  NOP ;  /* 0x0000000000007918 */ /* 0x000fe20000000000 */
[----:B------:R-:W-:Y:S01]  /*76b0*/  BSSY.RECONVERGENT B0, `(.L_x_73) ;  /* 0x000001b000007945 */ /* 0x000fe20003800200 */
[----:B------:R-:W-:Y:S01]  /*76c0*/  ISETP.GE.AND P5, PT, R8, R71, PT ;  /* 0x000000470800720c */ /* 0x000fe20003fa6270 */
[----:B------:R-:W-:Y:S02]  /*76d0*/  VIADD R8, R53, 0xd80 ;  /* 0x00000d8035087836 */ /* 0x000fe40000000000 */
[----:B------:R-:W-:Y:S10]  /*76e0*/  @P1 BRA `(.L_x_74) ;  /* 0x00000000005c1947 */ /* 0x000ff40003800000 */
[----:B--234-:R-:W2:Y:S01]  /*76f0*/  LDS.64 R2, [R0+0x2400] ;  /* 0x0024000000027984 */ /* 0x01cea20000000a00 */
        /* <DEDUP_REMOVED lines=22> */
.L_x_74:
[----:B------:R-:W-:Y:S05]  /*7860*/  BSYNC.RECONVERGENT B0 ;  /* 0x0000000000007941 */ /* 0x000fea0003800200 */
.L_x_73:
        /* <DEDUP_REMOVED lines=28> */
.L_x_76:
[----:B------:R-:W-:Y:S05]  /*7a30*/  BSYNC.RECONVERGENT B0 ;  /* 0x0000000000007941 */ /* 0x000fea0003800200 */
.L_x_75:
        /* <DEDUP_REMOVED lines=28> */
.L_x_78:
[----:B------:R-:W-:Y:S05]  /*7c00*/  BSYNC.RECONVERGENT B0 ;  /* 0x0000000000007941 */ /* 0x000fea0003800200 */
.L_x_77:
        /* <DEDUP_REMOVED lines=28> */
.L_x_80:
[----:B------:R-:W-:Y:S05]  /*7dd0*/  BSYNC.RECONVERGENT B0 ;  /* 0x0000000000007941 */ /* 0x000fea0003800200 */
.L_x_79:
        /* <DEDUP_REMOVED lines=28> */
.L_x_82:
[----:B------:R-:W-:Y:S05]  /*7fa0*/  BSYNC.RECONVERGENT B0 ;  /* 0x0000000000007941 */ /* 0x000fea0003800200 */
.L_x_81:
[----:B------:R-:W-:Y:S01]  /*7fb0*/  NOP ;  /* 0x0000000000007918 */ /* 0x000fe20000000000 */
[----:B------:R-:W-:Y:S01]  /*7fc0*/  BSSY.RECONVERGENT B0, `(.L_x_83) ;  /* 0x000001a000007945 */ /* 0x000fe20003800200 */
[----:B------:R-:W-:-:S03]  /*7fd0*/  ISETP.GE.AND P6, PT, R8, R71, PT ;  /* 0x000000470800720c */ /* 0x000fc60003fc6270 */
        /* <DEDUP_REMOVED lines=24> */
.L_x_84:
[----:B------:R-:W-:Y:S05]  /*8160*/  BSYNC.RECONVERGENT B0 ;  /* 0x0000000000007941 */ /* 0x000fea0003800200 */
.L_x_83:
[----:B------:R-:W-:Y:S01]  /*8170*/  NOP ;  /* 0x0000000000007918 */ /* 0x000fe20000000000 */
[----:B------:R-:W-:Y:S04]  /*8180*/  BSSY.RECONVERGENT B0, `(.L_x_85) ;  /* 0x0000019000007945 */ /* 0x000fe80003800200 */
[----:B------:R-:W-:Y:S05]  /*8190*/  @P1 BRA `(.L_x_86) ;  /* 0x00000000005c1947 */ /* 0x000fea0003800000 */
        /* <DEDUP_REMOVED lines=23> */
.L_x_86:
[----:B------:R-:W-:Y:S05]  /*8310*/  BSYNC.RECONVERGENT B0 ;  /* 0x0000000000007941 */ /* 0x000fea0003800200 */
.L_x_85:
        /* <DEDUP_REMOVED lines=26> */
.L_x_88:
[----:B------:R-:W-:Y:S05]  /*84c0*/  BSYNC.RECONVERGENT B0 ;  /* 0x0000000000007941 */ /* 0x000fea0003800200 */
.L_x_87:
        /* <DEDUP_REMOVED lines=26> */
.L_x_90:
[----:B------:R-:W-:Y:S05]  /*8670*/  BSYNC.RECONVERGENT B0 ;  /* 0x0000000000007941 */ /* 0x000fea0003800200 */
.L_x_89:
        /* <DEDUP_REMOVED lines=26> */
.L_x_92:
[----:B------:R-:W-:Y:S05]  /*8820*/  BSYNC.RECONVERGENT B0 ;  /* 0x0000000000007941 */ /* 0x000fea0003800200 */
.L_x_91:
        /* <DEDUP_REMOVED lines=26> */
.L_x_94:
[----:B------:R-:W-:Y:S05]  /*89d0*/  BSYNC.RECONVERGENT B0 ;  /* 0x0000000000007941 */ /* 0x000fea0003800200 */
.L_x_93:
[----:B------:R-:W-:Y:S01]  /*89e0*/  NOP ;  /* 0x0000000000007918 */ /* 0x000fe20000000000 */
[----:B--234-:R-:W2:Y:S01]  /*89f0*/  LDS.64 R2, [R0+0xa800] ;  /* 0x00a8000000027984 */ /* 0x01cea20000000a00 */
[----:B------:R-:W3:Y:S01]  /*8a00*/  LDCU UR4, c[0x0][0x3c4] ;  /* 0x00007880ff0477ac */ /* 0x000ee20008000800 */
[----:B------:R-:W-:Y:S01]  /*8a10*/  VIADD R6, R53, 0x1500 ;  /* 0x0000150035067836 */ /* 0x000fe20000000000 */
[----:B------:R-:W-:Y:S01]  /*8a20*/  BSSY.RECONVERGENT B0, `(.L_x_95) ;  /* 0x0000018000007945 */ /* 0x000fe20003800200 */
[----:B--2---:R-:W-:-:S04]  /*8a30*/  ISETP.NE.U32.AND P0, PT, R2, -0x1, PT ;  /* 0xffffffff0200780c */ /* 0x004fc80003f05070 */
[----:B------:R-:W-:-:S04]  /*8a40*/  ISETP.NE.AND.EX P0, PT, R3, 0x7fffffff, PT, P0 ;  /* 0x7fffffff0300780c */ /* 0x000fc80003f05300 */
[----:B------:R-:W-:Y:S02]  /*8a50*/  SEL R5, R2, RZ, P0 ;  /* 0x000000ff02057207 */ /* 0x000fe40000000000 */
[----:B------:R-:W-:Y:S02]  /*8a60*/  SEL R4, R3, 0x80000000, P0 ;  /* 0x8000000003047807 */ /* 0x000fe40000000000 */
[----:B------:R-:W-:Y:S02]  /*8a70*/  ISETP.GE.AND P0, PT, R6, R71, PT ;  /* 0x000000470600720c */ /* 0x000fe40003f06270 */
[----:B---3--:R-:W-:-:S04]  /*8a80*/  SHF.R.U64 R5, R5, UR4, R4 ;  /* 0x0000000405057c19 */ /* 0x008fc80008001204 */
[----:B------:R-:W-:-:S05]  /*8a90*/  LOP3.LUT R5, R5, R70, RZ, 0x30, !PT ;  /* 0x0000004605057212 */ /* 0x000fca00078e30ff */
[----:B------:R-:W-:-:S06]  /*8aa0*/  IMAD R5, R5, 0x8, R72 ;  /* 0x0000000805057824 */ /* 0x000fcc00078e0248 */
[----:B------:R-:W2:Y:S02]  /*8ab0*/  LDS.64 R4, [R5+0xb400] ;  /* 0x00b4000005047984 */ /* 0x000ea40000000a00 */
[----:B--2---:R-:W-:-:S05]  /*8ac0*/  IADD3 R52, P1, PT, R4, R53, RZ ;  /* 0x0000003504347210 */ /* 0x004fca0007f3e0ff */
[----:B------:R-:W-:Y:S01]  /*8ad0*/  IMAD.X R11, RZ, RZ, R5, P1 ;  /* 0x000000ffff0b7224 */ /* 0x000fe200008e0605 */
[----:B------:R-:W-:Y:S07]  /*8ae0*/  @P0 BRA `(.L_x_96) ;  /* 0x00000000002c0947 */ /* 0x000fee0003800000 */
[----:B------:R-:W2:Y:S01]  /*8af0*/  LDCU.64 UR4, c[0x0][0x3a0] ;  /* 0x00007400ff0477ac */ /* 0x000ea20008000a00 */
[----:B------:R-:W-:Y:S01]  /*8b00*/  ISETP.GT.U32.AND P0, PT, R2, -0x1, PT ;  /* 0xffffffff0200780c */ /* 0x000fe20003f04070 */
[----:B------:R-:W-:-:S03]  /*8b10*/  IMAD.MOV.U32 R9, RZ, RZ, -0x1 ;  /* 0xffffffffff097424 */ /* 0x000fc600078e00ff */
[----:B------:R-:W-:-:S04]  /*8b20*/  ISETP.GT.AND.EX P0, PT, R3, -0x1, PT, P0 ;  /* 0xffffffff0300780c */ /* 0x000fc80003f04300 */
[----:B------:R-:W-:Y:S02]  /*8b30*/  SEL R7, RZ, 0xffffffff, !P0 ;  /* 0xffffffffff077807 */ /* 0x000fe40004000000 */
[----:B------:R-:W-:Y:S02]  /*8b40*/  SEL R9, R9, 0x80000000, P0 ;  /* 0x8000000009097807 */ /* 0x000fe40000000000 */
[----:B------:R-:W-:Y:S02]  /*8b50*/  LOP3.LUT R2, R7, R2, RZ, 0x3c, !PT ;  /* 0x0000000207027212 */ /* 0x000fe400078e3cff */
[----:B------:R-:W-:Y:S02]  /*8b60*/  LOP3.LUT R3, R9, R3, RZ, 0x3c, !PT ;  /* 0x0000000309037212 */ /* 0x000fe400078e3cff */
[----:B--2---:R-:W-:-:S04]  /*8b70*/  LEA R4, P1, R52, UR4, 0x3 ;  /* 0x0000000434047c11 */ /* 0x004fc8000f8218ff */
[----:B------:R-:W-:-:S05]  /*8b80*/  LEA.HI.X R5, R52, UR5, R11, 0x3, P1 ;  /* 0x0000000534057c11 */ /* 0x000fca00088f1c0b */
[----:B------:R2:W-:Y:S04]  /*8b90*/  STG.E.64 desc[UR6][R4.64+0xa800], R2 ;  /* 0x00a8000204007986 */ /* 0x0005e8000c101b06 */
.L_x_96:
[----:B------:R-:W-:Y:S05]  /*8ba0*/  BSYNC.RECONVERGENT B0 ;  /* 0x0000000000007941 */ /* 0x000fea0003800200 */
.L_x_95:
[----:B------:R-:W-:Y:S01]  /*8bb0*/  NOP ;  /* 0x0000000000007918 */ /* 0x000fe20000000000 */
[----:B------:R-:W-:Y:S05]  /*8bc0*/  EXIT ;  /* 0x000000000000794d */ /* 0x000fea0003800000 */
.L_x_25:
[----:B------:R-:W-:Y:S02]  /*8bd0*/  IMAD.MOV.U32 R0, RZ, RZ, 0x1 ;  /* 0x00000001ff007424 */ /* 0x000fe400078e00ff */
[----:B------:R-:W-:Y:S02]  /*8be0*/  IMAD.MOV.U32 R77, RZ, RZ, R2 ;  /* 0x000000ffff4d7224 */ /* 0x000fe400078e0002 */
[----:B------:R-:W-:Y:S02]  /*8bf0*/  IMAD.MOV.U32 R75, RZ, RZ, RZ ;  /* 0x000000ffff4b7224 */ /* 0x000fe400078e00ff */
[----:B------:R-:W-:-:S07]  /*8c00*/  IMAD.MOV.U32 R76, RZ, RZ, -0x1 ;  /* 0xffffffffff4c7424 */ /* 0x000fce00078e00ff */
[----:B------:R-:W-:Y:S05]  /*8c10*/  WARPSYNC.COLLECTIVE R76, `(.L_x_97) ;  /* 0x000000004c087348 */ /* 0x000fea0003c00000 */
[----:B------:R0:W1:Y:S02]  /*8c20*/  SHFL.UP P0, R0, R77, R0, R75 ;  /* 0x040000004d007389 */ /* 0x000064000000004b */
[----:B01----:R-:W-:Y:S05]  /*8c30*/  ENDCOLLECTIVE ;  /* 0x000000000000791b */ /* 0x003fea0003800000 */
.L_x_97:
[----:B------:R-:W-:Y:S02]  /*8c40*/  IMAD.MOV.U32 R77, RZ, RZ, R0 ;  /* 0x000000ffff4d7224 */ /* 0x000fe400078e0000 */
[----:B------:R-:W-:Y:S02]  /*8c50*/  IMAD.MOV.U32 R0, RZ, RZ, 0x2 ;  /* 0x00000002ff007424 */ /* 0x000fe400078e00ff */
[----:B------:R-:W-:-:S07]  /*8c60*/  @P0 IMAD.IADD R77, R2, 0x1, R77 ;  /* 0x00000001024d0824 */ /* 0x000fce00078e024d */
[----:B------:R-:W-:Y:S05]  /*8c70*/  WARPSYNC.COLLECTIVE R76, `(.L_x_98) ;  /* 0x000000004c087348 */ /* 0x000fea0003c00000 */
[----:B------:R0:W1:Y:S02]  /*8c80*/  SHFL.UP P0, R0, R77, R0, R75 ;  /* 0x040000004d007389 */ /* 0x000064000000004b */
[----:B01----:R-:W-:Y:S05]  /*8c90*/  ENDCOLLECTIVE ;  /* 0x000000000000791b */ /* 0x003fea0003800000 */
.L_x_98:
[----:B------:R-:W-:Y:S02]  /*8ca0*/  IMAD.MOV.U32 R73, RZ, RZ, R0 ;  /* 0x000000ffff497224 */ /* 0x000fe400078e0000 */
[----:B------:R-:W-:Y:S02]  /*8cb0*/  IMAD.MOV.U32 R0, RZ, RZ, 0x4 ;  /* 0x00000004ff007424 */ /* 0x000fe400078e00ff */
[----:B------:R-:W-:-:S04]  /*8cc0*/  @P0 IMAD.IADD R73, R77, 0x1, R73 ;  /* 0x000000014d490824 */ /* 0x000fc800078e0249 */
[----:B------:R-:W-:-:S07]  /*8cd0*/  IMAD.MOV.U32 R77, RZ, RZ, R73 ;  /* 0x000000ffff4d7224 */ /* 0x000fce00078e0049 */
[----:B------:R-:W-:Y:S05]  /*8ce0*/  WARPSYNC.COLLECTIVE R76, `(.L_x_99) ;  /* 0x000000004c087348 */ /* 0x000fea0003c00000 */
[----:B------:R0:W1:Y:S02]  /*8cf0*/  SHFL.UP P0, R0, R77, R0, R75 ;  /* 0x040000004d007389 */ /* 0x000064000000004b */
[----:B01----:R-:W-:Y:S05]  /*8d00*/  ENDCOLLECTIVE ;  /* 0x000000000000791b */ /* 0x003fea0003800000 */
.L_x_99:
[----:B------:R-:W-:Y:S02]  /*8d10*/  IMAD.MOV.U32 R77, RZ, RZ, R0 ;  /* 0x000000ffff4d7224 */ /* 0x000fe400078e0000 */
[----:B------:R-:W-:Y:S02]  /*8d20*/  IMAD.MOV.U32 R0, RZ, RZ, 0x8 ;  /* 0x00000008ff007424 */ /* 0x000fe400078e00ff */
[----:B------:R-:W-:-:S07]  /*8d30*/  @P0 IMAD.IADD R77, R73, 0x1, R77 ;  /* 0x00000001494d0824 */ /* 0x000fce00078e024d */
[----:B------:R-:W-:Y:S05]  /*8d40*/  WARPSYNC.COLLECTIVE R76, `(.L_x_100) ;  /* 0x000000004c087348 */ /* 0x000fea0003c00000 */
[----:B------:R0:W1:Y:S02]  /*8d50*/  SHFL.UP P0, R0, R77, R0, R75 ;  /* 0x040000004d007389 */ /* 0x000064000000004b */
[----:B01----:R-:W-:Y:S05]  /*8d60*/  ENDCOLLECTIVE ;  /* 0x000000000000791b */ /* 0x003fea0003800000 */
.L_x_100:
[----:B------:R-:W-:Y:S02]  /*8d70*/  IMAD.MOV.U32 R73, RZ, RZ, R0 ;  /* 0x000000ffff497224 */ /* 0x000fe400078e0000 */
[----:B------:R-:W-:Y:S02]  /*8d80*/  IMAD.MOV.U32 R0, RZ, RZ, 0x10 ;  /* 0x00000010ff007424 */ /* 0x000fe400078e00ff */
[----:B------:R-:W-:-:S04]  /*8d90*/  @P0 IMAD.IADD R73, R77, 0x1, R73 ;  /* 0x000000014d490824 */ /* 0x000fc800078e0249 */
[----:B------:R-:W-:-:S07]  /*8da0*/  IMAD.MOV.U32 R77, RZ, RZ, R73 ;  /* 0x000000ffff4d7224 */ /* 0x000fce00078e0049 */
[----:B------:R-:W-:Y:S05]  /*8db0*/  WARPSYNC.COLLECTIVE R76, `(.L_x_101) ;  /* 0x000000004c087348 */ /* 0x000fea0003c00000 */
[----:B------:R0:W1:Y:S02]  /*8dc0*/  SHFL.UP P0, R0, R77, R0, R75 ;  /* 0x040000004d007389 */ /* 0x000064000000004b */
[----:B01----:R-:W-:Y:S05]  /*8dd0*/  ENDCOLLECTIVE ;  /* 0x000000000000791b */ /* 0x003fea0003800000 */
.L_x_101:
[----:B------:R-:W-:Y:S05]  /*8de0*/  BRA `(.L_x_102) ;  /* 0xffffffa000547947 */ /* 0x000fea000383ffff */
.L_x_103:
[----:B------:R-:W-:-:S00]  /*8df0*/  BRA `(.L_x_103) ;  /* 0xfffffffc00fc7947 */ /* 0x000fc0000383ffff */
[----:B------:R-:W-:-:S00]  /*8e00*/  NOP ;  /* 0x0000000000007918 */ /* 0x000fc00000000000 */
[----:B------:R-:W-:-:S00]  /*8e10*/  NOP ;  /* 0x0000000000007918 */ /* 0x000fc00000000000 */
[----:B------:R-:W-:-:S00]  /*8e20*/  NOP ;  /* 0x0000000000007918 */ /* 0x000fc00000000000 */
[----:B------:R-:W-:-:S00]  /*8e30*/  NOP ;  /* 0x0000000000007918 */ /* 0x000fc00000000000 */
[----:B------:R-:W-:-:S00]  /*8e40*/  NOP ;  /* 0x0000000000007918 */ /* 0x000fc00000000000 */
[----:B------:R-:W-:-:S00]  /*8e50*/  NOP ;  /* 0x0000000000007918 */ /* 0x000fc00000000000 */
[----:B------:R-:W-:-:S00]  /*8e60*/  NOP ;  /* 0x0000000000007918 */ /* 0x000fc00000000000 */
[----:B------:R-:W-:-:S00]  /*8e70*/  NOP ;  /* 0x0000000000007918 */ /* 0x000fc00000000000 */
.L_x_305:


//--------------------- .text._ZN3cub18CUB_300001_SM_10006detail10radix_sort33DeviceRadixSortExclusiveSumKernelINS1_5radix10policy_hubIdNS0_8NullTypeEyE10Policy1000EyEEvPT0_ --------------------------
	.section	.text._ZN3cub18CUB_300001_SM_10006detail10radix_sort33DeviceRadixSortExclusiveSumKernelINS1_5radix10policy_hubIdNS0_8NullTypeEyE10Policy1000EyEEvPT0_,"ax",@progbits
	.align	128
        .global         _ZN3cub18CUB_300001_SM_10006detail10radix_sort33DeviceRadixSortExclusiveSumKernelINS1_5radix10policy_hubIdNS0_8NullTypeEyE10Policy1000EyEEvPT0_
        .type           _ZN3cub18CUB_300001_SM_10006detail10radix_sort33DeviceRadixSortExclusiveSumKernelINS1_5radix10policy_hubIdNS0_8NullTypeEyE10Policy1000EyEEvPT0_,@function
        .size           _ZN3cub18CUB_300001_SM_10006detail10radix_sort33DeviceRadixSortExclusiveSumKernelINS1_5radix10policy_hubIdNS0_8NullTypeEyE10Policy1000EyEEvPT0_,(.L_x_306 - _ZN3cub18CUB_300001_SM_10006detail10radix_sort33DeviceRadixSortExclusiveSumKernelINS1_5radix10policy_hubIdNS0_8NullTypeEyE10Policy1000EyEEvPT0_)
        .other          _ZN3cub18CUB_300001_SM_10006detail10radix_sort33DeviceRadixSortExclusiveSumKernelINS1_5radix10policy_hubIdNS0_8NullTypeEyE10Policy1000EyEEvPT0_,@"STO_CUDA_ENTRY STV_DEFAULT"
_ZN3cub18CUB_300001_SM_10006detail10radix_sort33DeviceRadixSortExclusiveSumKernelINS1_5radix10policy_hubIdNS0_8NullTypeEyE10Policy1000EyEEvPT0_:
.text._ZN3cub18CUB_300001_SM_10006detail10radix_sort33DeviceRadixSortExclusiveSumKernelINS1_5radix10policy_hubIdNS0_8NullTypeEyE10Policy1000EyEEvPT0_:
[----:B------:R-:W-:Y:S01]  /*0000*/  LDC R1, c[0x0][0x37c] ;  /* 0x0000df00ff017b82 */ /* 0x000fe20000000800 */
[----:B------:R-:W0:Y:S07]  /*0010*/  S2R R18, SR_TID.X ;  /* 0x0000000000127919 */ /* 0x000e2e0000002100 */
[----:B------:R-:W1:Y:S01]  /*0020*/  LDC.64 R16, c[0x0][0x380] ;  /* 0x0000e000ff107b82 */ /* 0x000e620000000a00 */
[----:B------:R-:W2:Y:S01]  /*0030*/  LDCU.64 UR4, c[0x0][0x358] ;  /* 0x00006b00ff0477ac */ /* 0x000ea20008000a00 */
[----:B------:R-:W3:Y:S01]  /*0040*/  S2R R5, SR_CTAID.X ;  /* 0x0000000000057919 */ /* 0x000ee20000002500 */
[----:B0-----:R-:W-:Y:S01]  /*0050*/  ISETP.GT.U32.AND P1, PT, R18, 0xff, PT ;  /* 0x000000ff1200780c */ /* 0x001fe20003f24070 */
[----:B---3--:R-:W-:-:S04]  /*0060*/  IMAD R5, R5, 0x100, R18 ;  /* 0x0000010005057824 */ /* 0x008fc800078e0212 */
[----:B-1----:R-:W-:-:S08]  /*0070*/  IMAD.WIDE R16, R5, 0x8, R16 ;  /* 0x0000000805107825 */ /* 0x002fd000078e0210 */
[----:B--2---:R-:W2:Y:S01]  /*0080*/  @!P1 LDG.E.64 R2, desc[UR4][R16.64] ;  /* 0x0000000410029981 */ /* 0x004ea2000c1e1b00 */
[----:B------:R-:W-:Y:S02]  /*0090*/  MOV R0, 0x400 ;  /* 0x0000040000007802 */ /* 0x000fe40000000f00 */
[C---:B------:R-:W-:Y:S01]  /*00a0*/  ISETP.GT.U32.AND P0, PT, R18.reuse, 0x1f, PT ;  /* 0x0000001f1200780c */ /* 0x040fe20003f04070 */
[----:B------:R-:W0:Y:S02]  /*00b0*/  S2R R5, SR_CgaCtaId ;  /* 0x0000000000057919 */ /* 0x000e240000008800 */
[----:B0-----:R-:W-:Y:S02]  /*00c0*/  LEA R5, R5, R0, 0x18 ;  /* 0x0000000005057211 */ /* 0x001fe400078ec0ff */
[----:B------:R-:W-:-:S05]  /*00d0*/  LEA.HI R0, R18, R18, RZ, 0x1d ;  /* 0x0000001212007211 */ /* 0x000fca00078fe8ff */
[----:B------:R-:W-:-:S05]  /*00e0*/  IMAD R0, R0, 0x8, R5 ;  /* 0x0000000800007824 */ /* 0x000fca00078e0205 */
[----:B--2---:R0:W-:Y:S01]  /*00f0*/  STS.64 [R0+0x10], R2 ;  /* 0x0000100200007388 */ /* 0x0041e20000000a00 */
[----:B------:R-:W-:Y:S06]  /*0100*/  BAR.SYNC.DEFER_BLOCKING 0x0 ;  /* 0x0000000000007b1d */ /* 0x000fec0000010000 */
[----:B------:R-:W-:Y:S05]  /*0110*/  @P0 BRA `(.L_x_104) ;  /* 0x0000000400240947 */ /* 0x000fea0003800000 */
[----:B------:R-:W-:Y:S01]  /*0120*/  IMAD R18, R18, 0x48, R5 ;  /* 0x0000004812127824 */ /* 0x000fe200078e0205 */
[----:B------:R-:W-:-:S04]  /*0130*/  UMOV UR6, 0xffffffff ;  /* 0xffffffff00067882 */ /* 0x000fc80000000000 */
[----:B------:R-:W-:Y:S04]  /*0140*/  LDS.64 R14, [R18+0x10] ;  /* 0x00001000120e7984 */ /* 0x000fe80000000a00 */
[----:B------:R-:W-:Y:S04]  /*0150*/  LDS.64 R12, [R18+0x18] ;  /* 0x00001800120c7984 */ /* 0x000fe80000000a00 */
[----:B------:R-:W1:Y:S04]  /*0160*/  LDS.64 R10, [R18+0x20] ;  /* 0x00002000120a7984 */ /* 0x000e680000000a00 */
[----:B------:R-:W-:Y:S04]  /*0170*/  LDS.64 R8, [R18+0x28] ;  /* 0x0000280012087984 */ /* 0x000fe80000000a00 */
[----:B------:R-:W2:Y:S04]  /*0180*/  LDS.64 R6, [R18+0x30] ;  /* 0x0000300012067984 */ /* 0x000ea80000000a00 */
[----:B------:R-:W-:Y:S04]  /*0190*/  LDS.64 R4, [R18+0x38] ;  /* 0x0000380012047984 */ /* 0x000fe80000000a00 */
[----:B0-----:R-:W0:Y:S04]  /*01a0*/  LDS.64 R2, [R18+0x40] ;  /* 0x0000400012027984 */ /* 0x001e280000000a00 */
[----:B------:R-:W3:Y:S01]  /*01b0*/  LDS.64 R20, [R18+0x48] ;  /* 0x0000480012147984 */ /* 0x000ee20000000a00 */
[----:B-1----:R-:W-:-:S04]  /*01c0*/  IADD3 R19, P3, P4, R10, R12, R14 ;  /* 0x0000000c0a137210 */ /* 0x002fc80007c7e00e */
[----:B------:R-:W-:Y:S02]  /*01d0*/  IADD3.X R23, PT, PT, R11, R13, R15, P3, P4 ;  /* 0x0000000d0b177210 */ /* 0x000fe40001fe840f */
[----:B--2---:R-:W-:-:S04]  /*01e0*/  IADD3 R19, P0, P2, R6, R19, R8 ;  /* 0x0000001306137210 */ /* 0x004fc80007a1e008 */
[----:B------:R-:W-:Y:S02]  /*01f0*/  IADD3.X R23, PT, PT, R7, R23, R9, P0, P2 ;  /* 0x0000001707177210 */ /* 0x000fe400007e4409 */
[----:B0-----:R-:W-:-:S04]  /*0200*/  IADD3 R19, P3, P4, R2, R19, R4 ;  /* 0x0000001302137210 */ /* 0x001fc80007c7e004 */
[----:B---3--:R-:W-:Y:S02]  /*0210*/  IADD3 R20, P0, PT, R20, R19, RZ ;  /* 0x0000001314147210 */ /* 0x008fe40007f1e0ff */
[----:B------:R-:W-:-:S05]  /*0220*/  IADD3.X R19, PT, PT, R3, R23, R5, P3, P4 ;  /* 0x0000001703137210 */ /* 0x000fca0001fe8405 */
[----:B------:R-:W-:Y:S01]  /*0230*/  IMAD.X R19, R21, 0x1, R19, P0 ;  /* 0x0000000115137824 */ /* 0x000fe200000e0613 */
[----:B------:R-:W-:Y:S06]  /*0240*/  BRA.DIV UR6, `(.L_x_105) ;  /* 0x0000000206f07947 */ /* 0x000fec000b800000 */
[----:B------:R-:W0:Y:S04]  /*0250*/  SHFL.UP PT, R27, R20, 0x1, RZ ;  /* 0x04200000141b7989 */ /* 0x000e2800000e00ff */
[----:B------:R-:W1:Y:S01]  /*0260*/  SHFL.UP P0, R25, R19, 0x1, RZ ;  /* 0x0420000013197989 */ /* 0x000e6200000000ff */
[----:B0-----:R-:W-:-:S04]  /*0270*/  IADD3 R22, P2, PT, R27, R20, RZ ;  /* 0x000000141b167210 */ /* 0x001fc80007f5e0ff */
[----:B-1----:R-:W-:Y:S01]  /*0280*/  SEL R27, R22, R27, P0 ;  /* 0x0000001b161b7207 */ /* 0x002fe20000000000 */
[----:B------:R-:W-:-:S04]  /*0290*/  IMAD.X R26, R25, 0x1, R19, P2 ;  /* 0x00000001191a7824 */ /* 0x000fc800010e0613 */
[----:B------:R-:W0:Y:S01]  /*02a0*/  SHFL.UP PT, R28, R27, 0x2, RZ ;  /* 0x044000001b1c7989 */ /* 0x000e2200000e00ff */
[----:B------:R-:W-:-:S05]  /*02b0*/  SEL R26, R26, R25, P0 ;  /* 0x000000191a1a7207 */ /* 0x000fca0000000000 */
[----:B------:R-:W1:Y:S01]  /*02c0*/  SHFL.UP P0, R25, R26, 0x2, RZ ;  /* 0x044000001a197989 */ /* 0x000e6200000000ff */
[----:B0-----:R-:W-:-:S05]  /*02d0*/  IADD3 R21, P2, PT, R28, R27, RZ ;  /* 0x0000001b1c157210 */ /* 0x001fca0007f5e0ff */
[----:B-1----:R-:W-:Y:S01]  /*02e0*/  IMAD.X R22, R25, 0x1, R26, P2 ;  /* 0x0000000119167824 */ /* 0x002fe200010e061a */
[----:B------:R-:W-:-:S04]  /*02f0*/  SEL R28, R21, R28, P0 ;  /* 0x0000001c151c7207 */ /* 0x000fc80000000000 */
[----:B------:R-:W-:Y:S01]  /*0300*/  SEL R29, R22, R25, P0 ;  /* 0x00000019161d7207 */ /* 0x000fe20000000000 */
        /* <DEDUP_REMOVED lines=12> */
[----:B------:R0:W1:Y:S04]  /*03d0*/  SHFL.UP PT, R28, R27, 0x10, RZ ;  /* 0x060000001b1c7989 */ /* 0x00006800000e00ff */
[----:B------:R0:W2:Y:S02]  /*03e0*/  SHFL.UP P0, R25, R26, 0x10, RZ ;  /* 0x060000001a197989 */ /* 0x0000a400000000ff */
.L_x_116:
[----:B-1----:R-:W-:-:S04]  /*03f0*/  IADD3 R21, P2, PT, R28, R27, RZ ;  /* 0x0000001b1c157210 */ /* 0x002fc80007f5e0ff */
[----:B--2---:R-:W-:Y:S01]  /*0400*/  SEL R21, R21, R28, P0 ;  /* 0x0000001c15157207 */ /* 0x004fe20000000000 */
[----:B------:R-:W-:-:S05]  /*0410*/  IMAD.X R22, R25, 0x1, R26, P2 ;  /* 0x0000000119167824 */ /* 0x000fca00010e061a */
[----:B------:R-:W-:Y:S02]  /*0420*/  SEL R22, R22, R25, P0 ;  /* 0x0000001916167207 */ /* 0x000fe40000000000 */
[----:B------:R-:W-:-:S05]  /*0430*/  IADD3 R20, P0, PT, R21, -R20, RZ ;  /* 0x8000001415147210 */ /* 0x000fca0007f1e0ff */
[----:B------:R-:W-:Y:S01]  /*0440*/  IMAD.X R21, R22, 0x1, ~R19, P0 ;  /* 0x0000000116157824 */ /* 0x000fe200000e0e13 */
[----:B------:R-:W-:-:S04]  /*0450*/  IADD3 R14, P0, PT, R14, R20, RZ ;  /* 0x000000140e0e7210 */ /* 0x000fc80007f1e0ff */
[----:B------:R1:W-:Y:S01]  /*0460*/  STS.64 [R18+0x10], R20 ;  /* 0x0000101412007388 */ /* 0x0003e20000000a00 */
[----:B------:R-:W-:Y:S01]  /*0470*/  IMAD.X R15, R15, 0x1, R21, P0 ;  /* 0x000000010f0f7824 */ /* 0x000fe200000e0615 */
        /* <DEDUP_REMOVED lines=17> */
[----:B------:R-:W-:-:S05]  /*0590*/  IMAD.X R3, R3, 0x1, R5, P0 ;  /* 0x0000000103037824 */ /* 0x000fca00000e0605 */
[----:B------:R1:W-:Y:S03]  /*05a0*/  STS.64 [R18+0x48], R2 ;  /* 0x0000480212007388 */ /* 0x0003e60000000a00 */
.L_x_104:
[----:B------:R-:W-:Y:S05]  /*05b0*/  WARPSYNC.ALL ;  /* 0x0000000000007948 */ /* 0x000fea0003800000 */
[----:B------:R-:W-:Y:S06]  /*05c0*/  BAR.SYNC.DEFER_BLOCKING 0x0 ;  /* 0x0000000000007b1d */ /* 0x000fec0000010000 */
[----:B------:R-:W-:Y:S05]  /*05d0*/  @P1 EXIT ;  /* 0x000000000000194d */ /* 0x000fea0003800000 */
[----:B01----:R-:W0:Y:S04]  /*05e0*/  LDS.64 R2, [R0+0x10] ;  /* 0x0000100000027984 */ /* 0x003e280000000a00 */
[----:B0-----:R-:W-:Y:S01]  /*05f0*/  STG.E.64 desc[UR4][R16.64], R2 ;  /* 0x0000000210007986 */ /* 0x001fe2000c101b04 */
[----:B------:R-:W-:Y:S05]  /*0600*/  EXIT ;  /* 0x000000000000794d */ /* 0x000fea0003800000 */
.L_x_105:
[----:B------:R-:W-:Y:S02]  /*0610*/  IMAD.MOV.U32 R24, RZ, RZ, R20 ;  /* 0x000000ffff187224 */ /* 0x000fe400078e0014 */
[----:B------:R-:W-:Y:S02]  /*0620*/  IMAD.MOV.U32 R23, RZ, RZ, 0x1 ;  /* 0x00000001ff177424 */ /* 0x000fe400078e00ff */
[----:B------:R-:W-:Y:S02]  /*0630*/  IMAD.MOV.U32 R22, RZ, RZ, RZ ;  /* 0x000000ffff167224 */ /* 0x000fe400078e00ff */
[----:B------:R-:W-:-:S07]  /*0640*/  IMAD.MOV.U32 R21, RZ, RZ, -0x1 ;  /* 0xffffffffff157424 */ /* 0x000fce00078e00ff */
[----:B------:R-:W-:Y:S05]  /*0650*/  WARPSYNC.COLLECTIVE R21, `(.L_x_106) ;  /* 0x0000000015087348 */ /* 0x000fea0003c00000 */
[----:B------:R0:W1:Y:S02]  /*0660*/  SHFL.UP P0, R25, R24, R23, R22 ;  /* 0x0400001718197389 */ /* 0x0000640000000016 */
[----:B01----:R-:W-:Y:S05]  /*0670*/  ENDCOLLECTIVE ;  /* 0x000000000000791b */ /* 0x003fea0003800000 */
.L_x_106:
[----:B------:R-:W-:Y:S02]  /*0680*/  IMAD.MOV.U32 R24, RZ, RZ, R19 ;  /* 0x000000ffff187224 */ /* 0x000fe400078e0013 */
[----:B------:R-:W-:-:S07]  /*0690*/  IMAD.MOV.U32 R27, RZ, RZ, R25 ;  /* 0x000000ffff1b7224 */ /* 0x000fce00078e0019 */
[----:B------:R-:W-:Y:S05]  /*06a0*/  WARPSYNC.COLLECTIVE R21, `(.L_x_107) ;  /* 0x0000000015087348 */ /* 0x000fea0003c00000 */
[----:B------:R0:W1:Y:S02]  /*06b0*/  SHFL.UP P0, R25, R24, R23, R22 ;  /* 0x0400001718197389 */ /* 0x0000640000000016 */
[----:B01----:R-:W-:Y:S05]  /*06c0*/  ENDCOLLECTIVE ;  /* 0x000000000000791b */ /* 0x003fea0003800000 */
.L_x_107:
[----:B------:R-:W-:Y:S01]  /*06d0*/  IADD3 R26, P2, PT, R27, R20, RZ ;  /* 0x000000141b1a7210 */ /* 0x000fe20007f5e0ff */
[----:B------:R-:W-:-:S03]  /*06e0*/  IMAD.MOV.U32 R23, RZ, RZ, 0x2 ;  /* 0x00000002ff177424 */ /* 0x000fc600078e00ff */
[----:B------:R-:W-:Y:S01]  /*06f0*/  SEL R27, R26, R27, P0 ;  /* 0x0000001b1a1b7207 */ /* 0x000fe20000000000 */
[----:B------:R-:W-:-:S04]  /*0700*/  IMAD.X R26, R25, 0x1, R19, P2 ;  /* 0x00000001191a7824 */ /* 0x000fc800010e0613 */
[----:B------:R-:W-:Y:S01]  /*0710*/  IMAD.MOV.U32 R24, RZ, RZ, R27 ;  /* 0x000000ffff187224 */ /* 0x000fe200078e001b */
[----:B------:R-:W-:-:S07]  /*0720*/  SEL R26, R26, R25, P0 ;  /* 0x000000191a1a7207 */ /* 0x000fce0000000000 */
[----:B------:R-:W-:Y:S05]  /*0730*/  WARPSYNC.COLLECTIVE R21, `(.L_x_108) ;  /* 0x0000000015087348 */ /* 0x000fea0003c00000 */
[----:B------:R0:W1:Y:S02]  /*0740*/  SHFL.UP P0, R25, R24, R23, R22 ;  /* 0x0400001718197389 */ /* 0x0000640000000016 */
[----:B01----:R-:W-:Y:S05]  /*0750*/  ENDCOLLECTIVE ;  /* 0x000000000000791b */ /* 0x003fea0003800000 */
.L_x_108:
[----:B------:R-:W-:Y:S02]  /*0760*/  IMAD.MOV.U32 R24, RZ, RZ, R26 ;  /* 0x000000ffff187224 */ /* 0x000fe400078e001a */
[----:B------:R-:W-:-:S07]  /*0770*/  IMAD.MOV.U32 R28, RZ, RZ, R25 ;  /* 0x000000ffff1c7224 */ /* 0x000fce00078e0019 */
[----:B------:R-:W-:Y:S05]  /*0780*/  WARPSYNC.COLLECTIVE R21, `(.L_x_109) ;  /* 0x0000000015087348 */ /* 0x000fea0003c00000 */
[----:B------:R0:W1:Y:S02]  /*0790*/  SHFL.UP P0, R25, R24, R23, R22 ;  /* 0x0400001718197389 */ /* 0x0000640000000016 */
[----:B01----:R-:W-:Y:S05]  /*07a0*/  ENDCOLLECTIVE ;  /* 0x000000000000791b */ /* 0x003fea0003800000 */
.L_x_109:
        /* <DEDUP_REMOVED lines=9> */
.L_x_110:
[----:B------:R-:W-:Y:S02]  /*0840*/  IMAD.MOV.U32 R24, RZ, RZ, R29 ;  /* 0x000000ffff187224 */ /* 0x000fe400078e001d */
[----:B------:R-:W-:-:S07]  /*0850*/  IMAD.MOV.U32 R27, RZ, RZ, R25 ;  /* 0x000000ffff1b7224 */ /* 0x000fce00078e0019 */
[----:B------:R-:W-:Y:S05]  /*0860*/  WARPSYNC.COLLECTIVE R21, `(.L_x_111) ;  /* 0x0000000015087348 */ /* 0x000fea0003c00000 */
[----:B------:R0:W1:Y:S02]  /*0870*/  SHFL.UP P0, R25, R24, R23, R22 ;  /* 0x0400001718197389 */ /* 0x0000640000000016 */
[----:B01----:R-:W-:Y:S05]  /*0880*/  ENDCOLLECTIVE ;  /* 0x000000000000791b */ /* 0x003fea0003800000 */
.L_x_111:
        /* <DEDUP_REMOVED lines=9> */
.L_x_112:
[----:B------:R-:W-:Y:S02]  /*0920*/  IMAD.MOV.U32 R24, RZ, RZ, R29 ;  /* 0x000000ffff187224 */ /* 0x000fe400078e001d */
[----:B------:R-:W-:-:S07]  /*0930*/  IMAD.MOV.U32 R27, RZ, RZ, R25 ;  /* 0x000000ffff1b7224 */ /* 0x000fce00078e0019 */
[----:B------:R-:W-:Y:S05]  /*0940*/  WARPSYNC.COLLECTIVE R21, `(.L_x_113) ;  /* 0x0000000015087348 */ /* 0x000fea0003c00000 */
[----:B------:R0:W1:Y:S02]  /*0950*/  SHFL.UP P0, R25, R24, R23, R22 ;  /* 0x0400001718197389 */ /* 0x0000640000000016 */
[----:B01----:R-:W-:Y:S05]  /*0960*/  ENDCOLLECTIVE ;  /* 0x000000000000791b */ /* 0x003fea0003800000 */
.L_x_113:
        /* <DEDUP_REMOVED lines=9> */
.L_x_114:
[----:B------:R-:W-:Y:S02]  /*0a00*/  IMAD.MOV.U32 R24, RZ, RZ, R26 ;  /* 0x000000ffff187224 */ /* 0x000fe400078e001a */
[----:B------:R-:W-:-:S07]  /*0a10*/  IMAD.MOV.U32 R28, RZ, RZ, R25 ;  /* 0x000000ffff1c7224 */ /* 0x000fce00078e0019 */
[----:B------:R-:W-:Y:S05]  /*0a20*/  WARPSYNC.COLLECTIVE R21, `(.L_x_115) ;  /* 0x0000000015087348 */ /* 0x000fea0003c00000 */
[----:B------:R0:W1:Y:S02]  /*0a30*/  SHFL.UP P0, R25, R24, R23, R22 ;  /* 0x0400001718197389 */ /* 0x0000640000000016 */
[----:B01----:R-:W-:Y:S05]  /*0a40*/  ENDCOLLECTIVE ;  /* 0x000000000000791b */ /* 0x003fea0003800000 */
.L_x_115:
[----:B------:R-:W-:Y:S05]  /*0a50*/  BRA `(.L_x_116) ;  /* 0xfffffff800647947 */ /* 0x000fea000383ffff */
.L_x_117:
        /* <DEDUP_REMOVED lines=10> */
.L_x_306:


//--------------------- .text._ZN3cub18CUB_300001_SM_10006detail10radix_sort30DeviceRadixSortHistogramKernelINS1_5radix10policy_hubIdNS0_8NullTypeEyE10Policy1000ELNS0_9SortOrderE0EdyNS1_21identity_decomposer_tEEEvPT2_PKT1_SB_iiT3_ --------------------------
	.section	.text._ZN3cub18CUB_300001_SM_10006detail10radix_sort30DeviceRadixSortHistogramKernelINS1_5radix10policy_hubIdNS0_8NullTypeEyE10Policy1000ELNS0_9SortOrderE0EdyNS1_21identity_decomposer_tEEEvPT2_PKT1_SB_iiT3_,"ax",@progbits
	.align	128
        .global         _ZN3cub18CUB_300001_SM_10006detail10radix_sort30DeviceRadixSortHistogramKernelINS1_5radix10policy_hubIdNS0_8NullTypeEyE10Policy1000ELNS0_9SortOrderE0EdyNS1_21identity_decomposer_tEEEvPT2_PKT1_SB_iiT3_
        .type           _ZN3cub18CUB_300001_SM_10006detail10radix_sort30DeviceRadixSortHistogramKernelINS1_5radix10policy_hubIdNS0_8NullTypeEyE10Policy1000ELNS0_9SortOrderE0EdyNS1_21identity_decomposer_tEEEvPT2_PKT1_SB_iiT3_,@function
        .size           _ZN3cub18CUB_300001_SM_10006detail10radix_sort30DeviceRadixSortHistogramKernelINS1_5radix10policy_hubIdNS0_8NullTypeEyE10Policy1000ELNS0_9SortOrderE0EdyNS1_21identity_decomposer_tEEEvPT2_PKT1_SB_iiT3_,(.L_x_307 - _ZN3cub18CUB_300001_SM_10006detail10radix_sort30DeviceRadixSortHistogramKernelINS1_5radix10policy_hubIdNS0_8NullTypeEyE10Policy1000ELNS0_9SortOrderE0EdyNS1_21identity_decomposer_tEEEvPT2_PKT1_SB_iiT3_)
        .other          _ZN3cub18CUB_300001_SM_10006detail10radix_sort30DeviceRadixSortHistogramKernelINS1_5radix10policy_hubIdNS0_8NullTypeEyE10Policy1000ELNS0_9SortOrderE0EdyNS1_21identity_decomposer_tEEEvPT2_PKT1_SB_iiT3_,@"STO_CUDA_ENTRY STV_DEFAULT"
_ZN3cub18CUB_300001_SM_10006detail10radix_sort30DeviceRadixSortHistogramKernelINS1_5radix10policy_hubIdNS0_8NullTypeEyE10Policy1000ELNS0_9SortOrderE0EdyNS1_21identity_decomposer_tEEEvPT2_PKT1_SB_iiT3_:
.text._ZN3cub18CUB_300001_SM_10006detail10radix_sort30DeviceRadixSortHistogramKernelINS1_5radix10policy_hubIdNS0_8NullTypeEyE10Policy1000ELNS0_9SortOrderE0EdyNS1_21identity_decomposer_tEEEvPT2_PKT1_SB_iiT3_:
[----:B------:R-:W-:Y:S01]  /*0000*/  LDC R1, c[0x0][0x37c] ;  /* 0x0000df00ff017b82 */ /* 0x000fe20000000800 */
[----:B------:R-:W0:Y:S02]  /*0010*/  LDCU.64 UR4, c[0x0][0x390] ;  /* 0x00007200ff0477ac */ /* 0x000e240008000a00 */
[----:B0-----:R-:W-:-:S04]  /*0020*/  ISETP.NE.U32.AND P0, PT, RZ, UR4, PT ;  /* 0x00000004ff007c0c */ /* 0x001fc8000bf05070 */
[----:B------:R-:W-:-:S13]  /*0030*/  ISETP.NE.AND.EX P0, PT, RZ, UR5, PT, P0 ;  /* 0x00000005ff007c0c */ /* 0x000fda000bf05300 */
[----:B------:R-:W-:Y:S05]  /*0040*/  @!P0 EXIT ;  /* 0x000000000000894d */ /* 0x000fea0003800000 */
[----:B------:R-:W0:Y:S01]  /*0050*/  S2R R0, SR_TID.X ;  /* 0x0000000000007919 */ /* 0x000e220000002100 */
[----:B------:R-:W1:Y:S01]  /*0060*/  LDC.64 R2, c[0x0][0x398] ;  /* 0x0000e600ff027b82 */ /* 0x000e620000000a00 */
[----:B------:R-:W-:Y:S01]  /*0070*/  UMOV UR4, 0x400 ;  /* 0x0000040000047882 */ /* 0x000fe20000000000 */
[----:B------:R-:W2:Y:S01]  /*0080*/  LDCU.64 UR16, c[0x0][0x358] ;  /* 0x00006b00ff1077ac */ /* 0x000ea20008000a00 */
[----:B------:R-:W3:Y:S05]  /*0090*/  LDCU UR18, c[0x0][0x370] ;  /* 0x00006e00ff1277ac */ /* 0x000eea0008000800 */
[----:B------:R-:W4:Y:S01]  /*00a0*/  S2UR UR5, SR_CgaCtaId ;  /* 0x00000000000579c3 */ /* 0x000f220000008800 */
[----:B------:R-:W-:Y:S01]  /*00b0*/  UMOV UR6, URZ ;  /* 0x000000ff00067c82 */ /* 0x000fe20008000000 */
[----:B------:R-:W-:-:S06]  /*00c0*/  UMOV UR7, URZ ;  /* 0x000000ff00077c82 */ /* 0x000fcc0008000000 */
[----:B------:R-:W5:Y:S01]  /*00d0*/  S2UR UR8, SR_CTAID.X ;  /* 0x00000000000879c3 */ /* 0x000f620000002500 */
[----:B-1----:R-:W-:-:S04]  /*00e0*/  IADD3 R2, PT, PT, R3, 0x7, -R2 ;  /* 0x0000000703027810 */ /* 0x002fc80007ffe802 */
[----:B------:R-:W-:Y:S01]  /*00f0*/  ISETP.GE.AND P0, PT, R2, 0x8, PT ;  /* 0x000000080200780c */ /* 0x000fe20003f06270 */
[C---:B0-----:R-:W-:Y:S01]  /*0100*/  VIADD R3, R0.reuse, 0x80 ;  /* 0x0000008000037836 */ /* 0x041fe20000000000 */
[----:B----4-:R-:W-:Y:S02]  /*0110*/  ULEA UR4, UR5, UR4, 0x18 ;  /* 0x0000000405047291 */ /* 0x010fe4000f8ec0ff */
[C---:B------:R-:W-:Y:S01]  /*0120*/  ISETP.GT.U32.OR P0, PT, R0.reuse, 0xff, !P0 ;  /* 0x000000ff0000780c */ /* 0x040fe20004704470 */
[C---:B------:R-:W-:Y:S02]  /*0130*/  VIADD R4, R0.reuse, 0x100 ;  /* 0x0000010000047836 */ /* 0x040fe40000000000 */
[C---:B------:R-:W-:Y:S01]  /*0140*/  VIADD R5, R0.reuse, 0x200 ;  /* 0x0000020000057836 */ /* 0x040fe20000000000 */
[----:B------:R-:W-:Y:S01]  /*0150*/  P2R R43, PR, RZ, 0x1 ;  /* 0x00000001ff2b7803 */ /* 0x000fe20000000000 */
[C---:B------:R-:W-:Y:S01]  /*0160*/  VIADD R40, R0.reuse, 0x280 ;  /* 0x0000028000287836 */ /* 0x040fe20000000000 */
[C---:B------:R-:W-:Y:S01]  /*0170*/  LEA R2, R0.reuse, UR4, 0x2 ;  /* 0x0000000400027c11 */ /* 0x040fe2000f8e10ff */
[C---:B------:R-:W-:Y:S01]  /*0180*/  VIADD R41, R0.reuse, 0x300 ;  /* 0x0000030000297836 */ /* 0x040fe20000000000 */
[----:B-----5:R-:W-:Y:S01]  /*0190*/  USHF.L.U32 UR8, UR8, 0xb, URZ ;  /* 0x0000000b08087899 */ /* 0x020fe200080006ff */
[----:B--23--:R-:W-:-:S11]  /*01a0*/  VIADD R42, R0, 0x780 ;  /* 0x00000780002a7836 */ /* 0x00cfd60000000000 */
.L_x_201:
[----:B------:R-:W-:Y:S01]  /*01b0*/  ISETP.NE.AND P0, PT, R43, RZ, PT ;  /* 0x000000ff2b00720c */ /* 0x000fe20003f05270 */
[----:B------:R-:W-:-:S12]  /*01c0*/  BSSY.RECONVERGENT B0, `(.L_x_118) ;  /* 0x0000081000007945 */ /* 0x000fd80003800200 */
[----:B0-2345:R-:W-:Y:S05]  /*01d0*/  @P0 BRA `(.L_x_119) ;  /* 0x0000000400fc0947 */ /* 0x03dfea0003800000 */
[----:B------:R-:W0:Y:S02]  /*01e0*/  LDC.64 R6, c[0x0][0x398] ;  /* 0x0000e600ff067b82 */ /* 0x000e240000000a00 */
[----:B0-----:R-:W-:-:S04]  /*01f0*/  IADD3 R6, PT, PT, R7, 0x7, -R6 ;  /* 0x0000000707067810 */ /* 0x001fc80007ffe806 */
[----:B------:R-:W-:-:S04]  /*0200*/  SHF.R.S32.HI R7, RZ, 0x1f, R6 ;  /* 0x0000001fff077819 */ /* 0x000fc80000011406 */
[----:B------:R-:W-:-:S04]  /*0210*/  LEA.HI R7, R7, R6, RZ, 0x3 ;  /* 0x0000000607077211 */ /* 0x000fc800078f18ff */
[----:B------:R-:W-:Y:S01]  /*0220*/  SHF.R.S32.HI R8, RZ, 0x3, R7 ;  /* 0x00000003ff087819 */ /* 0x000fe20000011407 */
[----:B------:R-:W-:-:S03]  /*0230*/  IMAD.MOV.U32 R7, RZ, RZ, RZ ;  /* 0x000000ffff077224 */ /* 0x000fc600078e00ff */
[C---:B------:R-:W-:Y:S01]  /*0240*/  LOP3.LUT R10, R8.reuse, 0xffffff0, RZ, 0xc0, !PT ;  /* 0x0ffffff0080a7812 */ /* 0x040fe200078ec0ff */
[----:B------:R-:W-:-:S05]  /*0250*/  VIADD R6, R8, 0xffffffff ;  /* 0xffffffff08067836 */ /* 0x000fca0000000000 */
[----:B------:R-:W-:-:S13]  /*0260*/  ISETP.GE.U32.AND P0, PT, R6, 0xf, PT ;  /* 0x0000000f0600780c */ /* 0x000fda0003f06070 */
[----:B------:R-:W-:Y:S05]  /*0270*/  @!P0 BRA `(.L_x_120) ;  /* 0x00000000005c8947 */ /* 0x000fea0003800000 */
[----:B------:R-:W-:Y:S02]  /*0280*/  IMAD.MOV R7, RZ, RZ, -R10 ;  /* 0x000000ffff077224 */ /* 0x000fe400078e0a0a */
[----:B------:R-:W-:-:S07]  /*0290*/  VIADD R6, R2, 0x2000 ;  /* 0x0000200002067836 */ /* 0x000fce0000000000 */
.L_x_121:
[----:B------:R-:W-:Y:S01]  /*02a0*/  VIADD R7, R7, 0x10 ;  /* 0x0000001007077836 */ /* 0x000fe20000000000 */
[----:B------:R-:W-:Y:S04]  /*02b0*/  STS [R6+-0x2000], RZ ;  /* 0xffe000ff06007388 */ /* 0x000fe80000000800 */
        /* <DEDUP_REMOVED lines=18> */
[----:B------:R-:W-:-:S07]  /*03e0*/  IMAD.MOV.U32 R7, RZ, RZ, R10 ;  /* 0x000000ffff077224 */ /* 0x000fce00078e000a */
.L_x_120:
[C---:B------:R-:W-:Y:S02]  /*03f0*/  LOP3.LUT R6, R8.reuse, 0xf, RZ, 0xc0, !PT ;  /* 0x0000000f08067812 */ /* 0x040fe400078ec0ff */
[----:B------:R-:W-:Y:S02]  /*0400*/  LOP3.LUT R11, R8, 0x7, RZ, 0xc0, !PT ;  /* 0x00000007080b7812 */ /* 0x000fe400078ec0ff */
[C---:B------:R-:W-:Y:S01]  /*0410*/  ISETP.NE.AND P1, PT, R6.reuse, RZ, PT ;  /* 0x000000ff0600720c */ /* 0x040fe20003f25270 */
[----:B------:R-:W-:Y:S01]  /*0420*/  VIADD R6, R6, 0xffffffff ;  /* 0xffffffff06067836 */ /* 0x000fe20000000000 */
[----:B------:R-:W-:Y:S01]  /*0430*/  LOP3.LUT R9, R8, 0x3, RZ, 0xc0, !PT ;  /* 0x0000000308097812 */ /* 0x000fe200078ec0ff */
[----:B------:R-:W-:-:S10]  /*0440*/  VIADD R12, R11, 0xffffffff ;  /* 0xffffffff0b0c7836 */ /* 0x000fd40000000000 */
[----:B------:R-:W-:Y:S05]  /*0450*/  @!P1 BRA `(.L_x_122) ;  /* 0x0000000000789947 */ /* 0x000fea0003800000 */
[----:B------:R-:W-:Y:S02]  /*0460*/  ISETP.GE.U32.AND P2, PT, R6, 0x7, PT ;  /* 0x000000070600780c */ /* 0x000fe40003f46070 */
[----:B------:R-:W-:-:S11]  /*0470*/  ISETP.NE.AND P3, PT, R11, RZ, PT ;  /* 0x000000ff0b00720c */ /* 0x000fd60003f65270 */
[----:B------:R-:W-:Y:S05]  /*0480*/  @!P2 BRA `(.L_x_123) ;  /* 0x000000000028a947 */ /* 0x000fea0003800000 */
        /* <DEDUP_REMOVED lines=10> */
.L_x_123:
[----:B------:R-:W-:Y:S05]  /*0530*/  @!P3 BRA `(.L_x_122) ;  /* 0x000000000040b947 */ /* 0x000fea0003800000 */
[----:B------:R-:W-:Y:S02]  /*0540*/  ISETP.GE.U32.AND P2, PT, R12, 0x3, PT ;  /* 0x000000030c00780c */ /* 0x000fe40003f46070 */
[----:B------:R-:W-:-:S11]  /*0550*/  ISETP.NE.AND P3, PT, R9, RZ, PT ;  /* 0x000000ff0900720c */ /* 0x000fd60003f65270 */
[C---:B0-----:R-:W-:Y:S02]  /*0560*/  @P2 IMAD R8, R7.reuse, 0x400, R2 ;  /* 0x0000040007082824 */ /* 0x041fe400078e0202 */
[----:B------:R-:W-:-:S03]  /*0570*/  @P2 VIADD R7, R7, 0x4 ;  /* 0x0000000407072836 */ /* 0x000fc60000000000 */
[----:B------:R1:W-:Y:S04]  /*0580*/  @P2 STS [R8], RZ ;  /* 0x000000ff08002388 */ /* 0x0003e80000000800 */
[----:B------:R1:W-:Y:S04]  /*0590*/  @P2 STS [R8+0x400], RZ ;  /* 0x000400ff08002388 */ /* 0x0003e80000000800 */
[----:B------:R1:W-:Y:S04]  /*05a0*/  @P2 STS [R8+0x800], RZ ;  /* 0x000800ff08002388 */ /* 0x0003e80000000800 */
[----:B------:R1:W-:Y:S01]  /*05b0*/  @P2 STS [R8+0xc00], RZ ;  /* 0x000c00ff08002388 */ /* 0x0003e20000000800 */
[----:B------:R-:W-:Y:S05]  /*05c0*/  @!P3 BRA `(.L_x_122) ;  /* 0x00000000001cb947 */ /* 0x000fea0003800000 */
[----:B------:R-:W-:Y:S01]  /*05d0*/  IMAD R7, R7, 0x400, R2 ;  /* 0x0000040007077824 */ /* 0x000fe200078e0202 */
[----:B------:R-:W-:-:S04]  /*05e0*/  ISETP.NE.AND P2, PT, R9, 0x1, PT ;  /* 0x000000010900780c */ /* 0x000fc80003f45270 */
[----:B------:R2:W-:Y:S09]  /*05f0*/  STS [R7], RZ ;  /* 0x000000ff07007388 */ /* 0x0005f20000000800 */
[----:B--2---:R-:W-:Y:S05]  /*0600*/  @!P2 BRA `(.L_x_122) ;  /* 0x00000000000ca947 */ /* 0x004fea0003800000 */
[----:B------:R-:W-:Y:S01]  /*0610*/  ISETP.NE.AND P2, PT, R9, 0x2, PT ;  /* 0x000000020900780c */ /* 0x000fe20003f45270 */
[----:B------:R2:W-:-:S12]  /*0620*/  STS [R7+0x400], RZ ;  /* 0x000400ff07007388 */ /* 0x0005d80000000800 */
[----:B------:R2:W-:Y:S02]  /*0630*/  @P2 STS [R7+0x800], RZ ;  /* 0x000800ff07002388 */ /* 0x0005e40000000800 */
.L_x_122:
[----:B------:R-:W-:-:S13]  /*0640*/  ISETP.GT.U32.AND P2, PT, R0, 0x7f, PT ;  /* 0x0000007f0000780c */ /* 0x000fda0003f44070 */
[----:B------:R-:W-:Y:S05]  /*0650*/  @P2 BRA `(.L_x_119) ;  /* 0x0000000000dc2947 */ /* 0x000fea0003800000 */
[----:B--2---:R-:W-:Y:S01]  /*0660*/  IMAD.MOV.U32 R7, RZ, RZ, RZ ;  /* 0x000000ffff077224 */ /* 0x004fe200078e00ff */
[----:B------:R-:W-:Y:S06]  /*0670*/  @!P0 BRA `(.L_x_124) ;  /* 0x0000000000588947 */ /* 0x000fec0003800000 */
[----:B------:R-:W-:-:S07]  /*0680*/  IMAD.MOV.U32 R7, RZ, RZ, RZ ;  /* 0x000000ffff077224 */ /* 0x000fce00078e00ff */
.L_x_125:
[C---:B012---:R-:W-:Y:S02]  /*0690*/  IMAD R8, R7.reuse, 0x400, R2 ;  /* 0x0000040007087824 */ /* 0x047fe400078e0202 */
[----:B------:R-:W-:-:S03]  /*06a0*/  VIADD R7, R7, 0x10 ;  /* 0x0000001007077836 */ /* 0x000fc60000000000 */
[----:B------:R2:W-:Y:S02]  /*06b0*/  STS [R8+0x200], RZ ;  /* 0x000200ff08007388 */ /* 0x0005e40000000800 */
[----:B------:R-:W-:Y:S02]  /*06c0*/  ISETP.NE.AND P0, PT, R7, R10, PT ;  /* 0x0000000a0700720c */ /* 0x000fe40003f05270 */
[----:B------:R2:W-:Y:S04]  /*06d0*/  STS [R8+0x600], RZ ;  /* 0x000600ff08007388 */ /* 0x0005e80000000800 */
        /* <DEDUP_REMOVED lines=13> */
[----:B------:R2:W-:Y:S01]  /*07b0*/  STS [R8+0x3e00], RZ ;  /* 0x003e00ff08007388 */ /* 0x0005e20000000800 */
[----:B------:R-:W-:Y:S05]  /*07c0*/  @P0 BRA `(.L_x_125) ;  /* 0xfffffffc00b00947 */ /* 0x000fea000383ffff */
[----:B------:R-:W-:-:S07]  /*07d0*/  IMAD.MOV.U32 R7, RZ, RZ, R10 ;  /* 0x000000ffff077224 */ /* 0x000fce00078e000a */
.L_x_124:
[----:B------:R-:W-:Y:S05]  /*07e0*/  @!P1 BRA `(.L_x_119) ;  /* 0x0000000000789947 */ /* 0x000fea0003800000 */
[----:B------:R-:W-:Y:S02]  /*07f0*/  ISETP.GE.U32.AND P0, PT, R6, 0x7, PT ;  /* 0x000000070600780c */ /* 0x000fe40003f06070 */
[----:B------:R-:W-:-:S11]  /*0800*/  ISETP.NE.AND P1, PT, R11, RZ, PT ;  /* 0x000000ff0b00720c */ /* 0x000fd60003f25270 */
[----:B------:R-:W-:Y:S05]  /*0810*/  @!P0 BRA `(.L_x_126) ;  /* 0x0000000000288947 */ /* 0x000fea0003800000 */
[C---:B------:R-:W-:Y:S02]  /*0820*/  IMAD R6, R7.reuse, 0x400, R2 ;  /* 0x0000040007067824 */ /* 0x040fe400078e0202 */
[----:B------:R-:W-:-:S03]  /*0830*/  VIADD R7, R7, 0x8 ;  /* 0x0000000807077836 */ /* 0x000fc60000000000 */
[----:B------:R3:W-:Y:S04]  /*0840*/  STS [R6+0x200], RZ ;  /* 0x000200ff06007388 */ /* 0x0007e80000000800 */
[----:B------:R3:W-:Y:S04]  /*0850*/  STS [R6+0x600], RZ ;  /* 0x000600ff06007388 */ /* 0x0007e80000000800 */
[----:B------:R3:W-:Y:S04]  /*0860*/  STS [R6+0xa00], RZ ;  /* 0x000a00ff06007388 */ /* 0x0007e80000000800 */
[----:B------:R3:W-:Y:S04]  /*0870*/  STS [R6+0xe00], RZ ;  /* 0x000e00ff06007388 */ /* 0x0007e80000000800 */
[----:B------:R3:W-:Y:S04]  /*0880*/  STS [R6+0x1200], RZ ;  /* 0x001200ff06007388 */ /* 0x0007e80000000800 */
[----:B------:R3:W-:Y:S04]  /*0890*/  STS [R6+0x1600], RZ ;  /* 0x001600ff06007388 */ /* 0x0007e80000000800 */
[----:B------:R3:W-:Y:S04]  /*08a0*/  STS [R6+0x1a00], RZ ;  /* 0x001a00ff06007388 */ /* 0x0007e80000000800 */
[----:B------:R3:W-:Y:S02]  /*08b0*/  STS [R6+0x1e00], RZ ;  /* 0x001e00ff06007388 */ /* 0x0007e40000000800 */
.L_x_126:
[----:B------:R-:W-:Y:S05]  /*08c0*/  @!P1 BRA `(.L_x_119) ;  /* 0x0000000000409947 */ /* 0x000fea0003800000 */
[----:B------:R-:W-:Y:S02]  /*08d0*/  ISETP.GE.U32.AND P0, PT, R12, 0x3, PT ;  /* 0x000000030c00780c */ /* 0x000fe40003f06070 */
[----:B------:R-:W-:-:S11]  /*08e0*/  ISETP.NE.AND P1, PT, R9, RZ, PT ;  /* 0x000000ff0900720c */ /* 0x000fd60003f25270 */
[C---:B---3--:R-:W-:Y:S02]  /*08f0*/  @P0 IMAD R6, R7.reuse, 0x400, R2 ;  /* 0x0000040007060824 */ /* 0x048fe400078e0202 */
[----:B------:R-:W-:-:S03]  /*0900*/  @P0 VIADD R7, R7, 0x4 ;  /* 0x0000000407070836 */ /* 0x000fc60000000000 */
[----:B------:R4:W-:Y:S04]  /*0910*/  @P0 STS [R6+0x200], RZ ;  /* 0x000200ff06000388 */ /* 0x0009e80000000800 */
[----:B------:R4:W-:Y:S04]  /*0920*/  @P0 STS [R6+0x600], RZ ;  /* 0x000600ff06000388 */ /* 0x0009e80000000800 */
[----:B------:R4:W-:Y:S04]  /*0930*/  @P0 STS [R6+0xa00], RZ ;  /* 0x000a00ff06000388 */ /* 0x0009e80000000800 */
[----:B------:R4:W-:Y:S01]  /*0940*/  @P0 STS [R6+0xe00], RZ ;  /* 0x000e00ff06000388 */ /* 0x0009e20000000800 */
[----:B------:R-:W-:Y:S05]  /*0950*/  @!P1 BRA `(.L_x_119) ;  /* 0x00000000001c9947 */ /* 0x000fea0003800000 */
[----:B------:R-:W-:Y:S01]  /*0960*/  IMAD R7, R7, 0x400, R2 ;  /* 0x0000040007077824 */ /* 0x000fe200078e0202 */
[----:B------:R-:W-:-:S04]  /*0970*/  ISETP.NE.AND P0, PT, R9, 0x1, PT ;  /* 0x000000010900780c */ /* 0x000fc80003f05270 */
[----:B------:R3:W-:Y:S09]  /*0980*/  STS [R7+0x200], RZ ;  /* 0x000200ff07007388 */ /* 0x0007f20000000800 */
[----:B---3--:R-:W-:Y:S05]  /*0990*/  @!P0 BRA `(.L_x_119) ;  /* 0x00000000000c8947 */ /* 0x008fea0003800000 */
[----:B------:R-:W-:Y:S01]  /*09a0*/  ISETP.NE.AND P0, PT, R9, 0x2, PT ;  /* 0x000000020900780c */ /* 0x000fe20003f05270 */
[----:B------:R3:W-:-:S12]  /*09b0*/  STS [R7+0x600], RZ ;  /* 0x000600ff07007388 */ /* 0x0007d80000000800 */
[----:B------:R3:W-:Y:S02]  /*09c0*/  @P0 STS [R7+0xa00], RZ ;  /* 0x000a00ff07000388 */ /* 0x0007e40000000800 */
.L_x_119:
[----:B------:R-:W-:Y:S05]  /*09d0*/  BSYNC.RECONVERGENT B0 ;  /* 0x0000000000007941 */ /* 0x000fea0003800200 */
.L_x_118:
[----:B------:R-:W5:Y:S01]  /*09e0*/  LDCU.64 UR10, c[0x0][0x390] ;  /* 0x00007200ff0a77ac */ /* 0x000f620008000a00 */
[----:B------:R-:W-:Y:S02]  /*09f0*/  USHF.L.U32 UR4, UR6, 0x1e, URZ ;  /* 0x0000001e06047899 */ /* 0x000fe400080006ff */
[----:B------:R-:W-:Y:S02]  /*0a00*/  USHF.L.U64.HI UR5, UR6, 0x1e, UR7 ;  /* 0x0000001e06057899 */ /* 0x000fe40008010207 */
[----:B-----5:R-:W-:-:S04]  /*0a10*/  UIADD3 UR4, UP0, UPT, -UR4, UR10, URZ ;  /* 0x0000000a04047290 */ /* 0x020fc8000ff1e1ff */
[----:B------:R-:W-:Y:S02]  /*0a20*/  UIADD3.X UR5, UPT, UPT, ~UR5, UR11, URZ, UP0, !UPT ;  /* 0x0000000b05057290 */ /* 0x000fe400087fe5ff */
[----:B------:R-:W-:-:S04]  /*0a30*/  UISETP.LT.U32.AND UP0, UPT, UR4, 0x40000000, UPT ;  /* 0x400000000400788c */ /* 0x000fc8000bf01070 */
[----:B------:R-:W-:-:S04]  /*0a40*/  UISETP.LT.U32.AND.EX UP0, UPT, UR5, URZ, UPT, UP0 ;  /* 0x000000ff0500728c */ /* 0x000fc8000bf01100 */
[----:B------:R-:W-:Y:S02]  /*0a50*/  USEL UR10, UR4, 0x40000000, UP0 ;  /* 0x40000000040a7887 */ /* 0x000fe40008000000 */
[----:B------:R-:W-:Y:S02]  /*0a60*/  USEL UR11, UR5, URZ, UP0 ;  /* 0x000000ff050b7287 */ /* 0x000fe40008000000 */
[----:B------:R-:W-:-:S04]  /*0a70*/  UISETP.GT.U32.AND UP0, UPT, UR10, UR8, UPT ;  /* 0x000000080a00728c */ /* 0x000fc8000bf04070 */
[----:B------:R-:W-:Y:S01]  /*0a80*/  UISETP.GT.U32.AND.EX UP0, UPT, UR11, URZ, UPT, UP0 ;  /* 0x000000ff0b00728c */ /* 0x000fe2000bf04100 */
[----:B------:R-:W-:Y:S08]  /*0a90*/  BAR.SYNC.DEFER_BLOCKING 0x0 ;  /* 0x0000000000007b1d */ /* 0x000ff00000010000 */
[----:B------:R-:W-:Y:S06]  /*0aa0*/  BAR.SYNC.DEFER_BLOCKING 0x0 ;  /* 0x0000000000007b1d */ /* 0x000fec0000010000 */
[----:B------:R-:W-:Y:S05]  /*0ab0*/  BRA.U !UP0, `(.L_x_127) ;  /* 0x00000015089c7547 */ /* 0x000fea000b800000 */
[----:B------:R-:W-:Y:S01]  /*0ac0*/  UMOV UR9, UR8 ;  /* 0x0000000800097c82 */ /* 0x000fe20008000000 */
[----:B------:R-:W-:-:S05]  /*0ad0*/  UMOV UR5, URZ ;  /* 0x000000ff00057c82 */ /* 0x000fca0008000000 */
.L_x_132:
[----:B-----5:R-:W5:Y:S01]  /*0ae0*/  LDCU.64 UR14, c[0x0][0x390] ;  /* 0x00007200ff0e77ac */ /* 0x020f620008000a00 */
[----:B------:R-:W-:Y:S02]  /*0af0*/  USHF.L.U32 UR12, UR6, 0x1e, URZ ;  /* 0x0000001e060c7899 */ /* 0x000fe400080006ff */
[----:B------:R-:W-:Y:S02]  /*0b00*/  USHF.L.U64.HI UR13, UR6, 0x1e, UR7 ;  /* 0x0000001e060d7899 */ /* 0x000fe40008010207 */
[----:B------:R-:W-:-:S04]  /*0b10*/  UIADD3 UR12, UP0, UPT, UR9, UR12, URZ ;  /* 0x0000000c090c7290 */ /* 0x000fc8000ff1e0ff */
[----:B------:R-:W-:Y:S02]  /*0b20*/  UIADD3.X UR13, UPT, UPT, UR5, UR13, URZ, UP0, !UPT ;  /* 0x0000000d050d7290 */ /* 0x000fe400087fe4ff */
[----:B------:R-:W-:Y:S02]  /*0b30*/  ULEA UR9, UP0, UR18, UR9, 0xb ;  /* 0x0000000912097291 */ /* 0x000fe4000f8058ff */
[----:B-----5:R-:W-:Y:S02]  /*0b40*/  UIADD3 UR14, UP1, UPT, -UR12, UR14, URZ ;  /* 0x0000000e0c0e7290 */ /* 0x020fe4000ff3e1ff */
[----:B------:R-:W-:Y:S02]  /*0b50*/  UIADD3.X UR5, UPT, UPT, URZ, UR5, URZ, UP0, !UPT ;  /* 0x00000005ff057290 */ /* 0x000fe400087fe4ff */
[----:B------:R-:W-:Y:S02]  /*0b60*/  UIADD3.X UR4, UPT, UPT, ~UR13, UR15, URZ, UP1, !UPT ;  /* 0x0000000f0d047290 */ /* 0x000fe40008ffe5ff */
[----:B------:R-:W-:-:S02]  /*0b70*/  UISETP.GE.U32.AND UP1, UPT, UR14, 0x800, UPT ;  /* 0x000008000e00788c */ /* 0x000fc4000bf26070 */
[----:B------:R-:W-:Y:S02]  /*0b80*/  UISETP.GE.U32.AND UP0, UPT, UR9, UR10, UPT ;  /* 0x0000000a0900728c */ /* 0x000fe4000bf06070 */
[----:B------:R-:W-:Y:S02]  /*0b90*/  UISETP.GE.U32.AND.EX UP1, UPT, UR4, URZ, UPT, UP1 ;  /* 0x000000ff0400728c */ /* 0x000fe4000bf26110 */
[----:B------:R-:W-:-:S07]  /*0ba0*/  UISETP.GE.U32.AND.EX UP0, UPT, UR5, UR11, UPT, UP0 ;  /* 0x0000000b0500728c */ /* 0x000fce000bf06100 */
[----:B0-----:R-:W-:Y:S05]  /*0bb0*/  BRA.U !UP1, `(.L_x_128) ;  /* 0x0000000109587547 */ /* 0x001fea000b800000 */
[----:B------:R-:W0:Y:S01]  /*0bc0*/  LDCU.64 UR14, c[0x0][0x388] ;  /* 0x00007100ff0e77ac */ /* 0x000e220008000a00 */
[----:B---34-:R-:W-:-:S05]  /*0bd0*/  IADD3 R6, P0, PT, R0, UR12, RZ ;  /* 0x0000000c00067c10 */ /* 0x018fca000ff1e0ff */
[----:B--2---:R-:W-:Y:S01]  /*0be0*/  IMAD.X R7, RZ, RZ, UR13, P0 ;  /* 0x0000000dff077e24 */ /* 0x004fe200080e06ff */
[----:B0-----:R-:W-:-:S04]  /*0bf0*/  LEA R38, P0, R6, UR14, 0x3 ;  /* 0x0000000e06267c11 */ /* 0x001fc8000f8018ff */
[----:B------:R-:W-:-:S05]  /*0c00*/  LEA.HI.X R39, R6, UR15, R7, 0x3, P0 ;  /* 0x0000000f06277c11 */ /* 0x000fca00080f1c07 */
[----:B------:R0:W5:Y:S04]  /*0c10*/  LDG.E.64 R6, desc[UR16][R38.64] ;  /* 0x0000001026067981 */ /* 0x000168000c1e1b00 */
[----:B-1----:R0:W5:Y:S04]  /*0c20*/  LDG.E.64 R8, desc[UR16][R38.64+0x400] ;  /* 0x0004001026087981 */ /* 0x002168000c1e1b00 */
        /* <DEDUP_REMOVED lines=15> */
.L_x_128:
[C---:B------:R-:W-:Y:S01]  /*0d20*/  ISETP.GE.AND P5, PT, R0.reuse, UR14, PT ;  /* 0x0000000e00007c0c */ /* 0x040fe2000bfa6270 */
[----:B------:R-:W0:Y:S01]  /*0d30*/  LDCU.64 UR20, c[0x0][0x388] ;  /* 0x00007100ff1477ac */ /* 0x000e220008000a00 */
[----:B---34-:R-:W-:Y:S02]  /*0d40*/  IADD3 R6, P0, PT, R0, UR12, RZ ;  /* 0x0000000c00067c10 */ /* 0x018fe4000ff1e0ff */
[----:B------:R-:W1:Y:S01]  /*0d50*/  S2R R0, SR_TID.X ;  /* 0x0000000000007919 */ /* 0x000e620000002100 */
[----:B------:R-:W-:Y:S02]  /*0d60*/  ISETP.GE.AND P2, PT, R3, UR14, PT ;  /* 0x0000000e03007c0c */ /* 0x000fe4000bf46270 */
[----:B--2---:R-:W-:Y:S01]  /*0d70*/  IMAD.X R7, RZ, RZ, UR13, P0 ;  /* 0x0000000dff077e24 */ /* 0x004fe200080e06ff */
[----:B------:R-:W-:Y:S02]  /*0d80*/  ISETP.GE.AND P3, PT, R4, UR14, PT ;  /* 0x0000000e04007c0c */ /* 0x000fe4000bf66270 */
[----:B0-----:R-:W-:-:S04]  /*0d90*/  LEA R38, P0, R6, UR20, 0x3 ;  /* 0x0000001406267c11 */ /* 0x001fc8000f8018ff */
[----:B------:R-:W-:Y:S01]  /*0da0*/  LEA.HI.X R39, R6, UR21, R7, 0x3, P0 ;  /* 0x0000001506277c11 */ /* 0x000fe200080f1c07 */
[----:B------:R-:W-:Y:S02]  /*0db0*/  IMAD.MOV.U32 R6, RZ, RZ, -0x1 ;  /* 0xffffffffff067424 */ /* 0x000fe400078e00ff */
[----:B------:R-:W-:Y:S02]  /*0dc0*/  IMAD.MOV.U32 R7, RZ, RZ, 0x7fffffff ;  /* 0x7fffffffff077424 */ /* 0x000fe400078e00ff */
[----:B------:R-:W-:Y:S02]  /*0dd0*/  IMAD.MOV.U32 R10, RZ, RZ, -0x1 ;  /* 0xffffffffff0a7424 */ /* 0x000fe400078e00ff */
[----:B------:R-:W-:Y:S02]  /*0de0*/  IMAD.MOV.U32 R11, RZ, RZ, 0x7fffffff ;  /* 0x7fffffffff0b7424 */ /* 0x000fe400078e00ff */
[----:B------:R2:W5:Y:S01]  /*0df0*/  @!P5 LDG.E.64 R6, desc[UR16][R38.64] ;  /* 0x000000102606d981 */ /* 0x000562000c1e1b00 */
[C---:B-1----:R-:W-:Y:S01]  /*0e00*/  VIADD R8, R0.reuse, 0x180 ;  /* 0x0000018000087836 */ /* 0x042fe20000000000 */
[----:B------:R-:W-:Y:S01]  /*0e10*/  LOP3.LUT R9, R0, 0x400, RZ, 0xfc, !PT ;  /* 0x0000040000097812 */ /* 0x000fe200078efcff */
[----:B------:R-:W-:Y:S01]  /*0e20*/  IMAD.MOV.U32 R12, RZ, RZ, -0x1 ;  /* 0xffffffffff0c7424 */ /* 0x000fe200078e00ff */
[----:B------:R2:W5:Y:S02]  /*0e30*/  @!P3 LDG.E.64 R10, desc[UR16][R38.64+0x800] ;  /* 0x00080010260ab981 */ /* 0x000564000c1e1b00 */
[----:B------:R-:W-:Y:S01]  /*0e40*/  ISETP.GE.AND P4, PT, R8, UR14, PT ;  /* 0x0000000e08007c0c */ /* 0x000fe2000bf86270 */
[----:B------:R-:W-:Y:S01]  /*0e50*/  VIADD R8, R0, 0x380 ;  /* 0x0000038000087836 */ /* 0x000fe20000000000 */
[----:B------:R-:W-:Y:S01]  /*0e60*/  ISETP.GE.AND P0, PT, R9, UR14, PT ;  /* 0x0000000e09007c0c */ /* 0x000fe2000bf06270 */
[----:B------:R-:W-:Y:S01]  /*0e70*/  IMAD.MOV.U32 R9, RZ, RZ, 0x7fffffff ;  /* 0x7fffffffff097424 */ /* 0x000fe200078e00ff */
[----:B------:R-:W-:Y:S01]  /*0e80*/  ISETP.GE.AND P5, PT, R5, UR14, PT ;  /* 0x0000000e05007c0c */ /* 0x000fe2000bfa6270 */
[----:B------:R-:W-:Y:S01]  /*0e90*/  IMAD.MOV.U32 R13, RZ, RZ, 0x7fffffff ;  /* 0x7fffffffff0d7424 */ /* 0x000fe200078e00ff */
[----:B------:R-:W-:Y:S01]  /*0ea0*/  ISETP.GE.AND P1, PT, R8, UR14, PT ;  /* 0x0000000e08007c0c */ /* 0x000fe2000bf26270 */
[----:B------:R-:W-:-:S02]  /*0eb0*/  IMAD.MOV.U32 R8, RZ, RZ, -0x1 ;  /* 0xffffffffff087424 */ /* 0x000fc400078e00ff */
[----:B------:R-:W-:Y:S01]  /*0ec0*/  VIADD R14, R0, 0x480 ;  /* 0x00000480000e7836 */ /* 0x000fe20000000000 */
[----:B------:R-:W-:Y:S01]  /*0ed0*/  ISETP.GE.AND P3, PT, R41, UR14, PT ;  /* 0x0000000e29007c0c */ /* 0x000fe2000bf66270 */
[----:B------:R-:W-:Y:S02]  /*0ee0*/  IMAD.MOV.U32 R15, RZ, RZ, 0x7fffffff ;  /* 0x7fffffffff0f7424 */ /* 0x000fe400078e00ff */
[----:B------:R2:W5:Y:S01]  /*0ef0*/  @!P2 LDG.E.64 R8, desc[UR16][R38.64+0x400] ;  /* 0x000400102608a981 */ /* 0x000562000c1e1b00 */
[----:B------:R-:W-:-:S03]  /*0f00*/  ISETP.GE.AND P2, PT, R40, UR14, PT ;  /* 0x0000000e28007c0c */ /* 0x000fc6000bf46270 */
[----:B------:R2:W5:Y:S01]  /*0f10*/  @!P4 LDG.E.64 R12, desc[UR16][R38.64+0xc00] ;  /* 0x000c0010260cc981 */ /* 0x000562000c1e1b00 */
[----:B------:R-:W-:Y:S01]  /*0f20*/  ISETP.GE.AND P4, PT, R14, UR14, PT ;  /* 0x0000000e0e007c0c */ /* 0x000fe2000bf86270 */
[----:B------:R-:W-:Y:S02]  /*0f30*/  IMAD.MOV.U32 R14, RZ, RZ, -0x1 ;  /* 0xffffffffff0e7424 */ /* 0x000fe400078e00ff */
[----:B------:R-:W-:Y:S02]  /*0f40*/  VIADD R20, R0, 0x500 ;  /* 0x0000050000147836 */ /* 0x000fe40000000000 */
[----:B------:R-:W-:Y:S02]  /*0f50*/  IMAD.MOV.U32 R16, RZ, RZ, -0x1 ;  /* 0xffffffffff107424 */ /* 0x000fe400078e00ff */
[----:B------:R-:W-:Y:S01]  /*0f60*/  IMAD.MOV.U32 R17, RZ, RZ, 0x7fffffff ;  /* 0x7fffffffff117424 */ /* 0x000fe200078e00ff */
[----:B------:R2:W5:Y:S01]  /*0f70*/  @!P5 LDG.E.64 R14, desc[UR16][R38.64+0x1000] ;  /* 0x00100010260ed981 */ /* 0x000562000c1e1b00 */
[----:B------:R-:W-:Y:S01]  /*0f80*/  IMAD.MOV.U32 R18, RZ, RZ, -0x1 ;  /* 0xffffffffff127424 */ /* 0x000fe200078e00ff */
[----:B------:R-:W-:Y:S01]  /*0f90*/  ISETP.GE.AND P5, PT, R20, UR14, PT ;  /* 0x0000000e14007c0c */ /* 0x000fe2000bfa6270 */
[----:B------:R-:W-:-:S02]  /*0fa0*/  IMAD.MOV.U32 R19, RZ, RZ, 0x7fffffff ;  /* 0x7fffffffff137424 */ /* 0x000fc400078e00ff */
[C---:B------:R-:W-:Y:S01]  /*0fb0*/  VIADD R21, R0.reuse, 0x580 ;  /* 0x0000058000157836 */ /* 0x040fe20000000000 */
[----:B------:R2:W5:Y:S01]  /*0fc0*/  @!P2 LDG.E.64 R16, desc[UR16][R38.64+0x1400] ;  /* 0x001400102610a981 */ /* 0x000562000c1e1b00 */
[----:B------:R-:W-:-:S03]  /*0fd0*/  VIADD R20, R0, 0x600 ;  /* 0x0000060000147836 */ /* 0x000fc60000000000 */
[----:B------:R2:W5:Y:S01]  /*0fe0*/  @!P3 LDG.E.64 R18, desc[UR16][R38.64+0x1800] ;  /* 0x001800102612b981 */ /* 0x000562000c1e1b00 */
[----:B------:R-:W-:Y:S01]  /*0ff0*/  ISETP.GE.AND P2, PT, R21, UR14, PT ;  /* 0x0000000e15007c0c */ /* 0x000fe2000bf46270 */
[----:B------:R-:W-:Y:S01]  /*1000*/  IMAD.MOV.U32 R21, RZ, RZ, 0x7fffffff ;  /* 0x7fffffffff157424 */ /* 0x000fe200078e00ff */
[----:B------:R-:W-:Y:S01]  /*1010*/  ISETP.GE.AND P3, PT, R20, UR14, PT ;  /* 0x0000000e14007c0c */ /* 0x000fe2000bf66270 */
[----:B------:R-:W-:Y:S02]  /*1020*/  IMAD.MOV.U32 R20, RZ, RZ, -0x1 ;  /* 0xffffffffff147424 */ /* 0x000fe400078e00ff */
[----:B------:R-:W-:Y:S02]  /*1030*/  IMAD.MOV.U32 R22, RZ, RZ, -0x1 ;  /* 0xffffffffff167424 */ /* 0x000fe400078e00ff */
[----:B------:R-:W-:Y:S02]  /*1040*/  IMAD.MOV.U32 R23, RZ, RZ, 0x7fffffff ;  /* 0x7fffffffff177424 */ /* 0x000fe400078e00ff */
[----:B------:R-:W-:Y:S01]  /*1050*/  IMAD.MOV.U32 R24, RZ, RZ, -0x1 ;  /* 0xffffffffff187424 */ /* 0x000fe200078e00ff */
[----:B------:R2:W5:Y:S01]  /*1060*/  @!P1 LDG.E.64 R20, desc[UR16][R38.64+0x1c00] ;  /* 0x001c001026149981 */ /* 0x000562000c1e1b00 */
[----:B------:R-:W-:-:S02]  /*1070*/  IMAD.MOV.U32 R25, RZ, RZ, 0x7fffffff ;  /* 0x7fffffffff197424 */ /* 0x000fc400078e00ff */
[C---:B------:R-:W-:Y:S01]  /*1080*/  VIADD R26, R0.reuse, 0x680 ;  /* 0x00000680001a7836 */ /* 0x040fe20000000000 */
[----:B------:R2:W5:Y:S01]  /*1090*/  @!P0 LDG.E.64 R22, desc[UR16][R38.64+0x2000] ;  /* 0x0020001026168981 */ /* 0x000562000c1e1b00 */
[----:B------:R-:W-:-:S03]  /*10a0*/  VIADD R27, R0, 0x700 ;  /* 0x00000700001b7836 */ /* 0x000fc60000000000 */
[----:B------:R2:W5:Y:S01]  /*10b0*/  @!P4 LDG.E.64 R24, desc[UR16][R38.64+0x2400] ;  /* 0x002400102618c981 */ /* 0x000562000c1e1b00 */
[----:B------:R-:W-:Y:S02]  /*10c0*/  ISETP.GE.AND P1, PT, R26, UR14, PT ;  /* 0x0000000e1a007c0c */ /* 0x000fe4000bf26270 */
[----:B------:R-:W-:Y:S02]  /*10d0*/  ISETP.GE.AND P0, PT, R27, UR14, PT ;  /* 0x0000000e1b007c0c */ /* 0x000fe4000bf06270 */
[----:B------:R-:W-:Y:S01]  /*10e0*/  ISETP.GE.AND P4, PT, R42, UR14, PT ;  /* 0x0000000e2a007c0c */ /* 0x000fe2000bf86270 */
[----:B------:R-:W-:Y:S02]  /*10f0*/  IMAD.MOV.U32 R26, RZ, RZ, -0x1 ;  /* 0xffffffffff1a7424 */ /* 0x000fe400078e00ff */
[----:B------:R-:W-:Y:S02]  /*1100*/  IMAD.MOV.U32 R27, RZ, RZ, 0x7fffffff ;  /* 0x7fffffffff1b7424 */ /* 0x000fe400078e00ff */
[----:B------:R-:W-:-:S02]  /*1110*/  IMAD.MOV.U32 R28, RZ, RZ, -0x1 ;  /* 0xffffffffff1c7424 */ /* 0x000fc400078e00ff */
[----:B------:R-:W-:Y:S02]  /*1120*/  IMAD.MOV.U32 R29, RZ, RZ, 0x7fffffff ;  /* 0x7fffffffff1d7424 */ /* 0x000fe400078e00ff */
        /* <DEDUP_REMOVED lines=11> */
[----:B------:R-:W-:-:S03]  /*11e0*/  IMAD.MOV.U32 R37, RZ, RZ, 0x7fffffff ;  /* 0x7fffffffff257424 */ /* 0x000fc600078e00ff */
[----:B------:R2:W5:Y:S04]  /*11f0*/  @!P0 LDG.E.64 R34, desc[UR16][R38.64+0x3800] ;  /* 0x0038001026228981 */ /* 0x000568000c1e1b00 */
[----:B------:R2:W5:Y:S02]  /*1200*/  @!P4 LDG.E.64 R36, desc[UR16][R38.64+0x3c00] ;  /* 0x003c00102624c981 */ /* 0x000564000c1e1b00 */
.L_x_129:
[----:B0-2---:R-:W0:Y:S02]  /*1210*/  LDC.64 R38, c[0x0][0x398] ;  /* 0x0000e600ff267b82 */ /* 0x005e240000000a00 */
[----:B0-----:R-:W-:-:S13]  /*1220*/  ISETP.GT.AND P0, PT, R39, R38, PT ;  /* 0x000000262700720c */ /* 0x001fda0003f04270 */
[----:B------:R-:W-:Y:S05]  /*1230*/  @!P0 BRA `(.L_x_130) ;  /* 0x0000000c00b88947 */ /* 0x000fea0003800000 */
[----:B-----5:R-:W-:Y:S01]  /*1240*/  ISETP.GT.U32.AND P0, PT, R6, -0x1, PT ;  /* 0xffffffff0600780c */ /* 0x020fe20003f04070 */
[----:B------:R-:W-:Y:S01]  /*1250*/  IMAD.MOV.U32 R38, RZ, RZ, -0x1 ;  /* 0xffffffffff267424 */ /* 0x000fe200078e00ff */
[----:B------:R-:W0:Y:S01]  /*1260*/  S2UR UR12, SR_CgaCtaId ;  /* 0x00000000000c79c3 */ /* 0x000e220000008800 */
[----:B------:R-:W-:Y:S01]  /*1270*/  UMOV UR4, 0x400 ;  /* 0x0000040000047882 */ /* 0x000fe20000000000 */
[----:B------:R-:W-:Y:S01]  /*1280*/  ISETP.GT.AND.EX P0, PT, R7, -0x1, PT, P0 ;  /* 0xffffffff0700780c */ /* 0x000fe20003f04300 */
[----:B------:R-:W1:Y:S03]  /*1290*/  LDCU UR13, c[0x0][0x398] ;  /* 0x00007300ff0d77ac */ /* 0x000e660008000800 */
[----:B------:R-:W-:Y:S02]  /*12a0*/  SEL R44, RZ, 0xffffffff, P0 ;  /* 0xffffffffff2c7807 */ /* 0x000fe40000000000 */
[----:B------:R-:W-:-:S02]  /*12b0*/  SEL R45, R38, 0x80000000, !P0 ;  /* 0x80000000262d7807 */ /* 0x000fc40004000000 */
[----:B------:R-:W-:Y:S02]  /*12c0*/  ISETP.GT.U32.AND P0, PT, R8, -0x1, PT ;  /* 0xffffffff0800780c */ /* 0x000fe40003f04070 */
[----:B------:R-:W-:Y:S02]  /*12d0*/  LOP3.LUT R6, R44, R6, RZ, 0x3c, !PT ;  /* 0x000000062c067212 */ /* 0x000fe400078e3cff */
[----:B------:R-:W-:Y:S02]  /*12e0*/  ISETP.GT.AND.EX P0, PT, R9, -0x1, PT, P0 ;  /* 0xffffffff0900780c */ /* 0x000fe40003f04300 */
[----:B------:R-:W-:Y:S02]  /*12f0*/  LOP3.LUT R7, R45, R7, RZ, 0x3c, !PT ;  /* 0x000000072d077212 */ /* 0x000fe400078e3cff */
[----:B------:R-:W-:Y:S02]  /*1300*/  SEL R44, RZ, 0xffffffff, P0 ;  /* 0xffffffffff2c7807 */ /* 0x000fe40000000000 */
[----:B------:R-:W-:-:S02]  /*1310*/  SEL R45, R38, 0x80000000, !P0 ;  /* 0x80000000262d7807 */ /* 0x000fc40004000000 */
[----:B------:R-:W-:Y:S02]  /*1320*/  ISETP.GT.U32.AND P0, PT, R10, -0x1, PT ;  /* 0xffffffff0a00780c */ /* 0x000fe40003f04070 */
[----:B------:R-:W-:Y:S01]  /*1330*/  LOP3.LUT R8, R44, R8, RZ, 0x3c, !PT ;  /* 0x000000082c087212 */ /* 0x000fe200078e3cff */
[----:B0-----:R-:W-:Y:S01]  /*1340*/  ULEA UR12, UR12, UR4, 0x18 ;  /* 0x000000040c0c7291 */ /* 0x001fe2000f8ec0ff */
[----:B------:R-:W-:Y:S02]  /*1350*/  ISETP.GT.AND.EX P0, PT, R11, -0x1, PT, P0 ;  /* 0xffffffff0b00780c */ /* 0x000fe40003f04300 */
[----:B------:R-:W-:Y:S01]  /*1360*/  LOP3.LUT R9, R45, R9, RZ, 0x3c, !PT ;  /* 0x000000092d097212 */ /* 0x000fe200078e3cff */
[----:B------:R-:W-:Y:S01]  /*1370*/  UMOV UR4, URZ ;  /* 0x000000ff00047c82 */ /* 0x000fe20008000000 */
        /* <DEDUP_REMOVED lines=75> */
[----:B------:R-:W-:Y:S02]  /*1830*/  ISETP.NE.U32.AND P4, PT, R6, -0x1, PT ;  /* 0xffffffff0600780c */ /* 0x000fe40003f85070 */
[----:B------:R-:W-:Y:S02]  /*1840*/  ISETP.NE.U32.AND P5, PT, R8, -0x1, PT ;  /* 0xffffffff0800780c */ /* 0x000fe40003fa5070 */
[----:B------:R-:W-:Y:S02]  /*1850*/  ISETP.NE.U32.AND P3, PT, R10, -0x1, PT ;  /* 0xffffffff0a00780c */ /* 0x000fe40003f65070 */
[----:B------:R-:W-:Y:S02]  /*1860*/  ISETP.NE.U32.AND P2, PT, R12, -0x1, PT ;  /* 0xffffffff0c00780c */ /* 0x000fe40003f45070 */
[----:B------:R-:W-:-:S02]  /*1870*/  ISETP.GT.AND.EX P0, PT, R37, -0x1, PT, P0 ;  /* 0xffffffff2500780c */ /* 0x000fc40003f04300 */
[----:B------:R-:W-:Y:S02]  /*1880*/  ISETP.NE.AND.EX P4, PT, R7, 0x7fffffff, PT, P4 ;  /* 0x7fffffff0700780c */ /* 0x000fe40003f85340 */
[----:B------:R-:W-:Y:S02]  /*1890*/  ISETP.NE.AND.EX P5, PT, R9, 0x7fffffff, PT, P5 ;  /* 0x7fffffff0900780c */ /* 0x000fe40003fa5350 */
[----:B------:R-:W-:Y:S02]  /*18a0*/  ISETP.NE.AND.EX P3, PT, R11, 0x7fffffff, PT, P3 ;  /* 0x7fffffff0b00780c */ /* 0x000fe40003f65330 */
[----:B------:R-:W-:Y:S02]  /*18b0*/  ISETP.NE.AND.EX P2, PT, R13, 0x7fffffff, PT, P2 ;  /* 0x7fffffff0d00780c */ /* 0x000fe40003f45320 */
[----:B------:R-:W-:Y:S02]  /*18c0*/  LOP3.LUT R34, R44, R34, RZ, 0x3c, !PT ;  /* 0x000000222c227212 */ /* 0x000fe400078e3cff */
[----:B------:R-:W-:-:S02]  /*18d0*/  LOP3.LUT R35, R45, R35, RZ, 0x3c, !PT ;  /* 0x000000232d237212 */ /* 0x000fc400078e3cff */
[----:B------:R-:W-:Y:S02]  /*18e0*/  SEL R44, RZ, 0xffffffff, P0 ;  /* 0xffffffffff2c7807 */ /* 0x000fe40000000000 */
[----:B------:R-:W-:Y:S02]  /*18f0*/  SEL R45, R38, 0x80000000, !P0 ;  /* 0x80000000262d7807 */ /* 0x000fe40004000000 */
[----:B------:R-:W-:Y:S02]  /*1900*/  SEL R6, R6, RZ, P4 ;  /* 0x000000ff06067207 */ /* 0x000fe40002000000 */
[----:B------:R-:W-:Y:S02]  /*1910*/  SEL R7, R7, 0x80000000, P4 ;  /* 0x8000000007077807 */ /* 0x000fe40002000000 */
[----:B------:R-:W-:Y:S02]  /*1920*/  SEL R8, R8, RZ, P5 ;  /* 0x000000ff08087207 */ /* 0x000fe40002800000 */
[----:B------:R-:W-:-:S02]  /*1930*/  SEL R9, R9, 0x80000000, P5 ;  /* 0x8000000009097807 */ /* 0x000fc40002800000 */
[----:B------:R-:W-:Y:S02]  /*1940*/  SEL R10, R10, RZ, P3 ;  /* 0x000000ff0a0a7207 */ /* 0x000fe40001800000 */
[----:B------:R-:W-:Y:S02]  /*1950*/  SEL R11, R11, 0x80000000, P3 ;  /* 0x800000000b0b7807 */ /* 0x000fe40001800000 */
[----:B------:R-:W-:Y:S02]  /*1960*/  SEL R12, R12, RZ, P2 ;  /* 0x000000ff0c0c7207 */ /* 0x000fe40001000000 */
[----:B------:R-:W-:Y:S02]  /*1970*/  SEL R13, R13, 0x80000000, P2 ;  /* 0x800000000d0d7807 */ /* 0x000fe40001000000 */
[----:B------:R-:W-:Y:S02]  /*1980*/  ISETP.NE.U32.AND P1, PT, R14, -0x1, PT ;  /* 0xffffffff0e00780c */ /* 0x000fe40003f25070 */
[----:B------:R-:W-:-:S02]  /*1990*/  ISETP.NE.U32.AND P0, PT, R16, -0x1, PT ;  /* 0xffffffff1000780c */ /* 0x000fc40003f05070 */
[----:B------:R-:W-:Y:S02]  /*19a0*/  ISETP.NE.U32.AND P4, PT, R18, -0x1, PT ;  /* 0xffffffff1200780c */ /* 0x000fe40003f85070 */
[----:B------:R-:W-:Y:S02]  /*19b0*/  ISETP.NE.U32.AND P5, PT, R20, -0x1, PT ;  /* 0xffffffff1400780c */ /* 0x000fe40003fa5070 */
[----:B------:R-:W-:Y:S02]  /*19c0*/  ISETP.NE.U32.AND P3, PT, R22, -0x1, PT ;  /* 0xffffffff1600780c */ /* 0x000fe40003f65070 */
[----:B------:R-:W-:Y:S02]  /*19d0*/  ISETP.NE.U32.AND P2, PT, R24, -0x1, PT ;  /* 0xffffffff1800780c */ /* 0x000fe40003f45070 */
[----:B------:R-:W-:Y:S02]  /*19e0*/  ISETP.NE.AND.EX P1, PT, R15, 0x7fffffff, PT, P1 ;  /* 0x7fffffff0f00780c */ /* 0x000fe40003f25310 */
[----:B------:R-:W-:-:S02]  /*19f0*/  ISETP.NE.AND.EX P0, PT, R17, 0x7fffffff, PT, P0 ;  /* 0x7fffffff1100780c */ /* 0x000fc40003f05300 */
[----:B------:R-:W-:Y:S02]  /*1a00*/  ISETP.NE.AND.EX P4, PT, R19, 0x7fffffff, PT, P4 ;  /* 0x7fffffff1300780c */ /* 0x000fe40003f85340 */
[----:B------:R-:W-:Y:S02]  /*1a10*/  ISETP.NE.AND.EX P5, PT, R21, 0x7fffffff, PT, P5 ;  /* 0x7fffffff1500780c */ /* 0x000fe40003fa5350 */
[----:B------:R-:W-:Y:S02]  /*1a20*/  ISETP.NE.AND.EX P3, PT, R23, 0x7fffffff, PT, P3 ;  /* 0x7fffffff1700780c */ /* 0x000fe40003f65330 */
[----:B------:R-:W-:Y:S02]  /*1a30*/  ISETP.NE.AND.EX P2, PT, R25, 0x7fffffff, PT, P2 ;  /* 0x7fffffff1900780c */ /* 0x000fe40003f45320 */
[----:B------:R-:W-:Y:S02]  /*1a40*/  LOP3.LUT R36, R44, R36, RZ, 0x3c, !PT ;  /* 0x000000242c247212 */ /* 0x000fe400078e3cff */
[----:B------:R-:W-:-:S02]  /*1a50*/  SEL R14, R14, RZ, P1 ;  /* 0x000000ff0e0e7207 */ /* 0x000fc40000800000 */
[----:B------:R-:W-:Y:S02]  /*1a60*/  SEL R15, R15, 0x80000000, P1 ;  /* 0x800000000f0f7807 */ /* 0x000fe40000800000 */
[----:B------:R-:W-:Y:S02]  /*1a70*/  SEL R16, R16, RZ, P0 ;  /* 0x000000ff10107207 */ /* 0x000fe40000000000 */
[----:B------:R-:W-:Y:S02]  /*1a80*/  SEL R17, R17, 0x80000000, P0 ;  /* 0x8000000011117807 */ /* 0x000fe40000000000 */
[----:B------:R-:W-:Y:S02]  /*1a90*/  SEL R18, R18, RZ, P4 ;  /* 0x000000ff12127207 */ /* 0x000fe40002000000 */
[----:B------:R-:W-:Y:S02]  /*1aa0*/  SEL R19, R19, 0x80000000, P4 ;  /* 0x8000000013137807 */ /* 0x000fe40002000000 */
[----:B------:R-:W-:-:S02]  /*1ab0*/  SEL R20, R20, RZ, P5 ;  /* 0x000000ff14147207 */ /* 0x000fc40002800000 */
[----:B------:R-:W-:Y:S02]  /*1ac0*/  SEL R21, R21, 0x80000000, P5 ;  /* 0x8000000015157807 */ /* 0x000fe40002800000 */
[----:B------:R-:W-:Y:S02]  /*1ad0*/  SEL R22, R22, RZ, P3 ;  /* 0x000000ff16167207 */ /* 0x000fe40001800000 */
[----:B------:R-:W-:Y:S02]  /*1ae0*/  SEL R23, R23, 0x80000000, P3 ;  /* 0x8000000017177807 */ /* 0x000fe40001800000 */
[----:B------:R-:W-:Y:S02]  /*1af0*/  SEL R24, R24, RZ, P2 ;  /* 0x000000ff18187207 */ /* 0x000fe40001000000 */
[----:B------:R-:W-:Y:S02]  /*1b00*/  SEL R25, R25, 0x80000000, P2 ;  /* 0x8000000019197807 */ /* 0x000fe40001000000 */
[----:B------:R-:W-:-:S02]  /*1b10*/  LOP3.LUT R37, R45, R37, RZ, 0x3c, !PT ;  /* 0x000000252d257212 */ /* 0x000fc400078e3cff */
[----:B------:R-:W-:Y:S02]  /*1b20*/  ISETP.NE.U32.AND P1, PT, R26, -0x1, PT ;  /* 0xffffffff1a00780c */ /* 0x000fe40003f25070 */
[----:B------:R-:W-:Y:S02]  /*1b30*/  ISETP.NE.U32.AND P0, PT, R28, -0x1, PT ;  /* 0xffffffff1c00780c */ /* 0x000fe40003f05070 */
[----:B------:R-:W-:Y:S02]  /*1b40*/  ISETP.NE.U32.AND P4, PT, R30, -0x1, PT ;  /* 0xffffffff1e00780c */ /* 0x000fe40003f85070 */
[----:B------:R-:W-:Y:S02]  /*1b50*/  ISETP.NE.U32.AND P5, PT, R32, -0x1, PT ;  /* 0xffffffff2000780c */ /* 0x000fe40003fa5070 */
[----:B------:R-:W-:Y:S02]  /*1b60*/  ISETP.NE.U32.AND P3, PT, R34, -0x1, PT ;  /* 0xffffffff2200780c */ /* 0x000fe40003f65070 */
[----:B------:R-:W-:-:S02]  /*1b70*/  ISETP.NE.U32.AND P2, PT, R36, -0x1, PT ;  /* 0xffffffff2400780c */ /* 0x000fc40003f45070 */
[----:B------:R-:W-:Y:S02]  /*1b80*/  ISETP.NE.AND.EX P1, PT, R27, 0x7fffffff, PT, P1 ;  /* 0x7fffffff1b00780c */ /* 0x000fe40003f25310 */
[----:B------:R-:W-:Y:S02]  /*1b90*/  ISETP.NE.AND.EX P0, PT, R29, 0x7fffffff, PT, P0 ;  /* 0x7fffffff1d00780c */ /* 0x000fe40003f05300 */
[----:B------:R-:W-:Y:S02]  /*1ba0*/  ISETP.NE.AND.EX P4, PT, R31, 0x7fffffff, PT, P4 ;  /* 0x7fffffff1f00780c */ /* 0x000fe40003f85340 */
[----:B------:R-:W-:Y:S02]  /*1bb0*/  ISETP.NE.AND.EX P5, PT, R33, 0x7fffffff, PT, P5 ;  /* 0x7fffffff2100780c */ /* 0x000fe40003fa5350 */
[----:B------:R-:W-:Y:S02]  /*1bc0*/  ISETP.NE.AND.EX P3, PT, R35, 0x7fffffff, PT, P3 ;  /* 0x7fffffff2300780c */ /* 0x000fe40003f65330 */
[----:B------:R-:W-:-:S02]  /*1bd0*/  ISETP.NE.AND.EX P2, PT, R37, 0x7fffffff, PT, P2 ;  /* 0x7fffffff2500780c */ /* 0x000fc40003f45320 */
[----:B------:R-:W-:Y:S02]  /*1be0*/  SEL R26, R26, RZ, P1 ;  /* 0x000000ff1a1a7207 */ /* 0x000fe40000800000 */
[----:B------:R-:W-:Y:S02]  /*1bf0*/  SEL R27, R27, 0x80000000, P1 ;  /* 0x800000001b1b7807 */ /* 0x000fe40000800000 */
        /* <DEDUP_REMOVED lines=8> */
[----:B------:R-:W-:Y:S02]  /*1c80*/  SEL R36, R36, RZ, P2 ;  /* 0x000000ff24247207 */ /* 0x000fe40001000000 */
[----:B-1----:R-:W-:-:S07]  /*1c90*/  SEL R37, R37, 0x80000000, P2 ;  /* 0x8000000025257807 */ /* 0x002fce0001000000 */
.L_x_131:
[----:B0-----:R-:W-:Y:S01]  /*1ca0*/  IMAD R44, RZ, RZ, -UR13 ;  /* 0x8000000dff2c7e24 */ /* 0x001fe2000f8e02ff */
[----:B------:R-:W-:Y:S02]  /*1cb0*/  ULEA UR14, UR4, UR12, 0xa ;  /* 0x0000000c040e7291 */ /* 0x000fe4000f8e50ff */
[----:B------:R-:W-:Y:S02]  /*1cc0*/  UIADD3 UR4, UPT, UPT, UR4, 0x1, URZ ;  /* 0x0000000104047890 */ /* 0x000fe4000fffe0ff */
[----:B------:R-:W-:-:S04]  /*1cd0*/  VIADDMNMX R45, R44, R39, 0x8, PT ;  /* 0x000000082c2d7446 */ /* 0x000fc80003800127 */
[----:B------:R-:W-:Y:S02]  /*1ce0*/  SHF.L.U32 R44, R38, R45, RZ ;  /* 0x0000002d262c7219 */ /* 0x000fe400000006ff */
[----:B------:R-:W-:-:S04]  /*1cf0*/  SHF.R.U64 R45, R6, UR13, R7 ;  /* 0x0000000d062d7c19 */ /* 0x000fc80008001207 */
[----:B------:R-:W-:-:S04]  /*1d00*/  LOP3.LUT R45, R45, R44, RZ, 0x30, !PT ;  /* 0x0000002c2d2d7212 */ /* 0x000fc800078e30ff */
[----:B------:R-:W-:-:S05]  /*1d10*/  LEA R45, R45, UR14, 0x2 ;  /* 0x0000000e2d2d7c11 */ /* 0x000fca000f8e10ff */
[----:B------:R0:W-:Y:S02]  /*1d20*/  ATOMS.POPC.INC.32 RZ, [R45+URZ] ;  /* 0x000000002dff7f8c */ /* 0x0001e4000d8000ff */
[----:B0-----:R-:W-:-:S04]  /*1d30*/  SHF.R.U64 R45, R8, UR13, R9 ;  /* 0x0000000d082d7c19 */ /* 0x001fc80008001209 */
        /* <DEDUP_REMOVED lines=55> */
[----:B0-----:R-:W-:Y:S01]  /*20b0*/  SHF.R.U64 R45, R36, UR13, R37 ;  /* 0x0000000d242d7c19 */ /* 0x001fe20008001225 */
[----:B------:R-:W-:-:S03]  /*20c0*/  UIADD3 UR13, UPT, UPT, UR13, 0x8, URZ ;  /* 0x000000080d0d7890 */ /* 0x000fc6000fffe0ff */
[----:B------:R-:W-:-:S03]  /*20d0*/  LOP3.LUT R44, R45, R44, RZ, 0x30, !PT ;  /* 0x0000002c2d2c7212 */ /* 0x000fc600078e30ff */
[----:B------:R-:W-:Y:S02]  /*20e0*/  ISETP.LE.AND P0, PT, R39, UR13, PT ;  /* 0x0000000d27007c0c */ /* 0x000fe4000bf03270 */
[----:B------:R-:W-:-:S05]  /*20f0*/  LEA R44, R44, UR14, 0x2 ;  /* 0x0000000e2c2c7c11 */ /* 0x000fca000f8e10ff */
[----:B------:R0:W-:Y:S06]  /*2100*/  ATOMS.POPC.INC.32 RZ, [R44+URZ] ;  /* 0x000000002cff7f8c */ /* 0x0001ec000d8000ff */
[----:B------:R-:W-:Y:S05]  /*2110*/  @!P0 BRA `(.L_x_131) ;  /* 0xfffffff800e08947 */ /* 0x000fea000383ffff */
.L_x_130:
[----:B------:R-:W-:Y:S05]  /*2120*/  BRA.U !UP0, `(.L_x_132) ;  /* 0xffffffe9086c7547 */ /* 0x000fea000b83ffff */
.L_x_127:
[----:B------:R-:W-:Y:S01]  /*2130*/  BAR.SYNC.DEFER_BLOCKING 0x0 ;  /* 0x0000000000007b1d */ /* 0x000fe20000010000 */
[----:B------:R-:W-:-:S05]  /*2140*/  ISETP.NE.AND P0, PT, R43, RZ, PT ;  /* 0x000000ff2b00720c */ /* 0x000fca0003f05270 */
[----:B------:R-:W-:Y:S08]  /*2150*/  BSSY.RECONVERGENT B0, `(.L_x_133) ;  /* 0x0000175000007945 */ /* 0x000ff00003800200 */
[----:B------:R-:W-:Y:S05]  /*2160*/  @P0 BRA `(.L_x_134) ;  /* 0x0000001400cc0947 */ /* 0x000fea0003800000 */
[----:B--2345:R-:W2:Y:S01]  /*2170*/  LDC.64 R6, c[0x0][0x398] ;  /* 0x0000e600ff067b82 */ /* 0x03cea20000000a00 */
[----:B------:R-:W-:Y:S01]  /*2180*/  IMAD.MOV.U32 R9, RZ, RZ, RZ ;  /* 0x000000ffff097224 */ /* 0x000fe200078e00ff */
[----:B--2---:R-:W-:-:S04]  /*2190*/  IADD3 R6, PT, PT, R7, 0x7, -R6 ;  /* 0x0000000707067810 */ /* 0x004fc80007ffe806 */
[----:B------:R-:W-:-:S04]  /*21a0*/  SHF.R.S32.HI R7, RZ, 0x1f, R6 ;  /* 0x0000001fff077819 */ /* 0x000fc80000011406 */
[----:B------:R-:W-:-:S04]  /*21b0*/  LEA.HI R7, R7, R6, RZ, 0x3 ;  /* 0x0000000607077211 */ /* 0x000fc800078f18ff */
[----:B------:R-:W-:-:S04]  /*21c0*/  SHF.R.S32.HI R7, RZ, 0x3, R7 ;  /* 0x00000003ff077819 */ /* 0x000fc80000011407 */
[C---:B------:R-:W-:Y:S01]  /*21d0*/  LOP3.LUT R6, R7.reuse, 0xffffff8, RZ, 0xc0, !PT ;  /* 0x0ffffff807067812 */ /* 0x040fe200078ec0ff */
[----:B------:R-:W-:-:S05]  /*21e0*/  VIADD R13, R7, 0xffffffff ;  /* 0xffffffff070d7836 */ /* 0x000fca0000000000 */
[----:B------:R-:W-:-:S13]  /*21f0*/  ISETP.GE.U32.AND P0, PT, R13, 0x7, PT ;  /* 0x000000070d00780c */ /* 0x000fda0003f06070 */
[----:B------:R-:W-:Y:S05]  /*2200*/  @!P0 BRA `(.L_x_135) ;  /* 0x00000004006c8947 */ /* 0x000fea0003800000 */
[----:B01----:R-:W0:Y:S01]  /*2210*/  LDC.64 R8, c[0x0][0x380] ;  /* 0x0000e000ff087b82 */ /* 0x003e220000000a00 */
[----:B------:R-:W-:-:S07]  /*2220*/  IMAD.MOV.U32 R11, RZ, RZ, RZ ;  /* 0x000000ffff0b7224 */ /* 0x000fce00078e00ff */
.L_x_152:
[----:B----4-:R-:W-:Y:S01]  /*2230*/  IMAD R15, R11, 0x400, R2 ;  /* 0x000004000b0f7824 */ /* 0x010fe200078e0202 */
[----:B------:R-:W-:Y:S04]  /*2240*/  BSSY.RECONVERGENT B1, `(.L_x_136) ;  /* 0x000000f000017945 */ /* 0x000fe80003800200 */
[----:B0123--:R-:W1:Y:S04]  /*2250*/  LDS R20, [R15] ;  /* 0x000000000f147984 */ /* 0x00fe680000000800 */
[----:B------:R2:W3:Y:S04]  /*2260*/  LDS R17, [R15+0x400] ;  /* 0x000400000f117984 */ /* 0x0004e80000000800 */
[----:B------:R2:W4:Y:S04]  /*2270*/  LDS R22, [R15+0x800] ;  /* 0x000800000f167984 */ /* 0x0005280000000800 */
[----:B------:R2:W0:Y:S04]  /*2280*/  LDS R23, [R15+0xc00] ;  /* 0x000c00000f177984 */ /* 0x0004280000000800 */
[----:B------:R2:W0:Y:S04]  /*2290*/  LDS R16, [R15+0x1000] ;  /* 0x001000000f107984 */ /* 0x0004280000000800 */
[----:B------:R2:W0:Y:S04]  /*22a0*/  LDS R14, [R15+0x1400] ;  /* 0x001400000f0e7984 */ /* 0x0004280000000800 */
[----:B------:R2:W0:Y:S04]  /*22b0*/  LDS R12, [R15+0x1800] ;  /* 0x001800000f0c7984 */ /* 0x0004280000000800 */
[----:B------:R2:W0:Y:S01]  /*22c0*/  LDS R10, [R15+0x1c00] ;  /* 0x001c00000f0a7984 */ /* 0x0004220000000800 */
[----:B-1----:R-:W-:-:S13]  /*22d0*/  ISETP.NE.AND P0, PT, R20, RZ, PT ;  /* 0x000000ff1400720c */ /* 0x002fda0003f05270 */
[----:B--234-:R-:W-:Y:S05]  /*22e0*/  @!P0 BRA `(.L_x_137) ;  /* 0x0000000000108947 */ /* 0x01cfea0003800000 */
[----:B------:R-:W-:Y:S02]  /*22f0*/  IMAD R19, R11, 0x100, R0 ;  /* 0x000001000b137824 */ /* 0x000fe400078e0200 */
[----:B------:R-:W-:Y:S02]  /*2300*/  IMAD.MOV.U32 R21, RZ, RZ, RZ ;  /* 0x000000ffff157224 */ /* 0x000fe400078e00ff */
[----:B0-----:R-:W-:-:S05]  /*2310*/  IMAD.WIDE.U32 R18, R19, 0x8, R8 ;  /* 0x0000000813127825 */ /* 0x001fca00078e0008 */
[----:B------:R1:W-:Y:S02]  /*2320*/  REDG.E.ADD.64.STRONG.GPU desc[UR16][R18.64], R20 ;  /* 0x000000141200798e */ /* 0x0003e4000c12e510 */
.L_x_137:
[----:B------:R-:W-:Y:S05]  /*2330*/  BSYNC.RECONVERGENT B1 ;  /* 0x0000000000017941 */ /* 0x000fea0003800200 */
.L_x_136:
[----:B------:R-:W-:Y:S01]  /*2340*/  ISETP.NE.AND P6, PT, R17, RZ, PT ;  /* 0x000000ff1100720c */ /* 0x000fe20003fc5270 */
[----:B------:R-:W-:Y:S01]  /*2350*/  BSSY.RECONVERGENT B1, `(.L_x_138) ;  /* 0x000000e000017945 */ /* 0x000fe20003800200 */
[----:B------:R-:W-:Y:S02]  /*2360*/  ISETP.NE.AND P0, PT, R22, RZ, PT ;  /* 0x000000ff1600720c */ /* 0x000fe40003f05270 */
[----:B0-----:R-:W-:Y:S02]  /*2370*/  ISETP.NE.AND P1, PT, R23, RZ, PT ;  /* 0x000000ff1700720c */ /* 0x001fe40003f25270 */
[----:B------:R-:W-:Y:S02]  /*2380*/  ISETP.NE.AND P2, PT, R16, RZ, PT ;  /* 0x000000ff1000720c */ /* 0x000fe40003f45270 */
[----:B------:R-:W-:Y:S02]  /*2390*/  ISETP.NE.AND P3, PT, R14, RZ, PT ;  /* 0x000000ff0e00720c */ /* 0x000fe40003f65270 */
[----:B------:R-:W-:-:S02]  /*23a0*/  ISETP.NE.AND P4, PT, R12, RZ, PT ;  /* 0x000000ff0c00720c */ /* 0x000fc40003f85270 */
[----:B------:R-:W-:Y:S01]  /*23b0*/  ISETP.NE.AND P5, PT, R10, RZ, PT ;  /* 0x000000ff0a00720c */ /* 0x000fe20003fa5270 */
[----:B------:R-:W-:-:S12]  /*23c0*/  @!P6 BRA `(.L_x_139) ;  /* 0x000000000018e947 */ /* 0x000fd80003800000 */
[----:B-1----:R-:W-:Y:S02]  /*23d0*/  IMAD R19, R11, 0x100, R0 ;  /* 0x000001000b137824 */ /* 0x002fe400078e0200 */
[----:B------:R-:W-:Y:S02]  /*23e0*/  IMAD.MOV.U32 R20, RZ, RZ, R17 ;  /* 0x000000ffff147224 */ /* 0x000fe400078e0011 */
[----:B------:R-:W-:Y:S02]  /*23f0*/  VIADD R19, R19, 0x100 ;  /* 0x0000010013137836 */ /* 0x000fe40000000000 */
[----:B------:R-:W-:Y:S02]  /*2400*/  IMAD.MOV.U32 R21, RZ, RZ, RZ ;  /* 0x000000ffff157224 */ /* 0x000fe400078e00ff */
[----:B------:R-:W-:-:S05]  /*2410*/  IMAD.WIDE.U32 R18, R19, 0x8, R8 ;  /* 0x0000000813127825 */ /* 0x000fca00078e0008 */
[----:B------:R0:W-:Y:S02]  /*2420*/  REDG.E.ADD.64.STRONG.GPU desc[UR16][R18.64], R20 ;  /* 0x000000141200798e */ /* 0x0001e4000c12e510 */
.L_x_139:
[----:B------:R-:W-:Y:S05]  /*2430*/  BSYNC.RECONVERGENT B1 ;  /* 0x0000000000017941 */ /* 0x000fea0003800200 */
.L_x_138:
[----:B------:R-:W-:Y:S04]  /*2440*/  BSSY.RECONVERGENT B1, `(.L_x_140) ;  /* 0x0000008000017945 */ /* 0x000fe80003800200 */
[----:B------:R-:W-:Y:S05]  /*2450*/  @!P0 BRA `(.L_x_141) ;  /* 0x0000000000188947 */ /* 0x000fea0003800000 */
[----:B01----:R-:W-:Y:S02]  /*2460*/  IMAD R19, R11, 0x100, R0 ;  /* 0x000001000b137824 */ /* 0x003fe400078e0200 */
[----:B------:R-:W-:Y:S02]  /*2470*/  IMAD.MOV.U32 R20, RZ, RZ, R22 ;  /* 0x000000ffff147224 */ /* 0x000fe400078e0016 */
[----:B------:R-:W-:Y:S02]  /*2480*/  VIADD R19, R19, 0x200 ;  /* 0x0000020013137836 */ /* 0x000fe40000000000 */
[----:B------:R-:W-:Y:S02]  /*2490*/  IMAD.MOV.U32 R21, RZ, RZ, RZ ;  /* 0x000000ffff157224 */ /* 0x000fe400078e00ff */
[----:B------:R-:W-:-:S05]  /*24a0*/  IMAD.WIDE.U32 R18, R19, 0x8, R8 ;  /* 0x0000000813127825 */ /* 0x000fca00078e0008 */
[----:B------:R2:W-:Y:S02]  /*24b0*/  REDG.E.ADD.64.STRONG.GPU desc[UR16][R18.64], R20 ;  /* 0x000000141200798e */ /* 0x0005e4000c12e510 */
.L_x_141:
[----:B------:R-:W-:Y:S05]  /*24c0*/  BSYNC.RECONVERGENT B1 ;  /* 0x0000000000017941 */ /* 0x000fea0003800200 */
.L_x_140:
[----:B------:R-:W-:Y:S04]  /*24d0*/  BSSY.RECONVERGENT B1, `(.L_x_142) ;  /* 0x0000008000017945 */ /* 0x000fe80003800200 */
[----:B------:R-:W-:Y:S05]  /*24e0*/  @!P1 BRA `(.L_x_143) ;  /* 0x0000000000189947 */ /* 0x000fea0003800000 */
[----:B012---:R-:W-:Y:S02]  /*24f0*/  IMAD R19, R11, 0x100, R0 ;  /* 0x000001000b137824 */ /* 0x007fe400078e0200 */
[----:B------:R-:W-:Y:S02]  /*2500*/  IMAD.MOV.U32 R20, RZ, RZ, R23 ;  /* 0x000000ffff147224 */ /* 0x000fe400078e0017 */
[----:B------:R-:W-:Y:S02]  /*2510*/  VIADD R19, R19, 0x300 ;  /* 0x0000030013137836 */ /* 0x000fe40000000000 */
[----:B------:R-:W-:Y:S02]  /*2520*/  IMAD.MOV.U32 R21, RZ, RZ, RZ ;  /* 0x000000ffff157224 */ /* 0x000fe400078e00ff */
[----:B------:R-:W-:-:S05]  /*2530*/  IMAD.WIDE.U32 R18, R19, 0x8, R8 ;  /* 0x0000000813127825 */ /* 0x000fca00078e0008 */
[----:B------:R3:W-:Y:S02]  /*2540*/  REDG.E.ADD.64.STRONG.GPU desc[UR16][R18.64], R20 ;  /* 0x000000141200798e */ /* 0x0007e4000c12e510 */
.L_x_143:
[----:B------:R-:W-:Y:S05]  /*2550*/  BSYNC.RECONVERGENT B1 ;  /* 0x0000000000017941 */ /* 0x000fea0003800200 */
.L_x_142:
[----:B------:R-:W-:Y:S04]  /*2560*/  BSSY.RECONVERGENT B1, `(.L_x_144) ;  /* 0x0000007000017945 */ /* 0x000fe80003800200 */
[----:B------:R-:W-:Y:S05]  /*2570*/  @!P2 BRA `(.L_x_145) ;  /* 0x000000000014a947 */ /* 0x000fea0003800000 */
[----:B0123--:R-:W-:Y:S02]  /*2580*/  IMAD R19, R11, 0x100, R0 ;  /* 0x000001000b137824 */ /* 0x00ffe400078e0200 */
[----:B------:R-:W-:Y:S02]  /*2590*/  IMAD.MOV.U32 R17, RZ, RZ, RZ ;  /* 0x000000ffff117224 */ /* 0x000fe400078e00ff */
[----:B------:R-:W-:-:S04]  /*25a0*/  VIADD R19, R19, 0x400 ;  /* 0x0000040013137836 */ /* 0x000fc80000000000 */
[----:B------:R-:W-:-:S05]  /*25b0*/  IMAD.WIDE.U32 R18, R19, 0x8, R8 ;  /* 0x0000000813127825 */ /* 0x000fca00078e0008 */
[----:B------:R4:W-:Y:S02]  /*25c0*/  REDG.E.ADD.64.STRONG.GPU desc[UR16][R18.64], R16 ;  /* 0x000000101200798e */ /* 0x0009e4000c12e510 */
.L_x_145:
[----:B------:R-:W-:Y:S05]  /*25d0*/  BSYNC.RECONVERGENT B1 ;  /* 0x0000000000017941 */ /* 0x000fea0003800200 */
.L_x_144:
[----:B------:R-:W-:Y:S04]  /*25e0*/  BSSY.RECONVERGENT B1, `(.L_x_146) ;  /* 0x0000007000017945 */ /* 0x000fe80003800200 */
[----:B------:R-:W-:Y:S05]  /*25f0*/  @!P3 BRA `(.L_x_147) ;  /* 0x000000000014b947 */ /* 0x000fea0003800000 */
[----:B----4-:R-:W-:Y:S02]  /*2600*/  IMAD R17, R11, 0x100, R0 ;  /* 0x000001000b117824 */ /* 0x010fe400078e0200 */
[----:B------:R-:W-:Y:S02]  /*2610*/  IMAD.MOV.U32 R15, RZ, RZ, RZ ;  /* 0x000000ffff0f7224 */ /* 0x000fe400078e00ff */
[----:B------:R-:W-:-:S04]  /*2620*/  VIADD R17, R17, 0x500 ;  /* 0x0000050011117836 */ /* 0x000fc80000000000 */
[----:B------:R-:W-:-:S05]  /*2630*/  IMAD.WIDE.U32 R16, R17, 0x8, R8 ;  /* 0x0000000811107825 */ /* 0x000fca00078e0008 */
[----:B------:R4:W-:Y:S02]  /*2640*/  REDG.E.ADD.64.STRONG.GPU desc[UR16][R16.64], R14 ;  /* 0x0000000e1000798e */ /* 0x0009e4000c12e510 */
.L_x_147:
[----:B------:R-:W-:Y:S05]  /*2650*/  BSYNC.RECONVERGENT B1 ;  /* 0x0000000000017941 */ /* 0x000fea0003800200 */
.L_x_146:
[----:B------:R-:W-:Y:S04]  /*2660*/  BSSY.RECONVERGENT B1, `(.L_x_148) ;  /* 0x0000008000017945 */ /* 0x000fe80003800200 */
[----:B------:R-:W-:Y:S05]  /*2670*/  @!P4 BRA `(.L_x_149) ;  /* 0x000000000018c947 */ /* 0x000fea0003800000 */
[----:B----4-:R-:W-:Y:S02]  /*2680*/  IMAD R15, R11, 0x100, R0 ;  /* 0x000001000b0f7824 */ /* 0x010fe400078e0200 */
[----:B------:R-:W-:Y:S02]  /*2690*/  IMAD.MOV.U32 R16, RZ, RZ, R12 ;  /* 0x000000ffff107224 */ /* 0x000fe400078e000c */
[----:B------:R-:W-:Y:S02]  /*26a0*/  VIADD R15, R15, 0x600 ;  /* 0x000006000f0f7836 */ /* 0x000fe40000000000 */
[----:B------:R-:W-:Y:S02]  /*26b0*/  IMAD.MOV.U32 R17, RZ, RZ, RZ ;  /* 0x000000ffff117224 */ /* 0x000fe400078e00ff */
[----:B------:R-:W-:-:S05]  /*26c0*/  IMAD.WIDE.U32 R14, R15, 0x8, R8 ;  /* 0x000000080f0e7825 */ /* 0x000fca00078e0008 */
[----:B------:R4:W-:Y:S02]  /*26d0*/  REDG.E.ADD.64.STRONG.GPU desc[UR16][R14.64], R16 ;  /* 0x000000100e00798e */ /* 0x0009e4000c12e510 */
.L_x_149:
[----:B------:R-:W-:Y:S05]  /*26e0*/  BSYNC.RECONVERGENT B1 ;  /* 0x0000000000017941 */ /* 0x000fea0003800200 */
.L_x_148:
        /* <DEDUP_REMOVED lines=8> */
.L_x_151:
[----:B------:R-:W-:Y:S05]  /*2770*/  BSYNC.RECONVERGENT B1 ;  /* 0x0000000000017941 */ /* 0x000fea0003800200 */
.L_x_150:
[----:B------:R-:W-:-:S05]  /*2780*/  VIADD R11, R11, 0x8 ;  /* 0x000000080b0b7836 */ /* 0x000fca0000000000 */
[----:B------:R-:W-:-:S13]  /*2790*/  ISETP.NE.AND P0, PT, R11, R6, PT ;  /* 0x000000060b00720c */ /* 0x000fda0003f05270 */
[----:B------:R-:W-:Y:S05]  /*27a0*/  @P0 BRA `(.L_x_152) ;  /* 0xfffffff800a00947 */ /* 0x000fea000383ffff */
[----:B------:R-:W-:-:S07]  /*27b0*/  IMAD.MOV.U32 R9, RZ, RZ, R6 ;  /* 0x000000ffff097224 */ /* 0x000fce00078e0006 */
.L_x_135:
[C---:B----4-:R-:W-:Y:S02]  /*27c0*/  LOP3.LUT R17, R7.reuse, 0x7, RZ, 0xc0, !PT ;  /* 0x0000000707117812 */ /* 0x050fe400078ec0ff */
[----:B------:R-:W-:Y:S02]  /*27d0*/  LOP3.LUT R16, R7, 0x3, RZ, 0xc0, !PT ;  /* 0x0000000307107812 */ /* 0x000fe400078ec0ff */
[C---:B------:R-:W-:Y:S01]  /*27e0*/  ISETP.NE.AND P0, PT, R17.reuse, RZ, PT ;  /* 0x000000ff1100720c */ /* 0x040fe20003f05270 */
[----:B0123--:R-:W-:Y:S01]  /*27f0*/  VIADD R18, R17, 0xffffffff ;  /* 0xffffffff11127836 */ /* 0x00ffe20000000000 */
[----:B------:R-:W-:Y:S01]  /*2800*/  LOP3.LUT R7, R7, 0x1, RZ, 0xc0, !PT ;  /* 0x0000000107077812 */ /* 0x000fe200078ec0ff */
[----:B------:R-:W-:-:S10]  /*2810*/  VIADD R19, R16, 0xffffffff ;  /* 0xffffffff10137836 */ /* 0x000fd40000000000 */
[----:B------:R-:W-:Y:S05]  /*2820*/  @!P0 BRA `(.L_x_153) ;  /* 0x0000000400748947 */ /* 0x000fea0003800000 */
[----:B------:R-:W-:-:S13]  /*2830*/  ISETP.GE.U32.AND P0, PT, R18, 0x3, PT ;  /* 0x000000031200780c */ /* 0x000fda0003f06070 */
[----:B------:R-:W-:Y:S05]  /*2840*/  @!P0 BRA `(.L_x_154) ;  /* 0x0000000000c08947 */ /* 0x000fea0003800000 */
[----:B------:R-:W-:Y:S01]  /*2850*/  IMAD R10, R9, 0x400, R2 ;  /* 0x00000400090a7824 */ /* 0x000fe200078e0202 */
[----:B------:R-:W-:Y:S04]  /*2860*/  BSSY.RECONVERGENT B1, `(.L_x_155) ;  /* 0x000000f000017945 */ /* 0x000fe80003800200 */
[----:B------:R-:W0:Y:S04]  /*2870*/  LDS R14, [R10] ;  /* 0x000000000a0e7984 */ /* 0x000e280000000800 */
[----:B------:R-:W1:Y:S04]  /*2880*/  LDS R12, [R10+0x400] ;  /* 0x000400000a0c7984 */ /* 0x000e680000000800 */
[----:B------:R-:W2:Y:S04]  /*2890*/  LDS R20, [R10+0x800] ;  /* 0x000800000a147984 */ /* 0x000ea80000000800 */
[----:B------:R-:W3:Y:S01]  /*28a0*/  LDS R8, [R10+0xc00] ;  /* 0x000c00000a087984 */ /* 0x000ee20000000800 */
[----:B0-----:R-:W-:-:S02]  /*28b0*/  ISETP.NE.AND P0, PT, R14, RZ, PT ;  /* 0x000000ff0e00720c */ /* 0x001fc40003f05270 */
[----:B-1----:R-:W-:Y:S02]  /*28c0*/  ISETP.NE.AND P1, PT, R12, RZ, PT ;  /* 0x000000ff0c00720c */ /* 0x002fe40003f25270 */
[----:B--2---:R-:W-:Y:S02]  /*28d0*/  ISETP.NE.AND P2, PT, R20, RZ, PT ;  /* 0x000000ff1400720c */ /* 0x004fe40003f45270 */
[----:B---3--:R-:W-:-:S07]  /*28e0*/  ISETP.NE.AND P3, PT, R8, RZ, PT ;  /* 0x000000ff0800720c */ /* 0x008fce0003f65270 */
[----:B------:R-:W-:Y:S06]  /*28f0*/  @!P0 BRA `(.L_x_156) ;  /* 0x0000000000148947 */ /* 0x000fec0003800000 */
[----:B------:R-:W0:Y:S01]  /*2900*/  LDC.64 R10, c[0x0][0x380] ;  /* 0x0000e000ff0a7b82 */ /* 0x000e220000000a00 */
[----:B------:R-:W-:-:S04]  /*2910*/  IMAD R15, R9, 0x100, R0 ;  /* 0x00000100090f7824 */ /* 0x000fc800078e0200 */
[----:B0-----:R-:W-:-:S04]  /*2920*/  IMAD.WIDE.U32 R10, R15, 0x8, R10 ;  /* 0x000000080f0a7825 */ /* 0x001fc800078e000a */
[----:B------:R-:W-:-:S05]  /*2930*/  IMAD.MOV.U32 R15, RZ, RZ, RZ ;  /* 0x000000ffff0f7224 */ /* 0x000fca00078e00ff */
[----:B------:R0:W-:Y:S02]  /*2940*/  REDG.E.ADD.64.STRONG.GPU desc[UR16][R10.64], R14 ;  /* 0x0000000e0a00798e */ /* 0x0001e4000c12e510 */
.L_x_156:
[----:B------:R-:W-:Y:S05]  /*2950*/  BSYNC.RECONVERGENT B1 ;  /* 0x0000000000017941 */ /* 0x000fea0003800200 */
.L_x_155:
[----:B------:R-:W-:Y:S04]  /*2960*/  BSSY.RECONVERGENT B1, `(.L_x_157) ;  /* 0x0000009000017945 */ /* 0x000fe80003800200 */
[----:B------:R-:W-:Y:S05]  /*2970*/  @!P1 BRA `(.L_x_158) ;  /* 0x00000000001c9947 */ /* 0x000fea0003800000 */
[----:B0-----:R-:W0:Y:S01]  /*2980*/  LDC.64 R10, c[0x0][0x380] ;  /* 0x0000e000ff0a7b82 */ /* 0x001e220000000a00 */
[----:B------:R-:W-:Y:S02]  /*2990*/  IMAD R15, R9, 0x100, R0 ;  /* 0x00000100090f7824 */ /* 0x000fe400078e0200 */
[----:B------:R-:W-:Y:S02]  /*29a0*/  IMAD.MOV.U32 R14, RZ, RZ, R12 ;  /* 0x000000ffff0e7224 */ /* 0x000fe400078e000c */
[----:B------:R-:W-:-:S04]  /*29b0*/  VIADD R15, R15, 0x100 ;  /* 0x000001000f0f7836 */ /* 0x000fc80000000000 */
[----:B0-----:R-:W-:-:S04]  /*29c0*/  IMAD.WIDE.U32 R10, R15, 0x8, R10 ;  /* 0x000000080f0a7825 */ /* 0x001fc800078e000a */
[----:B------:R-:W-:-:S05]  /*29d0*/  IMAD.MOV.U32 R15, RZ, RZ, RZ ;  /* 0x000000ffff0f7224 */ /* 0x000fca00078e00ff */
[----:B------:R1:W-:Y:S02]  /*29e0*/  REDG.E.ADD.64.STRONG.GPU desc[UR16][R10.64], R14 ;  /* 0x0000000e0a00798e */ /* 0x0003e4000c12e510 */
.L_x_158:
[----:B------:R-:W-:Y:S05]  /*29f0*/  BSYNC.RECONVERGENT B1 ;  /* 0x0000000000017941 */ /* 0x000fea0003800200 */
.L_x_157:
[----:B------:R-:W-:Y:S04]  /*2a00*/  BSSY.RECONVERGENT B1, `(.L_x_159) ;  /* 0x0000009000017945 */ /* 0x000fe80003800200 */
[----:B------:R-:W-:Y:S05]  /*2a10*/  @!P2 BRA `(.L_x_160) ;  /* 0x00000000001ca947 */ /* 0x000fea0003800000 */
[----:B01----:R-:W0:Y:S01]  /*2a20*/  LDC.64 R10, c[0x0][0x380] ;  /* 0x0000e000ff0a7b82 */ /* 0x003e220000000a00 */
[----:B------:R-:W-:Y:S02]  /*2a30*/  IMAD R15, R9, 0x100, R0 ;  /* 0x00000100090f7824 */ /* 0x000fe400078e0200 */
[----:B------:R-:W-:Y:S02]  /*2a40*/  IMAD.MOV.U32 R14, RZ, RZ, R20 ;  /* 0x000000ffff0e7224 */ /* 0x000fe400078e0014 */
[----:B------:R-:W-:-:S04]  /*2a50*/  VIADD R15, R15, 0x200 ;  /* 0x000002000f0f7836 */ /* 0x000fc80000000000 */
[----:B0-----:R-:W-:-:S04]  /*2a60*/  IMAD.WIDE.U32 R10, R15, 0x8, R10 ;  /* 0x000000080f0a7825 */ /* 0x001fc800078e000a */
[----:B------:R-:W-:-:S05]  /*2a70*/  IMAD.MOV.U32 R15, RZ, RZ, RZ ;  /* 0x000000ffff0f7224 */ /* 0x000fca00078e00ff */
[----:B------:R2:W-:Y:S02]  /*2a80*/  REDG.E.ADD.64.STRONG.GPU desc[UR16][R10.64], R14 ;  /* 0x0000000e0a00798e */ /* 0x0005e4000c12e510 */
.L_x_160:
[----:B------:R-:W-:Y:S05]  /*2a90*/  BSYNC.RECONVERGENT B1 ;  /* 0x0000000000017941 */ /* 0x000fea0003800200 */
.L_x_159:
[----:B------:R-:W-:Y:S04]  /*2aa0*/  BSSY.RECONVERGENT B1, `(.L_x_161) ;  /* 0x0000009000017945 */ /* 0x000fe80003800200 */
[----:B------:R-:W-:Y:S05]  /*2ab0*/  @!P3 BRA `(.L_x_162) ;  /* 0x00000000001cb947 */ /* 0x000fea0003800000 */
[----:B012---:R-:W0:Y:S01]  /*2ac0*/  LDC.64 R10, c[0x0][0x380] ;  /* 0x0000e000ff0a7b82 */ /* 0x007e220000000a00 */
[----:B------:R-:W-:Y:S02]  /*2ad0*/  IMAD R15, R9, 0x100, R0 ;  /* 0x00000100090f7824 */ /* 0x000fe400078e0200 */
[----:B------:R-:W-:Y:S02]  /*2ae0*/  IMAD.MOV.U32 R14, RZ, RZ, R8 ;  /* 0x000000ffff0e7224 */ /* 0x000fe400078e0008 */
[----:B------:R-:W-:-:S04]  /*2af0*/  VIADD R15, R15, 0x300 ;  /* 0x000003000f0f7836 */ /* 0x000fc80000000000 */
[----:B0-----:R-:W-:-:S04]  /*2b00*/  IMAD.WIDE.U32 R10, R15, 0x8, R10 ;  /* 0x000000080f0a7825 */ /* 0x001fc800078e000a */
[----:B------:R-:W-:-:S05]  /*2b10*/  IMAD.MOV.U32 R15, RZ, RZ, RZ ;  /* 0x000000ffff0f7224 */ /* 0x000fca00078e00ff */
[----:B------:R3:W-:Y:S02]  /*2b20*/  REDG.E.ADD.64.STRONG.GPU desc[UR16][R10.64], R14 ;  /* 0x0000000e0a00798e */ /* 0x0007e4000c12e510 */
.L_x_162:
[----:B------:R-:W-:Y:S05]  /*2b30*/  BSYNC.RECONVERGENT B1 ;  /* 0x0000000000017941 */ /* 0x000fea0003800200 */
.L_x_161:
[----:B------:R-:W-:-:S07]  /*2b40*/  VIADD R9, R9, 0x4 ;  /* 0x0000000409097836 */ /* 0x000fce0000000000 */
.L_x_154:
[----:B------:R-:W-:Y:S01]  /*2b50*/  ISETP.NE.AND P0, PT, R16, RZ, PT ;  /* 0x000000ff1000720c */ /* 0x000fe20003f05270 */
[----:B------:R-:W-:-:S12]  /*2b60*/  BSSY.RECONVERGENT B1, `(.L_x_153) ;  /* 0x0000029000017945 */ /* 0x000fd80003800200 */
[----:B------:R-:W-:Y:S05]  /*2b70*/  @!P0 BRA `(.L_x_163) ;  /* 0x00000000009c8947 */ /* 0x000fea0003800000 */
[----:B------:R-:W-:-:S13]  /*2b80*/  ISETP.NE.AND P0, PT, R19, RZ, PT ;  /* 0x000000ff1300720c */ /* 0x000fda0003f05270 */
[----:B------:R-:W-:Y:S05]  /*2b90*/  @!P0 BRA `(.L_x_164) ;  /* 0x0000000000648947 */ /* 0x000fea0003800000 */
[----:B0123--:R-:W-:Y:S01]  /*2ba0*/  IMAD R10, R9, 0x400, R2 ;  /* 0x00000400090a7824 */ /* 0x00ffe200078e0202 */
[----:B------:R-:W-:Y:S04]  /*2bb0*/  BSSY.RECONVERGENT B2, `(.L_x_165) ;  /* 0x000000c000027945 */ /* 0x000fe80003800200 */
[----:B------:R-:W0:Y:S04]  /*2bc0*/  LDS R8, [R10] ;  /* 0x000000000a087984 */ /* 0x000e280000000800 */
[----:B------:R-:W1:Y:S01]  /*2bd0*/  LDS R12, [R10+0x400] ;  /* 0x000400000a0c7984 */ /* 0x000e620000000800 */
[----:B0-----:R-:W-:-:S02]  /*2be0*/  ISETP.NE.AND P0, PT, R8, RZ, PT ;  /* 0x000000ff0800720c */ /* 0x001fc40003f05270 */
[----:B-1----:R-:W-:-:S11]  /*2bf0*/  ISETP.NE.AND P1, PT, R12, RZ, PT ;  /* 0x000000ff0c00720c */ /* 0x002fd60003f25270 */
[----:B------:R-:W-:Y:S05]  /*2c00*/  @!P0 BRA `(.L_x_166) ;  /* 0x0000000000188947 */ /* 0x000fea0003800000 */
[----:B------:R-:W0:Y:S01]  /*2c10*/  LDC.64 R10, c[0x0][0x380] ;  /* 0x0000e000ff0a7b82 */ /* 0x000e220000000a00 */
[----:B------:R-:W-:-:S04]  /*2c20*/  IMAD R15, R9, 0x100, R0 ;  /* 0x00000100090f7824 */ /* 0x000fc800078e0200 */
[----:B0-----:R-:W-:-:S04]  /*2c30*/  IMAD.WIDE.U32 R14, R15, 0x8, R10 ;  /* 0x000000080f0e7825 */ /* 0x001fc800078e000a */
[----:B------:R-:W-:Y:S02]  /*2c40*/  IMAD.MOV.U32 R10, RZ, RZ, R8 ;  /* 0x000000ffff0a7224 */ /* 0x000fe400078e0008 */
[----:B------:R-:W-:-:S05]  /*2c50*/  IMAD.MOV.U32 R11, RZ, RZ, RZ ;  /* 0x000000ffff0b7224 */ /* 0x000fca00078e00ff */
[----:B------:R0:W-:Y:S02]  /*2c60*/  REDG.E.ADD.64.STRONG.GPU desc[UR16][R14.64], R10 ;  /* 0x0000000a0e00798e */ /* 0x0001e4000c12e510 */
.L_x_166:
[----:B------:R-:W-:Y:S05]  /*2c70*/  BSYNC.RECONVERGENT B2 ;  /* 0x0000000000027941 */ /* 0x000fea0003800200 */
.L_x_165:
[----:B------:R-:W-:Y:S04]  /*2c80*/  BSSY.RECONVERGENT B2, `(.L_x_167) ;  /* 0x0000009000027945 */ /* 0x000fe80003800200 */
[----:B------:R-:W-:Y:S05]  /*2c90*/  @!P1 BRA `(.L_x_168) ;  /* 0x00000000001c9947 */ /* 0x000fea0003800000 */
[----:B0-----:R-:W0:Y:S01]  /*2ca0*/  LDC.64 R10, c[0x0][0x380] ;  /* 0x0000e000ff0a7b82 */ /* 0x001e220000000a00 */
[----:B------:R-:W-:-:S04]  /*2cb0*/  IMAD R8, R9, 0x100, R0 ;  /* 0x0000010009087824 */ /* 0x000fc800078e0200 */
[----:B------:R-:W-:-:S04]  /*2cc0*/  VIADD R15, R8, 0x100 ;  /* 0x00000100080f7836 */ /* 0x000fc80000000000 */
[----:B0-----:R-:W-:-:S04]  /*2cd0*/  IMAD.WIDE.U32 R14, R15, 0x8, R10 ;  /* 0x000000080f0e7825 */ /* 0x001fc800078e000a */
[----:B------:R-:W-:Y:S02]  /*2ce0*/  IMAD.MOV.U32 R10, RZ, RZ, R12 ;  /* 0x000000ffff0a7224 */ /* 0x000fe400078e000c */
[----:B------:R-:W-:-:S05]  /*2cf0*/  IMAD.MOV.U32 R11, RZ, RZ, RZ ;  /* 0x000000ffff0b7224 */ /* 0x000fca00078e00ff */
[----:B------:R1:W-:Y:S02]  /*2d00*/  REDG.E.ADD.64.STRONG.GPU desc[UR16][R14.64], R10 ;  /* 0x0000000a0e00798e */ /* 0x0003e4000c12e510 */
.L_x_168:
[----:B------:R-:W-:Y:S05]  /*2d10*/  BSYNC.RECONVERGENT B2 ;  /* 0x0000000000027941 */ /* 0x000fea0003800200 */
.L_x_167:
[----:B------:R-:W-:-:S07]  /*2d20*/  VIADD R9, R9, 0x2 ;  /* 0x0000000209097836 */ /* 0x000fce0000000000 */
.L_x_164:
[----:B------:R-:W-:-:S13]  /*2d30*/  ISETP.NE.AND P0, PT, R7, RZ, PT ;  /* 0x000000ff0700720c */ /* 0x000fda0003f05270 */
[----:B------:R-:W-:Y:S05]  /*2d40*/  @!P0 BRA `(.L_x_163) ;  /* 0x0000000000288947 */ /* 0x000fea0003800000 */
[----:B------:R-:W-:-:S05]  /*2d50*/  IMAD R8, R9, 0x400, R2 ;  /* 0x0000040009087824 */ /* 0x000fca00078e0202 */
[----:B------:R-:W4:Y:S02]  /*2d60*/  LDS R12, [R8] ;  /* 0x00000000080c7984 */ /* 0x000f240000000800 */
[----:B----4-:R-:W-:-:S13]  /*2d70*/  ISETP.NE.AND P0, PT, R12, RZ, PT ;  /* 0x000000ff0c00720c */ /* 0x010fda0003f05270 */
[----:B------:R-:W-:Y:S05]  /*2d80*/  @!P0 BRA `(.L_x_163) ;  /* 0x0000000000188947 */ /* 0x000fea0003800000 */
[----:B0123--:R-:W0:Y:S01]  /*2d90*/  LDC.64 R10, c[0x0][0x380] ;  /* 0x0000e000ff0a7b82 */ /* 0x00fe220000000a00 */
[----:B------:R-:W-:-:S04]  /*2da0*/  IMAD R9, R9, 0x100, R0 ;  /* 0x0000010009097824 */ /* 0x000fc800078e0200 */
[----:B0-----:R-:W-:-:S04]  /*2db0*/  IMAD.WIDE.U32 R8, R9, 0x8, R10 ;  /* 0x0000000809087825 */ /* 0x001fc800078e000a */
[----:B------:R-:W-:Y:S02]  /*2dc0*/  IMAD.MOV.U32 R10, RZ, RZ, R12 ;  /* 0x000000ffff0a7224 */ /* 0x000fe400078e000c */
[----:B------:R-:W-:-:S05]  /*2dd0*/  IMAD.MOV.U32 R11, RZ, RZ, RZ ;  /* 0x000000ffff0b7224 */ /* 0x000fca00078e00ff */
[----:B------:R4:W-:Y:S02]  /*2de0*/  REDG.E.ADD.64.STRONG.GPU desc[UR16][R8.64], R10 ;  /* 0x0000000a0800798e */ /* 0x0009e4000c12e510 */
.L_x_163:
[----:B------:R-:W-:Y:S05]  /*2df0*/  BSYNC.RECONVERGENT B1 ;  /* 0x0000000000017941 */ /* 0x000fea0003800200 */
.L_x_153:
[----:B------:R-:W-:-:S13]  /*2e00*/  ISETP.GT.U32.AND P0, PT, R0, 0x7f, PT ;  /* 0x0000007f0000780c */ /* 0x000fda0003f04070 */
[----:B------:R-:W-:Y:S05]  /*2e10*/  @P0 BRA `(.L_x_134) ;  /* 0x0000000800a00947 */ /* 0x000fea0003800000 */
[----:B------:R-:W-:Y:S01]  /*2e20*/  ISETP.GE.U32.AND P0, PT, R13, 0x7, PT ;  /* 0x000000070d00780c */ /* 0x000fe20003f06070 */
[----:B----4-:R-:W-:-:S12]  /*2e30*/  IMAD.MOV.U32 R9, RZ, RZ, RZ ;  /* 0x000000ffff097224 */ /* 0x010fd800078e00ff */
[----:B------:R-:W-:Y:S05]  /*2e40*/  @!P0 BRA `(.L_x_169) ;  /* 0x0000000400248947 */ /* 0x000fea0003800000 */
[----:B------:R-:W4:Y:S01]  /*2e50*/  LDC.64 R8, c[0x0][0x380] ;  /* 0x0000e000ff087b82 */ /* 0x000f220000000a00 */
[----:B0123--:R-:W-:-:S07]  /*2e60*/  IMAD.MOV.U32 R15, RZ, RZ, RZ ;  /* 0x000000ffff0f7224 */ /* 0x00ffce00078e00ff */
.L_x_186:
[C---:B01234-:R-:W-:Y:S01]  /*2e70*/  IMAD R12, R15.reuse, 0x400, R2 ;  /* 0x000004000f0c7824 */ /* 0x05ffe200078e0202 */
[----:B------:R-:W-:Y:S01]  /*2e80*/  BSSY.RECONVERGENT B1, `(.L_x_170) ;  /* 0x0000012000017945 */ /* 0x000fe20003800200 */
[C---:B------:R-:W-:Y:S02]  /*2e90*/  IMAD R11, R15.reuse, 0x100, R0 ;  /* 0x000001000f0b7824 */ /* 0x040fe400078e0200 */
[----:B------:R-:W-:Y:S01]  /*2ea0*/  VIADD R15, R15, 0x8 ;  /* 0x000000080f0f7836 */ /* 0x000fe20000000000 */
[----:B------:R-:W0:Y:S01]  /*2eb0*/  LDS R14, [R12+0x200] ;  /* 0x000200000c0e7984 */ /* 0x000e220000000800 */
[----:B----4-:R-:W-:-:S03]  /*2ec0*/  IMAD.WIDE.U32 R10, R11, 0x8, R8 ;  /* 0x000000080b0a7825 */ /* 0x010fc600078e0008 */
[----:B------:R-:W1:Y:S04]  /*2ed0*/  LDS R20, [R12+0x600] ;  /* 0x000600000c147984 */ /* 0x000e680000000800 */
[----:B------:R2:W3:Y:S04]  /*2ee0*/  LDS R21, [R12+0xa00] ;  /* 0x000a00000c157984 */ /* 0x0004e80000000800 */
[----:B------:R2:W4:Y:S04]  /*2ef0*/  LDS R22, [R12+0xe00] ;  /* 0x000e00000c167984 */ /* 0x0005280000000800 */
[----:B------:R2:W2:Y:S04]  /*2f00*/  LDS R23, [R12+0x1200] ;  /* 0x001200000c177984 */ /* 0x0004a80000000800 */
[----:B------:R0:W2:Y:S04]  /*2f10*/  LDS R24, [R12+0x1600] ;  /* 0x001600000c187984 */ /* 0x0000a80000000800 */
[----:B------:R0:W2:Y:S04]  /*2f20*/  LDS R25, [R12+0x1a00] ;  /* 0x001a00000c197984 */ /* 0x0000a80000000800 */
[----:B------:R0:W2:Y:S02]  /*2f30*/  LDS R26, [R12+0x1e00] ;  /* 0x001e00000c1a7984 */ /* 0x0000a40000000800 */
[----:B0-----:R-:W-:-:S02]  /*2f40*/  ISETP.NE.AND P0, PT, R14, RZ, PT ;  /* 0x000000ff0e00720c */ /* 0x001fc40003f05270 */
[----:B-1----:R-:W-:-:S11]  /*2f50*/  ISETP.NE.AND P1, PT, R20, RZ, PT ;  /* 0x000000ff1400720c */ /* 0x002fd60003f25270 */
[----:B---34-:R-:W-:Y:S05]  /*2f60*/  @!P0 BRA `(.L_x_171) ;  /* 0x00000000000c8947 */ /* 0x018fea0003800000 */
[----:B--2---:R-:W-:Y:S02]  /*2f70*/  IMAD.MOV.U32 R12, RZ, RZ, R14 ;  /* 0x000000ffff0c7224 */ /* 0x004fe400078e000e */
[----:B------:R-:W-:-:S05]  /*2f80*/  IMAD.MOV.U32 R13, RZ, RZ, RZ ;  /* 0x000000ffff0d7224 */ /* 0x000fca00078e00ff */
[----:B------:R0:W-:Y:S02]  /*2f90*/  REDG.E.ADD.64.STRONG.GPU desc[UR16][R10.64+0x400], R12 ;  /* 0x0004000c0a00798e */ /* 0x0001e4000c12e510 */
.L_x_171:
[----:B------:R-:W-:Y:S05]  /*2fa0*/  BSYNC.RECONVERGENT B1 ;  /* 0x0000000000017941 */ /* 0x000fea0003800200 */
.L_x_170:
[----:B------:R-:W-:Y:S04]  /*2fb0*/  BSSY.RECONVERGENT B1, `(.L_x_172) ;  /* 0x0000005000017945 */ /* 0x000fe80003800200 */
[----:B------:R-:W-:Y:S05]  /*2fc0*/  @!P1 BRA `(.L_x_173) ;  /* 0x00000000000c9947 */ /* 0x000fea0003800000 */
[----:B0-2---:R-:W-:Y:S02]  /*2fd0*/  IMAD.MOV.U32 R12, RZ, RZ, R20 ;  /* 0x000000ffff0c7224 */ /* 0x005fe400078e0014 */
[----:B------:R-:W-:-:S05]  /*2fe0*/  IMAD.MOV.U32 R13, RZ, RZ, RZ ;  /* 0x000000ffff0d7224 */ /* 0x000fca00078e00ff */
[----:B------:R1:W-:Y:S02]  /*2ff0*/  REDG.E.ADD.64.STRONG.GPU desc[UR16][R10.64+0xc00], R12 ;  /* 0x000c000c0a00798e */ /* 0x0003e4000c12e510 */
.L_x_173:
[----:B------:R-:W-:Y:S05]  /*3000*/  BSYNC.RECONVERGENT B1 ;  /* 0x0000000000017941 */ /* 0x000fea0003800200 */
.L_x_172:
[----:B------:R-:W-:Y:S01]  /*3010*/  ISETP.NE.AND P6, PT, R21, RZ, PT ;  /* 0x000000ff1500720c */ /* 0x000fe20003fc5270 */
[----:B------:R-:W-:Y:S01]  /*3020*/  BSSY.RECONVERGENT B1, `(.L_x_174) ;  /* 0x000000b000017945 */ /* 0x000fe20003800200 */
[----:B------:R-:W-:Y:S02]  /*3030*/  ISETP.NE.AND P0, PT, R15, R6, PT ;  /* 0x000000060f00720c */ /* 0x000fe40003f05270 */
[----:B------:R-:W-:Y:S02]  /*3040*/  ISETP.NE.AND P1, PT, R22, RZ, PT ;  /* 0x000000ff1600720c */ /* 0x000fe40003f25270 */
[----:B--2---:R-:W-:Y:S02]  /*3050*/  ISETP.NE.AND P2, PT, R23, RZ, PT ;  /* 0x000000ff1700720c */ /* 0x004fe40003f45270 */
[----:B------:R-:W-:Y:S02]  /*3060*/  ISETP.NE.AND P3, PT, R24, RZ, PT ;  /* 0x000000ff1800720c */ /* 0x000fe40003f65270 */
[----:B------:R-:W-:-:S02]  /*3070*/  ISETP.NE.AND P4, PT, R25, RZ, PT ;  /* 0x000000ff1900720c */ /* 0x000fc40003f85270 */
[----:B------:R-:W-:Y:S01]  /*3080*/  ISETP.NE.AND P5, PT, R26, RZ, PT ;  /* 0x000000ff1a00720c */ /* 0x000fe20003fa5270 */
[----:B------:R-:W-:-:S12]  /*3090*/  @!P6 BRA `(.L_x_175) ;  /* 0x00000000000ce947 */ /* 0x000fd80003800000 */
[----:B01----:R-:W-:Y:S02]  /*30a0*/  IMAD.MOV.U32 R12, RZ, RZ, R21 ;  /* 0x000000ffff0c7224 */ /* 0x003fe400078e0015 */
[----:B------:R-:W-:-:S05]  /*30b0*/  IMAD.MOV.U32 R13, RZ, RZ, RZ ;  /* 0x000000ffff0d7224 */ /* 0x000fca00078e00ff */
[----:B------:R2:W-:Y:S02]  /*30c0*/  REDG.E.ADD.64.STRONG.GPU desc[UR16][R10.64+0x1400], R12 ;  /* 0x0014000c0a00798e */ /* 0x0005e4000c12e510 */
.L_x_175:
[----:B------:R-:W-:Y:S05]  /*30d0*/  BSYNC.RECONVERGENT B1 ;  /* 0x0000000000017941 */ /* 0x000fea0003800200 */
.L_x_174:
[----:B------:R-:W-:Y:S04]  /*30e0*/  BSSY.RECONVERGENT B1, `(.L_x_176) ;  /* 0x0000005000017945 */ /* 0x000fe80003800200 */
[----:B------:R-:W-:Y:S05]  /*30f0*/  @!P1 BRA `(.L_x_177) ;  /* 0x00000000000c9947 */ /* 0x000fea0003800000 */
[----:B012---:R-:W-:Y:S02]  /*3100*/  IMAD.MOV.U32 R12, RZ, RZ, R22 ;  /* 0x000000ffff0c7224 */ /* 0x007fe400078e0016 */
[----:B------:R-:W-:-:S05]  /*3110*/  IMAD.MOV.U32 R13, RZ, RZ, RZ ;  /* 0x000000ffff0d7224 */ /* 0x000fca00078e00ff */
[----:B------:R3:W-:Y:S02]  /*3120*/  REDG.E.ADD.64.STRONG.GPU desc[UR16][R10.64+0x1c00], R12 ;  /* 0x001c000c0a00798e */ /* 0x0007e4000c12e510 */
.L_x_177:
[----:B------:R-:W-:Y:S05]  /*3130*/  BSYNC.RECONVERGENT B1 ;  /* 0x0000000000017941 */ /* 0x000fea0003800200 */
.L_x_176:
[----:B------:R-:W-:Y:S04]  /*3140*/  BSSY.RECONVERGENT B1, `(.L_x_178) ;  /* 0x0000005000017945 */ /* 0x000fe80003800200 */
[----:B------:R-:W-:Y:S05]  /*3150*/  @!P2 BRA `(.L_x_179) ;  /* 0x00000000000ca947 */ /* 0x000fea0003800000 */
[----:B0123--:R-:W-:Y:S02]  /*3160*/  IMAD.MOV.U32 R12, RZ, RZ, R23 ;  /* 0x000000ffff0c7224 */ /* 0x00ffe400078e0017 */
[----:B------:R-:W-:-:S05]  /*3170*/  IMAD.MOV.U32 R13, RZ, RZ, RZ ;  /* 0x000000ffff0d7224 */ /* 0x000fca00078e00ff */
[----:B------:R4:W-:Y:S02]  /*3180*/  REDG.E.ADD.64.STRONG.GPU desc[UR16][R10.64+0x2400], R12 ;  /* 0x0024000c0a00798e */ /* 0x0009e4000c12e510 */
.L_x_179:
[----:B------:R-:W-:Y:S05]  /*3190*/  BSYNC.RECONVERGENT B1 ;  /* 0x0000000000017941 */ /* 0x000fea0003800200 */
.L_x_178:
[----:B------:R-:W-:Y:S04]  /*31a0*/  BSSY.RECONVERGENT B1, `(.L_x_180) ;  /* 0x0000005000017945 */ /* 0x000fe80003800200 */
[----:B------:R-:W-:Y:S05]  /*31b0*/  @!P3 BRA `(.L_x_181) ;  /* 0x00000000000cb947 */ /* 0x000fea0003800000 */
[----:B01234-:R-:W-:Y:S02]  /*31c0*/  IMAD.MOV.U32 R12, RZ, RZ, R24 ;  /* 0x000000ffff0c7224 */ /* 0x01ffe400078e0018 */
[----:B------:R-:W-:-:S05]  /*31d0*/  IMAD.MOV.U32 R13, RZ, RZ, RZ ;  /* 0x000000ffff0d7224 */ /* 0x000fca00078e00ff */
[----:B------:R0:W-:Y:S02]  /*31e0*/  REDG.E.ADD.64.STRONG.GPU desc[UR16][R10.64+0x2c00], R12 ;  /* 0x002c000c0a00798e */ /* 0x0001e4000c12e510 */
.L_x_181:
[----:B------:R-:W-:Y:S05]  /*31f0*/  BSYNC.RECONVERGENT B1 ;  /* 0x0000000000017941 */ /* 0x000fea0003800200 */
.L_x_180:
[----:B------:R-:W-:Y:S04]  /*3200*/  BSSY.RECONVERGENT B1, `(.L_x_182) ;  /* 0x0000005000017945 */ /* 0x000fe80003800200 */
[----:B------:R-:W-:Y:S05]  /*3210*/  @!P4 BRA `(.L_x_183) ;  /* 0x00000000000cc947 */ /* 0x000fea0003800000 */
[----:B01234-:R-:W-:Y:S02]  /*3220*/  IMAD.MOV.U32 R12, RZ, RZ, R25 ;  /* 0x000000ffff0c7224 */ /* 0x01ffe400078e0019 */
[----:B------:R-:W-:-:S05]  /*3230*/  IMAD.MOV.U32 R13, RZ, RZ, RZ ;  /* 0x000000ffff0d7224 */ /* 0x000fca00078e00ff */
[----:B------:R0:W-:Y:S02]  /*3240*/  REDG.E.ADD.64.STRONG.GPU desc[UR16][R10.64+0x3400], R12 ;  /* 0x0034000c0a00798e */ /* 0x0001e4000c12e510 */
.L_x_183:
[----:B------:R-:W-:Y:S05]  /*3250*/  BSYNC.RECONVERGENT B1 ;  /* 0x0000000000017941 */ /* 0x000fea0003800200 */
.L_x_182:
[----:B------:R-:W-:Y:S04]  /*3260*/  BSSY.RECONVERGENT B1, `(.L_x_184) ;  /* 0x0000005000017945 */ /* 0x000fe80003800200 */
[----:B------:R-:W-:Y:S05]  /*3270*/  @!P5 BRA `(.L_x_185) ;  /* 0x00000000000cd947 */ /* 0x000fea0003800000 */
[----:B01234-:R-:W-:Y:S02]  /*3280*/  IMAD.MOV.U32 R12, RZ, RZ, R26 ;  /* 0x000000ffff0c7224 */ /* 0x01ffe400078e001a */
[----:B------:R-:W-:-:S05]  /*3290*/  IMAD.MOV.U32 R13, RZ, RZ, RZ ;  /* 0x000000ffff0d7224 */ /* 0x000fca00078e00ff */
[----:B------:R0:W-:Y:S02]  /*32a0*/  REDG.E.ADD.64.STRONG.GPU desc[UR16][R10.64+0x3c00], R12 ;  /* 0x003c000c0a00798e */ /* 0x0001e4000c12e510 */
.L_x_185:
[----:B------:R-:W-:Y:S05]  /*32b0*/  BSYNC.RECONVERGENT B1 ;  /* 0x0000000000017941 */ /* 0x000fea0003800200 */
.L_x_184:
[----:B------:R-:W-:Y:S05]  /*32c0*/  @P0 BRA `(.L_x_186) ;  /* 0xfffffff800e80947 */ /* 0x000fea000383ffff */
[----:B------:R-:W-:-:S07]  /*32d0*/  IMAD.MOV.U32 R9, RZ, RZ, R6 ;  /* 0x000000ffff097224 */ /* 0x000fce00078e0006 */
.L_x_169:
[----:B------:R-:W-:-:S13]  /*32e0*/  ISETP.NE.AND P0, PT, R17, RZ, PT ;  /* 0x000000ff1100720c */ /* 0x000fda0003f05270 */
[----:B------:R-:W-:Y:S05]  /*32f0*/  @!P0 BRA `(.L_x_134) ;  /* 0x0000000400688947 */ /* 0x000fea0003800000 */
[----:B------:R-:W-:-:S13]  /*3300*/  ISETP.GE.U32.AND P0, PT, R18, 0x3, PT ;  /* 0x000000031200780c */ /* 0x000fda0003f06070 */
[----:B------:R-:W-:Y:S05]  /*3310*/  @!P0 BRA `(.L_x_187) ;  /* 0x0000000000c08947 */ /* 0x000fea0003800000 */
[----:B------:R-:W-:Y:S01]  /*3320*/  IMAD R8, R9, 0x400, R2 ;  /* 0x0000040009087824 */ /* 0x000fe200078e0202 */
[----:B------:R-:W-:Y:S04]  /*3330*/  BSSY.RECONVERGENT B1, `(.L_x_188) ;  /* 0x000000f000017945 */ /* 0x000fe80003800200 */
[----:B01234-:R-:W0:Y:S04]  /*3340*/  LDS R12, [R8+0x200] ;  /* 0x00020000080c7984 */ /* 0x01fe280000000800 */
        /* <DEDUP_REMOVED lines=13> */
.L_x_189:
[----:B------:R-:W-:Y:S05]  /*3420*/  BSYNC.RECONVERGENT B1 ;  /* 0x0000000000017941 */ /* 0x000fea0003800200 */
.L_x_188:
        /* <DEDUP_REMOVED lines=9> */
.L_x_191:
[----:B------:R-:W-:Y:S05]  /*34c0*/  BSYNC.RECONVERGENT B1 ;  /* 0x0000000000017941 */ /* 0x000fea0003800200 */
.L_x_190:
        /* <DEDUP_REMOVED lines=9> */
.L_x_193:
[----:B------:R-:W-:Y:S05]  /*3560*/  BSYNC.RECONVERGENT B1 ;  /* 0x0000000000017941 */ /* 0x000fea0003800200 */
.L_x_192:
        /* <DEDUP_REMOVED lines=9> */
.L_x_195:
[----:B------:R-:W-:Y:S05]  /*3600*/  BSYNC.RECONVERGENT B1 ;  /* 0x0000000000017941 */ /* 0x000fea0003800200 */
.L_x_194:
[----:B------:R-:W-:-:S07]  /*3610*/  VIADD R9, R9, 0x4 ;  /* 0x0000000409097836 */ /* 0x000fce0000000000 */
.L_x_187:
[----:B------:R-:W-:-:S13]  /*3620*/  ISETP.NE.AND P0, PT, R16, RZ, PT ;  /* 0x000000ff1000720c */ /* 0x000fda0003f05270 */
[----:B------:R-:W-:Y:S05]  /*3630*/  @!P0 BRA `(.L_x_134) ;  /* 0x0000000000988947 */ /* 0x000fea0003800000 */
[----:B------:R-:W-:-:S13]  /*3640*/  ISETP.NE.AND P0, PT, R19, RZ, PT ;  /* 0x000000ff1300720c */ /* 0x000fda0003f05270 */
[----:B------:R-:W-:Y:S05]  /*3650*/  @!P0 BRA `(.L_x_196) ;  /* 0x0000000000648947 */ /* 0x000fea0003800000 */
[----:B01234-:R-:W-:Y:S01]  /*3660*/  IMAD R10, R9, 0x400, R2 ;  /* 0x00000400090a7824 */ /* 0x01ffe200078e0202 */
[----:B------:R-:W-:Y:S04]  /*3670*/  BSSY.RECONVERGENT B1, `(.L_x_197) ;  /* 0x000000c000017945 */ /* 0x000fe80003800200 */
[----:B------:R-:W0:Y:S04]  /*3680*/  LDS R6, [R10+0x200] ;  /* 0x000200000a067984 */ /* 0x000e280000000800 */
        /* <DEDUP_REMOVED lines=10> */
.L_x_198:
[----:B------:R-:W-:Y:S05]  /*3730*/  BSYNC.RECONVERGENT B1 ;  /* 0x0000000000017941 */ /* 0x000fea0003800200 */
.L_x_197:
        /* <DEDUP_REMOVED lines=9> */
.L_x_200:
[----:B------:R-:W-:Y:S05]  /*37d0*/  BSYNC.RECONVERGENT B1 ;  /* 0x0000000000017941 */ /* 0x000fea0003800200 */
.L_x_199:
[----:B------:R-:W-:-:S07]  /*37e0*/  VIADD R9, R9, 0x2 ;  /* 0x0000000209097836 */ /* 0x000fce0000000000 */
.L_x_196:
[----:B------:R-:W-:-:S13]  /*37f0*/  ISETP.NE.AND P0, PT, R7, RZ, PT ;  /* 0x000000ff0700720c */ /* 0x000fda0003f05270 */
[----:B------:R-:W-:Y:S05]  /*3800*/  @!P0 BRA `(.L_x_134) ;  /* 0x0000000000248947 */ /* 0x000fea0003800000 */
[----:B------:R-:W-:-:S05]  /*3810*/  IMAD R6, R9, 0x400, R2 ;  /* 0x0000040009067824 */ /* 0x000fca00078e0202 */
[----:B------:R-:W5:Y:S02]  /*3820*/  LDS R8, [R6+0x200] ;  /* 0x0002000006087984 */ /* 0x000f640000000800 */
[----:B-----5:R-:W-:-:S13]  /*3830*/  ISETP.NE.AND P0, PT, R8, RZ, PT ;  /* 0x000000ff0800720c */ /* 0x020fda0003f05270 */
[----:B------:R-:W-:Y:S05]  /*3840*/  @!P0 BRA `(.L_x_134) ;  /* 0x0000000000148947 */ /* 0x000fea0003800000 */
[----:B------:R-:W5:Y:S01]  /*3850*/  LDC.64 R6, c[0x0][0x380] ;  /* 0x0000e000ff067b82 */ /* 0x000f620000000a00 */
[----:B------:R-:W-:-:S04]  /*3860*/  IMAD R9, R9, 0x100, R0 ;  /* 0x0000010009097824 */ /* 0x000fc800078e0200 */
[----:B-----5:R-:W-:-:S04]  /*3870*/  IMAD.WIDE.U32 R6, R9, 0x8, R6 ;  /* 0x0000000809067825 */ /* 0x020fc800078e0006 */
[----:B------:R-:W-:-:S05]  /*3880*/  IMAD.MOV.U32 R9, RZ, RZ, RZ ;  /* 0x000000ffff097224 */ /* 0x000fca00078e00ff */
[----:B------:R0:W-:Y:S02]  /*3890*/  REDG.E.ADD.64.STRONG.GPU desc[UR16][R6.64+0x400], R8 ;  /* 0x000400080600798e */ /* 0x0001e4000c12e510 */
.L_x_134:
[----:B------:R-:W-:Y:S05]  /*38a0*/  BSYNC.RECONVERGENT B0 ;  /* 0x0000000000007941 */ /* 0x000fea0003800200 */
.L_x_133:
[----:B------:R-:W1:Y:S01]  /*38b0*/  LDCU.64 UR4, c[0x0][0x390] ;  /* 0x00007200ff0477ac */ /* 0x000e620008000a00 */
[----:B------:R-:W-:-:S04]  /*38c0*/  UIADD3 UR6, UP1, UPT, UR6, 0x1, URZ ;  /* 0x0000000106067890 */ /* 0x000fc8000ff3e0ff */
[----:B------:R-:W-:Y:S02]  /*38d0*/  UIADD3.X UR7, UPT, UPT, URZ, UR7, URZ, UP1, !UPT ;  /* 0x00000007ff077290 */ /* 0x000fe40008ffe4ff */
[----:B-1----:R-:W-:-:S04]  /*38e0*/  UIADD3 UR9, UP0, UPT, UR4, -0x1, URZ ;  /* 0xffffffff04097890 */ /* 0x002fc8000ff1e0ff */
[----:B------:R-:W-:-:S04]  /*38f0*/  UIADD3.X UR10, UPT, UPT, UR5, -0x1, URZ, UP0, !UPT ;  /* 0xffffffff050a7890 */ /* 0x000fc800087fe4ff */
[----:B------:R-:W-:-:S04]  /*3900*/  USHF.R.U64 UR9, UR9, 0x1e, UR10 ;  /* 0x0000001e09097899 */ /* 0x000fc8000800120a */
[----:B------:R-:W-:-:S04]  /*3910*/  UIADD3 UR9, UP0, UPT, UR9, 0x1, URZ ;  /* 0x0000000109097890 */ /* 0x000fc8000ff1e0ff */
[----:B------:R-:W-:Y:S02]  /*3920*/  ULEA.HI.X UR10, UR10, URZ, URZ, 0x2, UP0 ;  /* 0x000000ff0a0a7291 */ /* 0x000fe400080f14ff */
[----:B------:R-:W-:-:S04]  /*3930*/  UISETP.LT.U32.AND UP0, UPT, UR9, UR4, UPT ;  /* 0x000000040900728c */ /* 0x000fc8000bf01070 */
[----:B------:R-:W-:-:S04]  /*3940*/  UISETP.LT.U32.AND.EX UP0, UPT, UR10, UR5, UPT, UP0 ;  /* 0x000000050a00728c */ /* 0x000fc8000bf01100 */
[----:B------:R-:W-:Y:S02]  /*3950*/  USEL UR4, UR9, UR4, UP0 ;  /* 0x0000000409047287 */ /* 0x000fe40008000000 */
[----:B------:R-:W-:Y:S02]  /*3960*/  USEL UR5, UR10, UR5, UP0 ;  /* 0x000000050a057287 */ /* 0x000fe40008000000 */
[----:B------:R-:W-:-:S04]  /*3970*/  UISETP.NE.U32.AND UP0, UPT, UR6, UR4, UPT ;  /* 0x000000040600728c */ /* 0x000fc8000bf05070 */
[----:B------:R-:W-:Y:S01]  /*3980*/  UISETP.NE.AND.EX UP0, UPT, UR7, UR5, UPT, UP0 ;  /* 0x000000050700728c */ /* 0x000fe2000bf05300 */
[----:B------:R-:W-:Y:S08]  /*3990*/  BAR.SYNC.DEFER_BLOCKING 0x0 ;  /* 0x0000000000007b1d */ /* 0x000ff00000010000 */
[----:B------:R-:W-:Y:S05]  /*39a0*/  BRA.U UP0, `(.L_x_201) ;  /* 0xffffffc900007547 */ /* 0x000fea000b83ffff */
[----:B------:R-:W-:Y:S05]  /*39b0*/  EXIT ;  /* 0x000000000000794d */ /* 0x000fea0003800000 */
.L_x_202:
        /* <DEDUP_REMOVED lines=12> */
.L_x_307:


//--------------------- .text._ZN3cub18CUB_300001_SM_10006detail10radix_sort31DeviceRadixSortSingleTileKernelINS1_5radix10policy_hubIdNS0_8NullTypeEyE10Policy1000ELNS0_9SortOrderE0EdS6_yNS1_21identity_decomposer_tEEEvPKT1_PSB_PKT2_PSF_T3_iiT4_ --------------------------
	.section	.text._ZN3cub18CUB_300001_SM_10006detail10radix_sort31DeviceRadixSortSingleTileKernelINS1_5radix10policy_hubIdNS0_8NullTypeEyE10Policy1000ELNS0_9SortOrderE0EdS6_yNS1_21identity_decomposer_tEEEvPKT1_PSB_PKT2_PSF_T3_iiT4_,"ax",@progbits
	.align	128
        .global         _ZN3cub18CUB_300001_SM_10006detail10radix_sort31DeviceRadixSortSingleTileKernelINS1_5radix10policy_hubIdNS0_8NullTypeEyE10Policy1000ELNS0_9SortOrderE0EdS6_yNS1_21identity_decomposer_tEEEvPKT1_PSB_PKT2_PSF_T3_iiT4_
        .type           _ZN3cub18CUB_300001_SM_10006detail10radix_sort31DeviceRadixSortSingleTileKernelINS1_5radix10policy_hubIdNS0_8NullTypeEyE10Policy1000ELNS0_9SortOrderE0EdS6_yNS1_21identity_decomposer_tEEEvPKT1_PSB_PKT2_PSF_T3_iiT4_,@function
        .size           _ZN3cub18CUB_300001_SM_10006detail10radix_sort31DeviceRadixSortSingleTileKernelINS1_5radix10policy_hubIdNS0_8NullTypeEyE10Policy1000ELNS0_9SortOrderE0EdS6_yNS1_21identity_decomposer_tEEEvPKT1_PSB_PKT2_PSF_T3_iiT4_,(.L_x_308 - _ZN3cub18CUB_300001_SM_10006detail10radix_sort31DeviceRadixSortSingleTileKernelINS1_5radix10policy_hubIdNS0_8NullTypeEyE10Policy1000ELNS0_9SortOrderE0EdS6_yNS1_21identity_decomposer_tEEEvPKT1_PSB_PKT2_PSF_T3_iiT4_)
        .other          _ZN3cub18CUB_300001_SM_10006detail10radix_sort31DeviceRadixSortSingleTileKernelINS1_5radix10policy_hubIdNS0_8NullTypeEyE10Policy1000ELNS0_9SortOrderE0EdS6_yNS1_21identity_decomposer_tEEEvPKT1_PSB_PKT2_PSF_T3_iiT4_,@"STO_CUDA_ENTRY STV_DEFAULT"
_ZN3cub18CUB_300001_SM_10006detail10radix_sort31DeviceRadixSortSingleTileKernelINS1_5radix10policy_hubIdNS0_8NullTypeEyE10Policy1000ELNS0_9SortOrderE0EdS6_yNS1_21identity_decomposer_tEEEvPKT1_PSB_PKT2_PSF_T3_iiT4_:
.text._ZN3cub18CUB_300001_SM_10006detail10radix_sort31DeviceRadixSortSingleTileKernelINS1_5radix10policy_hubIdNS0_8NullTypeEyE10Policy1000ELNS0_9SortOrderE0EdS6_yNS1_21identity_decomposer_tEEEvPKT1_PSB_PKT2_PSF_T3_iiT4_:
[----:B------:R-:W-:Y:S01]  /*0000*/  LDC R1, c[0x0][0x37c] ;  /* 0x0000df00ff017b82 */ /* 0x000fe20000000800 */
[----:B------:R-:W0:Y:S01]  /*0010*/  S2R R0, SR_TID.X ;  /* 0x0000000000007919 */ /* 0x000e220000002100 */
[----:B------:R-:W1:Y:S06]  /*0020*/  LDCU UR4, c[0x0][0x3a0] ;  /* 0x00007400ff0477ac */ /* 0x000e6c0008000800 */
[----:B------:R-:W2:Y:S01]  /*0030*/  LDC.64 R2, c[0x0][0x380] ;  /* 0x0000e000ff027b82 */ /* 0x000ea20000000a00 */
[----:B------:R-:W-:Y:S01]  /*0040*/  IMAD.MOV.U32 R5, RZ, RZ, 0x7fffffff ;  /* 0x7fffffffff057424 */ /* 0x000fe200078e00ff */
[----:B------:R-:W3:Y:S01]  /*0050*/  LDCU.64 UR10, c[0x0][0x358] ;  /* 0x00006b00ff0a77ac */ /* 0x000ee20008000a00 */
[----:B------:R-:W-:-:S02]  /*0060*/  IMAD.MOV.U32 R6, RZ, RZ, -0x1 ;  /* 0xffffffffff067424 */ /* 0x000fc400078e00ff */
[----:B------:R-:W-:Y:S02]  /*0070*/  IMAD.MOV.U32 R7, RZ, RZ, 0x7fffffff ;  /* 0x7fffffffff077424 */ /* 0x000fe400078e00ff */
[----:B------:R-:W-:Y:S02]  /*0080*/  IMAD.MOV.U32 R10, RZ, RZ, -0x1 ;  /* 0xffffffffff0a7424 */ /* 0x000fe400078e00ff */
[----:B------:R-:W-:Y:S02]  /*0090*/  IMAD.MOV.U32 R11, RZ, RZ, 0x7fffffff ;  /* 0x7fffffffff0b7424 */ /* 0x000fe400078e00ff */
[----:B------:R-:W-:Y:S02]  /*00a0*/  IMAD.MOV.U32 R18, RZ, RZ, -0x1 ;  /* 0xffffffffff127424 */ /* 0x000fe400078e00ff */
[----:B------:R-:W-:Y:S02]  /*00b0*/  IMAD.MOV.U32 R19, RZ, RZ, 0x7fffffff ;  /* 0x7fffffffff137424 */ /* 0x000fe400078e00ff */
[----:B------:R-:W-:-:S02]  /*00c0*/  IMAD.MOV.U32 R20, RZ, RZ, -0x1 ;  /* 0xffffffffff147424 */ /* 0x000fc400078e00ff */
[----:B------:R-:W-:Y:S02]  /*00d0*/  IMAD.MOV.U32 R21, RZ, RZ, 0x7fffffff ;  /* 0x7fffffffff157424 */ /* 0x000fe400078e00ff */
[----:B------:R-:W-:Y:S02]  /*00e0*/  IMAD.MOV.U32 R22, RZ, RZ, -0x1 ;  /* 0xffffffffff167424 */ /* 0x000fe400078e00ff */
[----:B------:R-:W-:Y:S02]  /*00f0*/  IMAD.MOV.U32 R23, RZ, RZ, 0x7fffffff ;  /* 0x7fffffffff177424 */ /* 0x000fe400078e00ff */
[----:B------:R-:W-:Y:S02]  /*0100*/  IMAD.MOV.U32 R24, RZ, RZ, -0x1 ;  /* 0xffffffffff187424 */ /* 0x000fe400078e00ff */
[----:B------:R-:W-:Y:S02]  /*0110*/  IMAD.MOV.U32 R25, RZ, RZ, 0x7fffffff ;  /* 0x7fffffffff197424 */ /* 0x000fe400078e00ff */
[----:B------:R-:W-:-:S02]  /*0120*/  IMAD.MOV.U32 R26, RZ, RZ, -0x1 ;  /* 0xffffffffff1a7424 */ /* 0x000fc400078e00ff */
[----:B------:R-:W-:Y:S01]  /*0130*/  IMAD.MOV.U32 R27, RZ, RZ, 0x7fffffff ;  /* 0x7fffffffff1b7424 */ /* 0x000fe200078e00ff */
[----:B------:R-:W4:Y:S01]  /*0140*/  S2UR UR6, SR_CgaCtaId ;  /* 0x00000000000679c3 */ /* 0x000f220000008800 */
[----:B0-----:R-:W-:Y:S02]  /*0150*/  IMAD R13, R0, 0x9, RZ ;  /* 0x00000009000d7824 */ /* 0x001fe400078e02ff */
[----:B------:R-:W-:Y:S01]  /*0160*/  IMAD.MOV.U32 R28, RZ, RZ, -0x1 ;  /* 0xffffffffff1c7424 */ /* 0x000fe200078e00ff */
[----:B------:R-:W0:Y:S01]  /*0170*/  S2R R85, SR_LANEID ;  /* 0x0000000000557919 */ /* 0x000e220000000000 */
[C---:B------:R-:W-:Y:S01]  /*0180*/  VIADD R4, R13.reuse, 0x1 ;  /* 0x000000010d047836 */ /* 0x040fe20000000000 */
[C---:B-1----:R-:W-:Y:S01]  /*0190*/  ISETP.GE.AND P0, PT, R13.reuse, UR4, PT ;  /* 0x000000040d007c0c */ /* 0x042fe2000bf06270 */
[C---:B------:R-:W-:Y:S01]  /*01a0*/  VIADD R8, R13.reuse, 0x2 ;  /* 0x000000020d087836 */ /* 0x040fe20000000000 */
[----:B------:R-:W1:Y:S01]  /*01b0*/  LDCU UR9, c[0x0][0x3ac] ;  /* 0x00007580ff0977ac */ /* 0x000e620008000800 */
[----:B--2---:R-:W-:Y:S01]  /*01c0*/  IMAD.WIDE.U32 R2, R13, 0x8, R2 ;  /* 0x000000080d027825 */ /* 0x004fe200078e0002 */
[----:B------:R-:W-:-:S02]  /*01d0*/  ISETP.GE.AND P1, PT, R4, UR4, PT ;  /* 0x0000000404007c0c */ /* 0x000fc4000bf26270 */
[----:B------:R-:W-:Y:S01]  /*01e0*/  ISETP.GE.AND P2, PT, R8, UR4, PT ;  /* 0x0000000408007c0c */ /* 0x000fe2000bf46270 */
[----:B------:R-:W-:Y:S02]  /*01f0*/  IMAD.MOV.U32 R4, RZ, RZ, -0x1 ;  /* 0xffffffffff047424 */ /* 0x000fe400078e00ff */
[C---:B------:R-:W-:Y:S02]  /*0200*/  VIADD R9, R13.reuse, 0x3 ;  /* 0x000000030d097836 */ /* 0x040fe40000000000 */
[----:B------:R-:W-:Y:S02]  /*0210*/  VIADD R8, R13, 0x4 ;  /* 0x000000040d087836 */ /* 0x000fe40000000000 */
[----:B---3--:R-:W2:Y:S01]  /*0220*/  @!P0 LDG.E.64 R4, desc[UR10][R2.64] ;  /* 0x0000000a02048981 */ /* 0x008ea2000c1e1b00 */
[----:B------:R-:W-:-:S03]  /*0230*/  ISETP.GE.AND P0, PT, R9, UR4, PT ;  /* 0x0000000409007c0c */ /* 0x000fc6000bf06270 */
[----:B------:R-:W3:Y:S01]  /*0240*/  @!P1 LDG.E.64 R6, desc[UR10][R2.64+0x8] ;  /* 0x0000080a02069981 */ /* 0x000ee2000c1e1b00 */
[----:B------:R-:W-:Y:S01]  /*0250*/  ISETP.GE.AND P1, PT, R8, UR4, PT ;  /* 0x0000000408007c0c */ /* 0x000fe2000bf26270 */
[C---:B------:R-:W-:Y:S02]  /*0260*/  VIADD R12, R13.reuse, 0x5 ;  /* 0x000000050d0c7836 */ /* 0x040fe40000000000 */
[----:B------:R-:W-:Y:S02]  /*0270*/  VIADD R14, R13, 0x6 ;  /* 0x000000060d0e7836 */ /* 0x000fe40000000000 */
[----:B------:R-:W-:Y:S02]  /*0280*/  IMAD.MOV.U32 R8, RZ, RZ, -0x1 ;  /* 0xffffffffff087424 */ /* 0x000fe400078e00ff */
[----:B------:R-:W-:Y:S02]  /*0290*/  IMAD.MOV.U32 R9, RZ, RZ, 0x7fffffff ;  /* 0x7fffffffff097424 */ /* 0x000fe400078e00ff */
[----:B------:R-:W5:Y:S01]  /*02a0*/  @!P0 LDG.E.64 R10, desc[UR10][R2.64+0x18] ;  /* 0x0000180a020a8981 */ /* 0x000f62000c1e1b00 */
[----:B------:R-:W-:-:S03]  /*02b0*/  ISETP.GE.AND P0, PT, R12, UR4, PT ;  /* 0x000000040c007c0c */ /* 0x000fc6000bf06270 */
[----:B------:R-:W5:Y:S01]  /*02c0*/  @!P1 LDG.E.64 R18, desc[UR10][R2.64+0x20] ;  /* 0x0000200a02129981 */ /* 0x000f62000c1e1b00 */
[----:B------:R-:W-:Y:S01]  /*02d0*/  ISETP.GE.AND P1, PT, R14, UR4, PT ;  /* 0x000000040e007c0c */ /* 0x000fe2000bf26270 */
[C---:B------:R-:W-:Y:S02]  /*02e0*/  VIADD R12, R13.reuse, 0x7 ;  /* 0x000000070d0c7836 */ /* 0x040fe40000000000 */
[----:B------:R-:W5:Y:S01]  /*02f0*/  @!P2 LDG.E.64 R8, desc[UR10][R2.64+0x10] ;  /* 0x0000100a0208a981 */ /* 0x000f62000c1e1b00 */
[----:B------:R-:W-:-:S05]  /*0300*/  VIADD R13, R13, 0x8 ;  /* 0x000000080d0d7836 */ /* 0x000fca0000000000 */
[----:B------:R-:W5:Y:S01]  /*0310*/  @!P0 LDG.E.64 R20, desc[UR10][R2.64+0x28] ;  /* 0x0000280a02148981 */ /* 0x000f62000c1e1b00 */
[----:B------:R-:W-:-:S03]  /*0320*/  ISETP.GE.AND P0, PT, R12, UR4, PT ;  /* 0x000000040c007c0c */ /* 0x000fc6000bf06270 */
[----:B------:R-:W5:Y:S01]  /*0330*/  @!P1 LDG.E.64 R22, desc[UR10][R2.64+0x30] ;  /* 0x0000300a02169981 */ /* 0x000f62000c1e1b00 */
[----:B------:R-:W-:Y:S01]  /*0340*/  ISETP.GE.AND P1, PT, R13, UR4, PT ;  /* 0x000000040d007c0c */ /* 0x000fe2000bf26270 */
[----:B------:R-:W4:Y:S08]  /*0350*/  LDCU.64 UR4, c[0x0][0x3a8] ;  /* 0x00007500ff0477ac */ /* 0x000f300008000a00 */
[----:B------:R-:W5:Y:S04]  /*0360*/  @!P0 LDG.E.64 R24, desc[UR10][R2.64+0x38] ;  /* 0x0000380a02188981 */ /* 0x000f68000c1e1b00 */
[----:B------:R1:W5:Y:S01]  /*0370*/  @!P1 LDG.E.64 R26, desc[UR10][R2.64+0x40] ;  /* 0x0000400a021a9981 */ /* 0x000362000c1e1b00 */
[----:B----4-:R-:W-:-:S02]  /*0380*/  UIADD3 UR7, UPT, UPT, UR4, 0x6, URZ ;  /* 0x0000000604077890 */ /* 0x010fc4000fffe0ff */
[----:B------:R-:W-:-:S03]  /*0390*/  UIADD3 UR5, UPT, UPT, -UR4, UR5, URZ ;  /* 0x0000000504057290 */ /* 0x000fc6000fffe1ff */
[----:B------:R-:W-:Y:S02]  /*03a0*/  UMOV UR4, 0x400 ;  /* 0x0000040000047882 */ /* 0x000fe40000000000 */
[----:B------:R-:W-:Y:S01]  /*03b0*/  ULEA UR4, UR6, UR4, 0x18 ;  /* 0x0000000406047291 */ /* 0x000fe2000f8ec0ff */
[----:B------:R-:W-:Y:S01]  /*03c0*/  SHF.R.U32.HI R86, RZ, 0x5, R0 ;  /* 0x00000005ff567819 */ /* 0x000fe20000011600 */
[----:B------:R-:W-:Y:S01]  /*03d0*/  BAR.SYNC.DEFER_BLOCKING 0x0 ;  /* 0x0000000000007b1d */ /* 0x000fe20000010000 */
[----:B--2---:R-:W-:Y:S02]  /*03e0*/  ISETP.GT.U32.AND P0, PT, R4, -0x1, PT ;  /* 0xffffffff0400780c */ /* 0x004fe40003f04070 */
[----:B---3--:R-:W-:Y:S02]  /*03f0*/  ISETP.GT.U32.AND P1, PT, R6, -0x1, PT ;  /* 0xffffffff0600780c */ /* 0x008fe40003f24070 */
[----:B------:R-:W-:Y:S02]  /*0400*/  ISETP.GT.AND.EX P0, PT, R5, -0x1, PT, P0 ;  /* 0xffffffff0500780c */ /* 0x000fe40003f04300 */
[----:B------:R-:W-:-:S02]  /*0410*/  ISETP.GT.AND.EX P1, PT, R7, -0x1, PT, P1 ;  /* 0xffffffff0700780c */ /* 0x000fc40003f24310 */
[----:B------:R-:W-:Y:S02]  /*0420*/  SEL R17, RZ, 0xffffffff, P0 ;  /* 0xffffffffff117807 */ /* 0x000fe40000000000 */
[C---:B------:R-:W-:Y:S02]  /*0430*/  SEL R29, R28.reuse, 0x80000000, !P0 ;  /* 0x800000001c1d7807 */ /* 0x040fe40004000000 */
[----:B------:R-:W-:Y:S02]  /*0440*/  SEL R13, RZ, 0xffffffff, P1 ;  /* 0xffffffffff0d7807 */ /* 0x000fe40000800000 */
[----:B------:R-:W-:Y:S02]  /*0450*/  SEL R15, R28, 0x80000000, !P1 ;  /* 0x800000001c0f7807 */ /* 0x000fe40004800000 */
[----:B-----5:R-:W-:Y:S02]  /*0460*/  ISETP.GT.U32.AND P1, PT, R10, -0x1, PT ;  /* 0xffffffff0a00780c */ /* 0x020fe40003f24070 */
[----:B------:R-:W-:-:S02]  /*0470*/  ISETP.GT.U32.AND P0, PT, R8, -0x1, PT ;  /* 0xffffffff0800780c */ /* 0x000fc40003f04070 */
[----:B------:R-:W-:Y:S02]  /*0480*/  ISETP.GT.AND.EX P1, PT, R11, -0x1, PT, P1 ;  /* 0xffffffff0b00780c */ /* 0x000fe40003f24310 */
[----:B------:R-:W-:Y:S02]  /*0490*/  ISETP.GT.AND.EX P0, PT, R9, -0x1, PT, P0 ;  /* 0xffffffff0900780c */ /* 0x000fe40003f04300 */
[----:B------:R-:W-:Y:S02]  /*04a0*/  ISETP.GT.U32.AND P2, PT, R18, -0x1, PT ;  /* 0xffffffff1200780c */ /* 0x000fe40003f44070 */
[----:B------:R-:W-:Y:S02]  /*04b0*/  LOP3.LUT R12, R13, R6, RZ, 0x3c, !PT ;  /* 0x000000060d0c7212 */ /* 0x000fe400078e3cff */
[----:B-1----:R-:W-:Y:S02]  /*04c0*/  LOP3.LUT R3, R29, R5, RZ, 0x3c, !PT ;  /* 0x000000051d037212 */ /* 0x002fe400078e3cff */
[----:B------:R-:W-:-:S02]  /*04d0*/  LOP3.LUT R13, R15, R7, RZ, 0x3c, !PT ;  /* 0x000000070f0d7212 */ /* 0x000fc400078e3cff */
[----:B------:R-:W-:Y:S02]  /*04e0*/  LOP3.LUT R2, R17, R4, RZ, 0x3c, !PT ;  /* 0x0000000411027212 */ /* 0x000fe400078e3cff */
[----:B------:R-:W-:Y:S02]  /*04f0*/  SEL R7, RZ, 0xffffffff, P0 ;  /* 0xffffffffff077807 */ /* 0x000fe40000000000 */
[----:B------:R-:W-:Y:S02]  /*0500*/  SEL R5, RZ, 0xffffffff, P1 ;  /* 0xffffffffff057807 */ /* 0x000fe40000800000 */
[----:B------:R-:W-:Y:S02]  /*0510*/  ISETP.GT.AND.EX P2, PT, R19, -0x1, PT, P2 ;  /* 0xffffffff1300780c */ /* 0x000fe40003f44320 */
[C---:B------:R-:W-:Y:S02]  /*0520*/  SEL R15, R28.reuse, 0x80000000, !P0 ;  /* 0x800000001c0f7807 */ /* 0x040fe40004000000 */
[----:B------:R-:W-:-:S02]  /*0530*/  SEL R17, R28, 0x80000000, !P1 ;  /* 0x800000001c117807 */ /* 0x000fc40004800000 */
[----:B------:R-:W-:Y:S02]  /*0540*/  ISETP.GT.U32.AND P0, PT, R20, -0x1, PT ;  /* 0xffffffff1400780c */ /* 0x000fe40003f04070 */
[----:B------:R-:W-:Y:S02]  /*0550*/  ISETP.GT.U32.AND P1, PT, R22, -0x1, PT ;  /* 0xffffffff1600780c */ /* 0x000fe40003f24070 */
[----:B------:R-:W-:Y:S02]  /*0560*/  LOP3.LUT R14, R7, R8, RZ, 0x3c, !PT ;  /* 0x00000008070e7212 */ /* 0x000fe400078e3cff */
[----:B------:R-:W-:Y:S02]  /*0570*/  LOP3.LUT R16, R5, R10, RZ, 0x3c, !PT ;  /* 0x0000000a05107212 */ /* 0x000fe400078e3cff */
[----:B------:R-:W-:Y:S02]  /*0580*/  SEL R5, RZ, 0xffffffff, P2 ;  /* 0xffffffffff057807 */ /* 0x000fe40001000000 */
[----:B------:R-:W-:-:S02]  /*0590*/  SEL R7, R28, 0x80000000, !P2 ;  /* 0x800000001c077807 */ /* 0x000fc40005000000 */
[----:B------:R-:W-:Y:S02]  /*05a0*/  ISETP.GT.AND.EX P0, PT, R21, -0x1, PT, P0 ;  /* 0xffffffff1500780c */ /* 0x000fe40003f04300 */
[----:B------:R-:W-:Y:S02]  /*05b0*/  ISETP.GT.AND.EX P1, PT, R23, -0x1, PT, P1 ;  /* 0xffffffff1700780c */ /* 0x000fe40003f24310 */
[----:B------:R-:W-:Y:S02]  /*05c0*/  LOP3.LUT R15, R15, R9, RZ, 0x3c, !PT ;  /* 0x000000090f0f7212 */ /* 0x000fe400078e3cff */
[----:B------:R-:W-:Y:S02]  /*05d0*/  LOP3.LUT R17, R17, R11, RZ, 0x3c, !PT ;  /* 0x0000000b11117212 */ /* 0x000fe400078e3cff */
[----:B------:R-:W-:Y:S02]  /*05e0*/  LOP3.LUT R18, R5, R18, RZ, 0x3c, !PT ;  /* 0x0000001205127212 */ /* 0x000fe400078e3cff */
[----:B------:R-:W-:-:S02]  /*05f0*/  LOP3.LUT R19, R7, R19, RZ, 0x3c, !PT ;  /* 0x0000001307137212 */ /* 0x000fc400078e3cff */
[----:B------:R-:W-:Y:S02]  /*0600*/  SEL R9, RZ, 0xffffffff, P0 ;  /* 0xffffffffff097807 */ /* 0x000fe40000000000 */
[C---:B------:R-:W-:Y:S02]  /*0610*/  SEL R11, R28.reuse, 0x80000000, !P0 ;  /* 0x800000001c0b7807 */ /* 0x040fe40004000000 */
[----:B------:R-:W-:Y:S02]  /*0620*/  SEL R5, RZ, 0xffffffff, P1 ;  /* 0xffffffffff057807 */ /* 0x000fe40000800000 */
[----:B------:R-:W-:Y:S02]  /*0630*/  SEL R7, R28, 0x80000000, !P1 ;  /* 0x800000001c077807 */ /* 0x000fe40004800000 */
[----:B------:R-:W-:Y:S02]  /*0640*/  ISETP.GT.U32.AND P0, PT, R24, -0x1, PT ;  /* 0xffffffff1800780c */ /* 0x000fe40003f04070 */
[----:B------:R-:W-:-:S02]  /*0650*/  ISETP.GT.U32.AND P1, PT, R26, -0x1, PT ;  /* 0xffffffff1a00780c */ /* 0x000fc40003f24070 */
[C---:B------:R-:W-:Y:S02]  /*0660*/  LEA R29, R0.reuse, UR4, 0x2 ;  /* 0x00000004001d7c11 */ /* 0x040fe4000f8e10ff */
[----:B------:R-:W-:Y:S02]  /*0670*/  ISETP.GT.AND.EX P0, PT, R25, -0x1, PT, P0 ;  /* 0xffffffff1900780c */ /* 0x000fe40003f04300 */
[----:B------:R-:W-:Y:S01]  /*0680*/  ISETP.GT.AND.EX P1, PT, R27, -0x1, PT, P1 ;  /* 0xffffffff1b00780c */ /* 0x000fe20003f24310 */
[----:B------:R-:W-:Y:S01]  /*0690*/  IMAD R31, R0, 0x80, R29 ;  /* 0x00000080001f7824 */ /* 0x000fe200078e021d */
[----:B------:R-:W-:Y:S02]  /*06a0*/  LOP3.LUT R20, R9, R20, RZ, 0x3c, !PT ;  /* 0x0000001409147212 */ /* 0x000fe400078e3cff */
[----:B------:R-:W-:Y:S02]  /*06b0*/  LOP3.LUT R21, R11, R21, RZ, 0x3c, !PT ;  /* 0x000000150b157212 */ /* 0x000fe400078e3cff */
[----:B------:R-:W-:-:S02]  /*06c0*/  LOP3.LUT R22, R5, R22, RZ, 0x3c, !PT ;  /* 0x0000001605167212 */ /* 0x000fc400078e3cff */
[----:B------:R-:W-:Y:S02]  /*06d0*/  LOP3.LUT R23, R7, R23, RZ, 0x3c, !PT ;  /* 0x0000001707177212 */ /* 0x000fe400078e3cff */
[----:B------:R-:W-:Y:S02]  /*06e0*/  SEL R9, RZ, 0xffffffff, P0 ;  /* 0xffffffffff097807 */ /* 0x000fe40000000000 */
[C---:B------:R-:W-:Y:S02]  /*06f0*/  SEL R11, R28.reuse, 0x80000000, !P0 ;  /* 0x800000001c0b7807 */ /* 0x040fe40004000000 */
[----:B------:R-:W-:Y:S02]  /*0700*/  SEL R5, RZ, 0xffffffff, P1 ;  /* 0xffffffffff057807 */ /* 0x000fe40000800000 */
[----:B------:R-:W-:Y:S01]  /*0710*/  SEL R7, R28, 0x80000000, !P1 ;  /* 0x800000001c077807 */ /* 0x000fe20004800000 */
[----:B------:R-:W-:Y:S01]  /*0720*/  IMAD R33, R0, -0x3c, R31 ;  /* 0xffffffc400217824 */ /* 0x000fe200078e021f */
[----:B------:R-:W-:-:S02]  /*0730*/  LOP3.LUT R24, R9, R24, RZ, 0x3c, !PT ;  /* 0x0000001809187212 */ /* 0x000fc400078e3cff */
[----:B------:R-:W-:Y:S02]  /*0740*/  LOP3.LUT R25, R11, R25, RZ, 0x3c, !PT ;  /* 0x000000190b197212 */ /* 0x000fe400078e3cff */
[----:B------:R-:W-:Y:S02]  /*0750*/  LOP3.LUT R26, R5, R26, RZ, 0x3c, !PT ;  /* 0x0000001a051a7212 */ /* 0x000fe400078e3cff */
[----:B------:R-:W-:Y:S02]  /*0760*/  LOP3.LUT R27, R7, R27, RZ, 0x3c, !PT ;  /* 0x0000001b071b7212 */ /* 0x000fe400078e3cff */
[----:B0-----:R-:W-:-:S07]  /*0770*/  LEA R28, R86, UR4, 0x2 ;  /* 0x00000004561c7c11 */ /* 0x001fce000f8e10ff */
.L_x_204:
[----:B------:R-:W-:Y:S01]  /*0780*/  UISETP.LT.AND UP0, UPT, UR5, 0x6, UPT ;  /* 0x000000060500788c */ /* 0x000fe2000bf01270 */
[C---:B-1----:R-:W-:Y:S01]  /*0790*/  ISETP.NE.U32.AND P0, PT, R2.reuse, -0x1, PT ;  /* 0xffffffff0200780c */ /* 0x042fe20003f05070 */
[----:B------:R-:W-:Y:S01]  /*07a0*/  UMOV UR6, 0x1 ;  /* 0x0000000100067882 */ /* 0x000fe20000000000 */
[----:B------:R-:W-:Y:S01]  /*07b0*/  UIADD3 UR8, UPT, UPT, UR7, -0x6, URZ ;  /* 0xfffffffa07087890 */ /* 0x000fe2000fffe0ff */
[----:B------:R-:W-:Y:S01]  /*07c0*/  STS [R29], RZ ;  /* 0x000000ff1d007388 */ /* 0x000fe20000000800 */
[----:B------:R-:W-:Y:S01]  /*07d0*/  USEL UR4, UR5, 0x6, UP0 ;  /* 0x0000000605047887 */ /* 0x000fe20008000000 */
[C---:B------:R-:W-:Y:S01]  /*07e0*/  ISETP.NE.AND.EX P0, PT, R3.reuse, 0x7fffffff, PT, P0 ;  /* 0x7fffffff0300780c */ /* 0x040fe20003f05300 */
[----:B------:R-:W-:Y:S01]  /*07f0*/  UISETP.GE.AND UP0, UPT, UR7, UR9, UPT ;  /* 0x000000090700728c */ /* 0x000fe2000bf06270 */
[----:B------:R-:W-:Y:S01]  /*0800*/  STS [R29+0x400], RZ ;  /* 0x000400ff1d007388 */ /* 0x000fe20000000800 */
[----:B------:R-:W-:Y:S01]  /*0810*/  USHF.L.U32 UR4, UR6, UR4, URZ ;  /* 0x0000000406047299 */ /* 0x000fe200080006ff */
[----:B0-----:R-:W-:Y:S01]  /*0820*/  SEL R4, R2, RZ, P0 ;  /* 0x000000ff02047207 */ /* 0x001fe20000000000 */
[----:B------:R-:W0:Y:S01]  /*0830*/  S2UR UR6, SR_CgaCtaId ;  /* 0x00000000000679c3 */ /* 0x000e220000008800 */
[----:B------:R-:W-:Y:S01]  /*0840*/  SEL R5, R3, 0x80000000, P0 ;  /* 0x8000000003057807 */ /* 0x000fe20000000000 */
[----:B------:R-:W-:Y:S01]  /*0850*/  UIADD3 UR4, UPT, UPT, UR4, -0x1, URZ ;  /* 0xffffffff04047890 */ /* 0x000fe2000fffe0ff */
[----:B------:R-:W-:Y:S01]  /*0860*/  STS [R29+0x800], RZ ;  /* 0x000800ff1d007388 */ /* 0x000fe20000000800 */
[----:B--2---:R-:W-:-:S02]  /*0870*/  ISETP.NE.U32.AND P0, PT, R12, -0x1, PT ;  /* 0xffffffff0c00780c */ /* 0x004fc40003f05070 */
[----:B------:R-:W-:Y:S01]  /*0880*/  SHF.R.U64 R4, R4, UR8, R5 ;  /* 0x0000000804047c19 */ /* 0x000fe20008001205 */
[----:B------:R-:W-:Y:S01]  /*0890*/  STS [R29+0xc00], RZ ;  /* 0x000c00ff1d007388 */ /* 0x000fe20000000800 */
[----:B------:R-:W-:Y:S02]  /*08a0*/  ISETP.NE.AND.EX P0, PT, R13, 0x7fffffff, PT, P0 ;  /* 0x7fffffff0d00780c */ /* 0x000fe40003f05300 */
[----:B------:R-:W-:Y:S01]  /*08b0*/  LOP3.LUT R4, R4, UR4, RZ, 0xc0, !PT ;  /* 0x0000000404047c12 */ /* 0x000fe2000f8ec0ff */
[----:B------:R-:W-:Y:S01]  /*08c0*/  STS [R29+0x1000], RZ ;  /* 0x001000ff1d007388 */ /* 0x000fe20000000800 */
[----:B------:R-:W-:Y:S02]  /*08d0*/  ISETP.NE.AND P1, PT, R85, 0x1f, PT ;  /* 0x0000001f5500780c */ /* 0x000fe40003f25270 */
[----:B------:R-:W-:Y:S01]  /*08e0*/  ISETP.NE.AND P2, PT, R86, 0x6, PT ;  /* 0x000000065600780c */ /* 0x000fe20003f45270 */
[----:B------:R-:W-:Y:S01]  /*08f0*/  IMAD.SHL.U32 R5, R4, 0x400, RZ ;  /* 0x0000040004057824 */ /* 0x000fe200078e00ff */
[----:B------:R-:W-:Y:S01]  /*0900*/  SHF.R.U32.HI R4, RZ, 0x4, R4 ;  /* 0x00000004ff047819 */ /* 0x000fe20000011604 */
[----:B------:R-:W-:Y:S01]  /*0910*/  STS [R29+0x1400], RZ ;  /* 0x001400ff1d007388 */ /* 0x000fe20000000800 */
[----:B------:R-:W-:-:S02]  /*0920*/  ISETP.NE.AND P3, PT, R86, 0x7, PT ;  /* 0x000000075600780c */ /* 0x000fc40003f65270 */
[----:B------:R-:W-:Y:S01]  /*0930*/  LOP3.LUT R50, R5, 0x7c00, RZ, 0xc0, !PT ;  /* 0x00007c0005327812 */ /* 0x000fe200078ec0ff */
[----:B------:R-:W-:Y:S01]  /*0940*/  STS [R29+0x1800], RZ ;  /* 0x001800ff1d007388 */ /* 0x000fe20000000800 */
[----:B------:R-:W-:Y:S02]  /*0950*/  LOP3.LUT R4, R4, 0xffffffe, RZ, 0xc0, !PT ;  /* 0x0ffffffe04047812 */ /* 0x000fe400078ec0ff */
[----:B------:R-:W-:Y:S01]  /*0960*/  SEL R5, R13, 0x80000000, P0 ;  /* 0x800000000d057807 */ /* 0x000fe20000000000 */
[----:B------:R-:W-:Y:S01]  /*0970*/  STS [R29+0x1c00], RZ ;  /* 0x001c00ff1d007388 */ /* 0x000fe20000000800 */
[----:B------:R-:W-:Y:S02]  /*0980*/  IADD3 R50, PT, PT, R4, R29, R50 ;  /* 0x0000001d04327210 */ /* 0x000fe40007ffe032 */
[----:B------:R-:W-:Y:S01]  /*0990*/  SEL R4, R12, RZ, P0 ;  /* 0x000000ff0c047207 */ /* 0x000fe20000000000 */
[----:B------:R-:W-:Y:S01]  /*09a0*/  STS [R29+0x2000], RZ ;  /* 0x002000ff1d007388 */ /* 0x000fe20000000800 */
[----:B---3--:R-:W-:-:S02]  /*09b0*/  ISETP.NE.U32.AND P0, PT, R14, -0x1, PT ;  /* 0xffffffff0e00780c */ /* 0x008fc40003f05070 */
[----:B------:R-:W-:Y:S01]  /*09c0*/  SHF.R.U64 R4, R4, UR8, R5 ;  /* 0x0000000804047c19 */ /* 0x000fe20008001205 */
[----:B------:R-:W-:Y:S01]  /*09d0*/  STS [R29+0x2400], RZ ;  /* 0x002400ff1d007388 */ /* 0x000fe20000000800 */
[C---:B------:R-:W-:Y:S02]  /*09e0*/  ISETP.NE.AND.EX P0, PT, R15.reuse, 0x7fffffff, PT, P0 ;  /* 0x7fffffff0f00780c */ /* 0x040fe40003f05300 */
[----:B------:R-:W-:Y:S01]  /*09f0*/  LOP3.LUT R4, R4, UR4, RZ, 0xc0, !PT ;  /* 0x0000000404047c12 */ /* 0x000fe2000f8ec0ff */
[----:B------:R-:W-:Y:S01]  /*0a00*/  STS [R29+0x2800], RZ ;  /* 0x002800ff1d007388 */ /* 0x000fe20000000800 */
[----:B------:R-:W-:-:S03]  /*0a10*/  SEL R7, R15, 0x80000000, P0 ;  /* 0x800000000f077807 */ /* 0x000fc60000000000 */
[----:B------:R-:W-:Y:S01]  /*0a20*/  STS [R29+0x2c00], RZ ;  /* 0x002c00ff1d007388 */ /* 0x000fe20000000800 */
[----:B------:R-:W-:Y:S01]  /*0a30*/  IMAD.SHL.U32 R5, R4, 0x400, RZ ;  /* 0x0000040004057824 */ /* 0x000fe200078e00ff */
[----:B------:R-:W-:Y:S02]  /*0a40*/  SHF.R.U32.HI R4, RZ, 0x4, R4 ;  /* 0x00000004ff047819 */ /* 0x000fe40000011604 */
[----:B------:R-:W-:Y:S02]  /*0a50*/  STS [R29+0x3000], RZ ;  /* 0x003000ff1d007388 */ /* 0x000fe40000000800 */
[----:B------:R-:W-:Y:S02]  /*0a60*/  LOP3.LUT R40, R5, 0x7c00, RZ, 0xc0, !PT ;  /* 0x00007c0005287812 */ /* 0x000fe400078ec0ff */
[----:B------:R-:W-:Y:S01]  /*0a70*/  STS [R29+0x3400], RZ ;  /* 0x003400ff1d007388 */ /* 0x000fe20000000800 */
[----:B------:R-:W-:-:S03]  /*0a80*/  LOP3.LUT R4, R4, 0xffffffe, RZ, 0xc0, !PT ;  /* 0x0ffffffe04047812 */ /* 0x000fc600078ec0ff */
[----:B------:R-:W-:Y:S01]  /*0a90*/  STS [R29+0x3800], RZ ;  /* 0x003800ff1d007388 */ /* 0x000fe20000000800 */
[----:B------:R-:W-:Y:S02]  /*0aa0*/  IADD3 R40, PT, PT, R4, R29, R40 ;  /* 0x0000001d04287210 */ /* 0x000fe40007ffe028 */
[----:B------:R-:W-:Y:S01]  /*0ab0*/  SEL R4, R14, RZ, P0 ;  /* 0x000000ff0e047207 */ /* 0x000fe20000000000 */
[----:B------:R-:W-:Y:S01]  /*0ac0*/  STS [R29+0x3c00], RZ ;  /* 0x003c00ff1d007388 */ /* 0x000fe20000000800 */
[----:B----4-:R-:W-:Y:S02]  /*0ad0*/  ISETP.NE.U32.AND P0, PT, R16, -0x1, PT ;  /* 0xffffffff1000780c */ /* 0x010fe40003f05070 */
        /* <DEDUP_REMOVED lines=17> */
[----:B------:R-:W-:Y:S02]  /*0bf0*/  ISETP.NE.U32.AND P0, PT, R18, -0x1, PT ;  /* 0xffffffff1200780c */ /* 0x000fe40003f05070 */
        /* <DEDUP_REMOVED lines=27> */
[----:B------:R-:W1:Y:S02]  /*0db0*/  LDS.U16 R49, [R50] ;  /* 0x0000000032317984 */ /* 0x000e640000000400 */
[----:B------:R-:W-:Y:S02]  /*0dc0*/  LOP3.LUT R6, R6, 0x7c00, RZ, 0xc0, !PT ;  /* 0x00007c0006067812 */ /* 0x000fe400078ec0ff */
[----:B------:R-:W-:-:S04]  /*0dd0*/  LOP3.LUT R4, R4, 0xffffffe, RZ, 0xc0, !PT ;  /* 0x0ffffffe04047812 */ /* 0x000fc800078ec0ff */
[----:B------:R-:W-:Y:S02]  /*0de0*/  IADD3 R34, PT, PT, R4, R29, R6 ;  /* 0x0000001d04227210 */ /* 0x000fe40007ffe006 */
[----:B------:R-:W-:Y:S02]  /*0df0*/  SEL R4, R20, RZ, P0 ;  /* 0x000000ff14047207 */ /* 0x000fe40000000000 */
[----:B------:R-:W-:Y:S02]  /*0e00*/  ISETP.NE.U32.AND P0, PT, R22, -0x1, PT ;  /* 0xffffffff1600780c */ /* 0x000fe40003f05070 */
[----:B------:R-:W-:Y:S02]  /*0e10*/  SHF.R.U64 R4, R4, UR8, R7 ;  /* 0x0000000804047c19 */ /* 0x000fe40008001207 */
[----:B------:R-:W-:Y:S02]  /*0e20*/  ISETP.NE.AND.EX P0, PT, R23, 0x7fffffff, PT, P0 ;  /* 0x7fffffff1700780c */ /* 0x000fe40003f05300 */
[----:B------:R-:W-:-:S02]  /*0e30*/  LOP3.LUT R4, R4, UR4, RZ, 0xc0, !PT ;  /* 0x0000000404047c12 */ /* 0x000fc4000f8ec0ff */
[----:B------:R-:W-:-:S03]  /*0e40*/  SEL R7, R23, 0x80000000, P0 ;  /* 0x8000000017077807 */ /* 0x000fc60000000000 */
[----:B------:R-:W-:Y:S01]  /*0e50*/  IMAD.SHL.U32 R6, R4, 0x400, RZ ;  /* 0x0000040004067824 */ /* 0x000fe200078e00ff */
[----:B------:R-:W-:-:S04]  /*0e60*/  SHF.R.U32.HI R4, RZ, 0x4, R4 ;  /* 0x00000004ff047819 */ /* 0x000fc80000011604 */
[----:B------:R-:W-:Y:S02]  /*0e70*/  LOP3.LUT R6, R6, 0x7c00, RZ, 0xc0, !PT ;  /* 0x00007c0006067812 */ /* 0x000fe400078ec0ff */
[----:B------:R-:W-:-:S04]  /*0e80*/  LOP3.LUT R4, R4, 0xffffffe, RZ, 0xc0, !PT ;  /* 0x0ffffffe04047812 */ /* 0x000fc800078ec0ff */
[----:B------:R-:W-:Y:S02]  /*0e90*/  IADD3 R36, PT, PT, R4, R29, R6 ;  /* 0x0000001d04247210 */ /* 0x000fe40007ffe006 */
[----:B------:R-:W-:Y:S02]  /*0ea0*/  SEL R4, R22, RZ, P0 ;  /* 0x000000ff16047207 */ /* 0x000fe40000000000 */
[----:B------:R-:W-:Y:S01]  /*0eb0*/  ISETP.NE.U32.AND P0, PT, R24, -0x1, PT ;  /* 0xffffffff1800780c */ /* 0x000fe20003f05070 */
[----:B-1----:R-:W-:Y:S01]  /*0ec0*/  VIADD R5, R49, 0x1 ;  /* 0x0000000131057836 */ /* 0x002fe20000000000 */
[----:B------:R-:W-:Y:S02]  /*0ed0*/  SHF.R.U64 R4, R4, UR8, R7 ;  /* 0x0000000804047c19 */ /* 0x000fe40008001207 */
[----:B------:R-:W-:Y:S02]  /*0ee0*/  ISETP.NE.AND.EX P0, PT, R25, 0x7fffffff, PT, P0 ;  /* 0x7fffffff1900780c */ /* 0x000fe40003f05300 */
[----:B------:R-:W-:Y:S01]  /*0ef0*/  STS.U16 [R50], R5 ;  /* 0x0000000532007388 */ /* 0x000fe20000000400 */
[----:B------:R-:W-:-:S02]  /*0f00*/  LOP3.LUT R4, R4, UR4, RZ, 0xc0, !PT ;  /* 0x0000000404047c12 */ /* 0x000fc4000f8ec0ff */
[----:B------:R-:W-:Y:S01]  /*0f10*/  SEL R7, R25, 0x80000000, P0 ;  /* 0x8000000019077807 */ /* 0x000fe20000000000 */
[----:B------:R-:W1:Y:S02]  /*0f20*/  LDS.U16 R48, [R40] ;  /* 0x0000000028307984 */ /* 0x000e640000000400 */
[----:B------:R-:W-:Y:S01]  /*0f30*/  IMAD.SHL.U32 R6, R4, 0x400, RZ ;  /* 0x0000040004067824 */ /* 0x000fe200078e00ff */
[----:B------:R-:W-:-:S04]  /*0f40*/  SHF.R.U32.HI R4, RZ, 0x4, R4 ;  /* 0x00000004ff047819 */ /* 0x000fc80000011604 */
[----:B------:R-:W-:Y:S02]  /*0f50*/  LOP3.LUT R6, R6, 0x7c00, RZ, 0xc0, !PT ;  /* 0x00007c0006067812 */ /* 0x000fe400078ec0ff */
[----:B------:R-:W-:-:S04]  /*0f60*/  LOP3.LUT R4, R4, 0xffffffe, RZ, 0xc0, !PT ;  /* 0x0ffffffe04047812 */ /* 0x000fc800078ec0ff */
[----:B------:R-:W-:Y:S02]  /*0f70*/  IADD3 R37, PT, PT, R4, R29, R6 ;  /* 0x0000001d04257210 */ /* 0x000fe40007ffe006 */
[----:B------:R-:W-:Y:S02]  /*0f80*/  SEL R4, R24, RZ, P0 ;  /* 0x000000ff18047207 */ /* 0x000fe40000000000 */
[----:B------:R-:W-:Y:S02]  /*0f90*/  ISETP.NE.U32.AND P0, PT, R26, -0x1, PT ;  /* 0xffffffff1a00780c */ /* 0x000fe40003f05070 */
[----:B------:R-:W-:Y:S02]  /*0fa0*/  SHF.R.U64 R4, R4, UR8, R7 ;  /* 0x0000000804047c19 */ /* 0x000fe40008001207 */
[----:B------:R-:W-:Y:S02]  /*0fb0*/  ISETP.NE.AND.EX P0, PT, R27, 0x7fffffff, PT, P0 ;  /* 0x7fffffff1b00780c */ /* 0x000fe40003f05300 */
[----:B------:R-:W-:-:S05]  /*0fc0*/  LOP3.LUT R4, R4, UR4, RZ, 0xc0, !PT ;  /* 0x0000000404047c12 */ /* 0x000fca000f8ec0ff */
[----:B------:R-:W-:Y:S01]  /*0fd0*/  IMAD.SHL.U32 R6, R4, 0x400, RZ ;  /* 0x0000040004067824 */ /* 0x000fe200078e00ff */
[----:B------:R-:W-:-:S04]  /*0fe0*/  SHF.R.U32.HI R4, RZ, 0x4, R4 ;  /* 0x00000004ff047819 */ /* 0x000fc80000011604 */
[----:B------:R-:W-:Y:S02]  /*0ff0*/  LOP3.LUT R6, R6, 0x7c00, RZ, 0xc0, !PT ;  /* 0x00007c0006067812 */ /* 0x000fe400078ec0ff */
[----:B------:R-:W-:-:S04]  /*1000*/  LOP3.LUT R38, R4, 0xffffffe, RZ, 0xc0, !PT ;  /* 0x0ffffffe04267812 */ /* 0x000fc800078ec0ff */
[----:B------:R-:W-:Y:S01]  /*1010*/  IADD3 R38, PT, PT, R38, R29, R6 ;  /* 0x0000001d26267210 */ /* 0x000fe20007ffe006 */
[----:B-1----:R-:W-:Y:S01]  /*1020*/  VIADD R5, R48, 0x1 ;  /* 0x0000000130057836 */ /* 0x002fe20000000000 */
[----:B------:R-:W-:-:S04]  /*1030*/  SEL R6, R27, 0x80000000, P0 ;  /* 0x800000001b067807 */ /* 0x000fc80000000000 */
[----:B------:R-:W-:Y:S04]  /*1040*/  STS.U16 [R40], R5 ;  /* 0x0000000528007388 */ /* 0x000fe80000000400 */
[----:B------:R-:W1:Y:S02]  /*1050*/  LDS.U16 R47, [R30] ;  /* 0x000000001e2f7984 */ /* 0x000e640000000400 */
[----:B-1----:R-:W-:-:S05]  /*1060*/  VIADD R5, R47, 0x1 ;  /* 0x000000012f057836 */ /* 0x002fca0000000000 */
        /* <DEDUP_REMOVED lines=9> */
[----:B------:R1:W-:Y:S04]  /*1100*/  STS.U16 [R36], R5 ;  /* 0x0000000524007388 */ /* 0x0003e80000000400 */
[----:B------:R-:W2:Y:S01]  /*1110*/  LDS.U16 R43, [R37] ;  /* 0x00000000252b7984 */ /* 0x000ea20000000400 */
[----:B-1----:R-:W-:-:S04]  /*1120*/  SEL R5, R26, RZ, P0 ;  /* 0x000000ff1a057207 */ /* 0x002fc80000000000 */
[----:B------:R-:W-:-:S04]  /*1130*/  SHF.R.U64 R5, R5, UR8, R6 ;  /* 0x0000000805057c19 */ /* 0x000fc80008001206 */
[----:B------:R-:W-:Y:S01]  /*1140*/  LOP3.LUT R5, R5, UR4, RZ, 0xc0, !PT ;  /* 0x0000000405057c12 */ /* 0x000fe2000f8ec0ff */
[----:B------:R-:W-:Y:S02]  /*1150*/  UMOV UR4, 0x400 ;  /* 0x0000040000047882 */ /* 0x000fe40000000000 */
[----:B0-----:R-:W-:Y:S02]  /*1160*/  ULEA UR4, UR6, UR4, 0x18 ;  /* 0x0000000406047291 */ /* 0x001fe4000f8ec0ff */
[----:B------:R-:W-:Y:S01]  /*1170*/  IMAD.SHL.U32 R6, R5, 0x400, RZ ;  /* 0x0000040005067824 */ /* 0x000fe200078e00ff */
[----:B------:R-:W-:-:S04]  /*1180*/  SHF.R.U32.HI R5, RZ, 0x4, R5 ;  /* 0x00000004ff057819 */ /* 0x000fc80000011605 */
[----:B------:R-:W-:Y:S02]  /*1190*/  LOP3.LUT R6, R6, 0x7c00, RZ, 0xc0, !PT ;  /* 0x00007c0006067812 */ /* 0x000fe400078ec0ff */
[----:B------:R-:W-:-:S04]  /*11a0*/  LOP3.LUT R39, R5, 0xffffffe, RZ, 0xc0, !PT ;  /* 0x0ffffffe05277812 */ /* 0x000fc800078ec0ff */
[----:B------:R-:W-:Y:S01]  /*11b0*/  IADD3 R39, PT, PT, R39, R29, R6 ;  /* 0x0000001d27277210 */ /* 0x000fe20007ffe006 */
[----:B--2---:R-:W-:-:S05]  /*11c0*/  VIADD R4, R43, 0x1 ;  /* 0x000000012b047836 */ /* 0x004fca0000000000 */
[----:B------:R-:W-:Y:S04]  /*11d0*/  STS.U16 [R37], R4 ;  /* 0x0000000425007388 */ /* 0x000fe80000000400 */
[----:B------:R-:W0:Y:S02]  /*11e0*/  LDS.U16 R42, [R38] ;  /* 0x00000000262a7984 */ /* 0x000e240000000400 */
[----:B0-----:R-:W-:-:S05]  /*11f0*/  VIADD R5, R42, 0x1 ;  /* 0x000000012a057836 */ /* 0x001fca0000000000 */
[----:B------:R-:W-:Y:S04]  /*1200*/  STS.U16 [R38], R5 ;  /* 0x0000000526007388 */ /* 0x000fe80000000400 */
[----:B------:R-:W0:Y:S02]  /*1210*/  LDS.U16 R41, [R39] ;  /* 0x0000000027297984 */ /* 0x000e240000000400 */
[----:B0-----:R-:W-:-:S05]  /*1220*/  VIADD R4, R41, 0x1 ;  /* 0x0000000129047836 */ /* 0x001fca0000000000 */
[----:B------:R-:W-:Y:S01]  /*1230*/  STS.U16 [R39], R4 ;  /* 0x0000000427007388 */ /* 0x000fe20000000400 */
[----:B------:R-:W-:Y:S06]  /*1240*/  BAR.SYNC.DEFER_BLOCKING 0x0 ;  /* 0x0000000000007b1d */ /* 0x000fec0000010000 */
[----:B------:R-:W-:Y:S04]  /*1250*/  LDS R76, [R31] ;  /* 0x000000001f4c7984 */ /* 0x000fe80000000800 */
        /* <DEDUP_REMOVED lines=13> */
[----:B-1----:R-:W-:-:S03]  /*1330*/  IMAD.IADD R78, R78, 0x1, R77 ;  /* 0x000000014e4e7824 */ /* 0x002fc600078e024d */
[----:B------:R-:W1:Y:S01]  /*1340*/  LDS R69, [R31+0x34] ;  /* 0x000034001f457984 */ /* 0x000e620000000800 */
[----:B--2---:R-:W-:-:S03]  /*1350*/  IMAD.IADD R79, R79, 0x1, R78 ;  /* 0x000000014f4f7824 */ /* 0x004fc600078e024e */
[----:B------:R-:W2:Y:S01]  /*1360*/  LDS R68, [R31+0x38] ;  /* 0x000038001f447984 */ /* 0x000ea20000000800 */
[----:B---3--:R-:W-:-:S03]  /*1370*/  IMAD.IADD R80, R80, 0x1, R79 ;  /* 0x0000000150507824 */ /* 0x008fc600078e024f */
[----:B------:R-:W3:Y:S01]  /*1380*/  LDS R67, [R31+0x3c] ;  /* 0x00003c001f437984 */ /* 0x000ee20000000800 */
[----:B----4-:R-:W-:-:S03]  /*1390*/  IMAD.IADD R81, R81, 0x1, R80 ;  /* 0x0000000151517824 */ /* 0x010fc600078e0250 */
[----:B------:R-:W4:Y:S01]  /*13a0*/  LDS R66, [R31+0x40] ;  /* 0x000040001f427984 */ /* 0x000f220000000800 */
[----:B-----5:R-:W-:-:S03]  /*13b0*/  IMAD.IADD R82, R82, 0x1, R81 ;  /* 0x0000000152527824 */ /* 0x020fc600078e0251 */
[----:B------:R-:W5:Y:S01]  /*13c0*/  LDS R65, [R31+0x44] ;  /* 0x000044001f417984 */ /* 0x000f620000000800 */
[----:B------:R-:W-:-:S03]  /*13d0*/  IMAD.IADD R75, R75, 0x1, R82 ;  /* 0x000000014b4b7824 */ /* 0x000fc600078e0252 */
        /* <DEDUP_REMOVED lines=29> */
[----:B------:R-:W-:-:S04]  /*15b0*/  IMAD.IADD R60, R60, 0x1, R61 ;  /* 0x000000013c3c7824 */ /* 0x000fc800078e023d */
[----:B0-----:R-:W-:-:S04]  /*15c0*/  IMAD.IADD R59, R59, 0x1, R60 ;  /* 0x000000013b3b7824 */ /* 0x001fc800078e023c */
[----:B-1----:R-:W-:-:S04]  /*15d0*/  IMAD.IADD R58, R58, 0x1, R59 ;  /* 0x000000013a3a7824 */ /* 0x002fc800078e023b */
[----:B--2---:R-:W-:-:S04]  /*15e0*/  IMAD.IADD R57, R57, 0x1, R58 ;  /* 0x0000000139397824 */ /* 0x004fc800078e023a */
[----:B---3--:R-:W-:-:S04]  /*15f0*/  IMAD.IADD R56, R56, 0x1, R57 ;  /* 0x0000000138387824 */ /* 0x008fc800078e0239 */
[----:B----4-:R-:W-:-:S04]  /*1600*/  IMAD.IADD R55, R55, 0x1, R56 ;  /* 0x0000000137377824 */ /* 0x010fc800078e0238 */
[----:B-----5:R-:W-:-:S04]  /*1610*/  IMAD.IADD R54, R54, 0x1, R55 ;  /* 0x0000000136367824 */ /* 0x020fc800078e0237 */
[----:B------:R-:W-:-:S04]  /*1620*/  IMAD.IADD R53, R53, 0x1, R54 ;  /* 0x0000000135357824 */ /* 0x000fc800078e0236 */
[----:B------:R-:W-:-:S04]  /*1630*/  IMAD.IADD R52, R52, 0x1, R53 ;  /* 0x0000000134347824 */ /* 0x000fc800078e0235 */
[----:B------:R-:W-:-:S04]  /*1640*/  IMAD.IADD R51, R51, 0x1, R52 ;  /* 0x0000000133337824 */ /* 0x000fc800078e0234 */
[----:B------:R-:W-:-:S05]  /*1650*/  IMAD.IADD R83, R4, 0x1, R51 ;  /* 0x0000000104537824 */ /* 0x000fca00078e0233 */
        /* <DEDUP_REMOVED lines=8> */
[----:B------:R-:W0:Y:S02]  /*16e0*/  SHFL.UP P0, R84, R87, 0x10, RZ ;  /* 0x0600000057547989 */ /* 0x000e2400000000ff */
[----:B0-----:R-:W-:Y:S01]  /*16f0*/  @P0 IMAD.IADD R84, R87, 0x1, R84 ;  /* 0x0000000157540824 */ /* 0x001fe200078e0254 */
[----:B------:R-:W-:-:S03]  /*1700*/  ISETP.NE.AND P0, PT, R86, 0x1, PT ;  /* 0x000000015600780c */ /* 0x000fc60003f05270 */
[----:B------:R-:W-:Y:S01]  /*1710*/  IMAD.IADD R83, R84, 0x1, -R83 ;  /* 0x0000000154537824 */ /* 0x000fe200078e0a53 */
[----:B------:R-:W-:Y:S01]  /*1720*/  @!P1 STS [R28+0x8400], R84 ;  /* 0x008400541c009388 */ /* 0x000fe20000000800 */
[----:B------:R-:W-:Y:S01]  /*1730*/  BAR.SYNC.DEFER_BLOCKING 0x0 ;  /* 0x0000000000007b1d */ /* 0x000fe20000010000 */
[----:B------:R-:W-:-:S05]  /*1740*/  ISETP.NE.AND P1, PT, R86, 0x4, PT ;  /* 0x000000045600780c */ /* 0x000fca0003f25270 */
[----:B------:R-:W0:Y:S04]  /*1750*/  LDS.128 R4, [UR4+0x8400] ;  /* 0x00840004ff047984 */ /* 0x000e280008000c00 */
[----:B------:R-:W1:Y:S01]  /*1760*/  LDS.128 R8, [UR4+0x8410] ;  /* 0x00841004ff087984 */ /* 0x000e620008000c00 */
[C---:B0-----:R-:W-:Y:S01]  /*1770*/  SEL R35, R4.reuse, R35, !P0 ;  /* 0x0000002304237207 */ /* 0x041fe20004000000 */
[----:B------:R-:W-:Y:S01]  /*1780*/  IMAD.IADD R5, R4, 0x1, R5 ;  /* 0x0000000104057824 */ /* 0x000fe200078e0205 */
[----:B------:R-:W-:-:S03]  /*1790*/  ISETP.NE.AND P0, PT, R86, 0x2, PT ;  /* 0x000000025600780c */ /* 0x000fc60003f05270 */
[----:B------:R-:W-:Y:S01]  /*17a0*/  IMAD.IADD R6, R6, 0x1, R5 ;  /* 0x0000000106067824 */ /* 0x000fe200078e0205 */
[----:B------:R-:W-:Y:S02]  /*17b0*/  SEL R35, R5, R35, !P0 ;  /* 0x0000002305237207 */ /* 0x000fe40004000000 */
[----:B------:R-:W-:Y:S01]  /*17c0*/  ISETP.NE.AND P0, PT, R86, 0x3, PT ;  /* 0x000000035600780c */ /* 0x000fe20003f05270 */
[----:B------:R-:W-:-:S03]  /*17d0*/  IMAD.IADD R7, R7, 0x1, R6 ;  /* 0x0000000107077824 */ /* 0x000fc600078e0206 */
[----:B------:R-:W-:Y:S01]  /*17e0*/  SEL R35, R6, R35, !P0 ;  /* 0x0000002306237207 */ /* 0x000fe20004000000 */
[C---:B-1----:R-:W-:Y:S01]  /*17f0*/  IMAD.IADD R8, R7.reuse, 0x1, R8 ;  /* 0x0000000107087824 */ /* 0x042fe200078e0208 */
[----:B------:R-:W-:Y:S02]  /*1800*/  ISETP.NE.AND P0, PT, R86, 0x5, PT ;  /* 0x000000055600780c */ /* 0x000fe40003f05270 */
[----:B------:R-:W-:Y:S01]  /*1810*/  SEL R35, R7, R35, !P1 ;  /* 0x0000002307237207 */ /* 0x000fe20004800000 */
[----:B------:R-:W-:Y:S01]  /*1820*/  IMAD.IADD R9, R9, 0x1, R8 ;  /* 0x0000000109097824 */ /* 0x000fe200078e0208 */
[----:B------:R-:W-:Y:S02]  /*1830*/  ISETP.NE.AND P1, PT, R85, RZ, PT ;  /* 0x000000ff5500720c */ /* 0x000fe40003f25270 */
[----:B------:R-:W-:Y:S01]  /*1840*/  SEL R35, R8, R35, !P0 ;  /* 0x0000002308237207 */ /* 0x000fe20004000000 */
[----:B------:R-:W-:Y:S01]  /*1850*/  IMAD.IADD R10, R10, 0x1, R9 ;  /* 0x000000010a0a7824 */ /* 0x000fe200078e0209 */
[----:B------:R-:W-:-:S02]  /*1860*/  ISETP.GT.U32.AND P0, PT, R0, 0x1f, PT ;  /* 0x0000001f0000780c */ /* 0x000fc40003f04070 */
[----:B------:R-:W-:Y:S01]  /*1870*/  SEL R35, R9, R35, !P2 ;  /* 0x0000002309237207 */ /* 0x000fe20005000000 */
[----:B------:R-:W-:Y:S01]  /*1880*/  IMAD.IADD R11, R11, 0x1, R10 ;  /* 0x000000010b0b7824 */ /* 0x000fe200078e020a */
[----:B------:R-:W-:Y:S02]  /*1890*/  ISETP.GT.U32.OR P2, PT, R0, 0x1f, P1 ;  /* 0x0000001f0000780c */ /* 0x000fe40000f44470 */
[----:B------:R-:W-:Y:S02]  /*18a0*/  SEL R4, R83, RZ, P1 ;  /* 0x000000ff53047207 */ /* 0x000fe40000800000 */
[----:B------:R-:W-:-:S05]  /*18b0*/  SEL R35, R10, R35, !P3 ;  /* 0x000000230a237207 */ /* 0x000fca0005800000 */
[----:B------:R-:W-:Y:S01]  /*18c0*/  @P0 IMAD.IADD R83, R35, 0x1, R4 ;  /* 0x0000000123530824 */ /* 0x000fe200078e0204 */
[----:B------:R-:W-:-:S03]  /*18d0*/  ISETP.NE.AND P0, PT, R0, RZ, PT ;  /* 0x000000ff0000720c */ /* 0x000fc60003f05270 */
[----:B------:R-:W-:-:S05]  /*18e0*/  @!P2 IMAD.U32 R83, R11, 0x10000, RZ ;  /* 0x000100000b53a824 */ /* 0x000fca00078e00ff */
[----:B------:R-:W-:Y:S01]  /*18f0*/  @!P2 STS [UR4+0x8428], R83 ;  /* 0x00842853ff00a988 */ /* 0x000fe20008000804 */
[----:B------:R-:W-:Y:S06]  /*1900*/  BAR.SYNC.DEFER_BLOCKING 0x0 ;  /* 0x0000000000007b1d */ /* 0x000fec0000010000 */
[----:B------:R-:W0:Y:S02]  /*1910*/  LDS R4, [UR4+0x8428] ;  /* 0x00842804ff047984 */ /* 0x000e240008000800 */
[----:B0-----:R-:W-:-:S05]  /*1920*/  SEL R4, R4, RZ, P0 ;  /* 0x000000ff04047207 */ /* 0x001fca0000000000 */
[----:B------:R-:W-:-:S04]  /*1930*/  IMAD.IADD R4, R4, 0x1, R83 ;  /* 0x0000000104047824 */ /* 0x000fc800078e0253 */
[--C-:B------:R-:W-:Y:S01]  /*1940*/  IMAD.IADD R76, R76, 0x1, R4.reuse ;  /* 0x000000014c4c7824 */ /* 0x100fe200078e0204 */
[----:B------:R-:W-:Y:S01]  /*1950*/  STS [R31], R4 ;  /* 0x000000041f007388 */ /* 0x000fe20000000800 */
[--C-:B------:R-:W-:Y:S02]  /*1960*/  IMAD.IADD R6, R77, 0x1, R4.reuse ;  /* 0x000000014d067824 */ /* 0x100fe400078e0204 */
[--C-:B------:R-:W-:Y:S01]  /*1970*/  IMAD.IADD R78, R78, 0x1, R4.reuse ;  /* 0x000000014e4e7824 */ /* 0x100fe200078e0204 */
[----:B------:R-:W-:Y:S01]  /*1980*/  STS [R31+0x4], R76 ;  /* 0x0000044c1f007388 */ /* 0x000fe20000000800 */
[--C-:B------:R-:W-:Y:S02]  /*1990*/  IMAD.IADD R8, R79, 0x1, R4.reuse ;  /* 0x000000014f087824 */ /* 0x100fe400078e0204 */
[--C-:B------:R-:W-:Y:S01]  /*19a0*/  IMAD.IADD R80, R80, 0x1, R4.reuse ;  /* 0x0000000150507824 */ /* 0x100fe200078e0204 */
[----:B------:R-:W-:Y:S01]  /*19b0*/  STS [R31+0x8], R6 ;  /* 0x000008061f007388 */ /* 0x000fe20000000800 */
[----:B------:R-:W-:-:S02]  /*19c0*/  IMAD.IADD R10, R81, 0x1, R4 ;  /* 0x00000001510a7824 */ /* 0x000fc400078e0204 */
[--C-:B------:R-:W-:Y:S01]  /*19d0*/  IMAD.IADD R82, R82, 0x1, R4.reuse ;  /* 0x0000000152527824 */ /* 0x100fe200078e0204 */
[----:B------:R-:W-:Y:S01]  /*19e0*/  STS [R31+0xc], R78 ;  /* 0x00000c4e1f007388 */ /* 0x000fe20000000800 */
        /* <DEDUP_REMOVED lines=36> */
[----:B------:R-:W-:-:S03]  /*1c30*/  IMAD.IADD R51, R51, 0x1, R4 ;  /* 0x0000000133337824 */ /* 0x000fc600078e0204 */
[----:B------:R-:W-:Y:S04]  /*1c40*/  STS [R31+0x40], R67 ;  /* 0x000040431f007388 */ /* 0x000fe80000000800 */
        /* <DEDUP_REMOVED lines=15> */
[----:B------:R-:W-:Y:S01]  /*1d40*/  STS [R31+0x80], R51 ;  /* 0x000080331f007388 */ /* 0x000fe20000000800 */
[----:B------:R-:W-:Y:S06]  /*1d50*/  BAR.SYNC.DEFER_BLOCKING 0x0 ;  /* 0x0000000000007b1d */ /* 0x000fec0000010000 */
[----:B------:R-:W0:Y:S04]  /*1d60*/  LDS.U16 R50, [R50] ;  /* 0x0000000032327984 */ /* 0x000e280000000400 */
[----:B------:R-:W1:Y:S04]  /*1d70*/  LDS.U16 R5, [R40] ;  /* 0x0000000028057984 */ /* 0x000e680000000400 */
[----:B------:R-:W2:Y:S04]  /*1d80*/  LDS.U16 R30, [R30] ;  /* 0x000000001e1e7984 */ /* 0x000ea80000000400 */
[----:B------:R-:W3:Y:S04]  /*1d90*/  LDS.U16 R7, [R32] ;  /* 0x0000000020077984 */ /* 0x000ee80000000400 */
[----:B------:R-:W4:Y:S04]  /*1da0*/  LDS.U16 R34, [R34] ;  /* 0x0000000022227984 */ /* 0x000f280000000400 */
[----:B------:R-:W5:Y:S04]  /*1db0*/  LDS.U16 R9, [R36] ;  /* 0x0000000024097984 */ /* 0x000f680000000400 */
[----:B------:R-:W5:Y:S04]  /*1dc0*/  LDS.U16 R4, [R37] ;  /* 0x0000000025047984 */ /* 0x000f680000000400 */
[----:B------:R-:W5:Y:S04]  /*1dd0*/  LDS.U16 R11, [R38] ;  /* 0x00000000260b7984 */ /* 0x000f680000000400 */
[----:B------:R-:W5:Y:S01]  /*1de0*/  LDS.U16 R6, [R39] ;  /* 0x0000000027067984 */ /* 0x000f620000000400 */
[----:B0-----:R-:W-:-:S02]  /*1df0*/  IMAD.IADD R49, R49, 0x1, R50 ;  /* 0x0000000131317824 */ /* 0x001fc400078e0232 */
[----:B-1----:R-:W-:Y:S02]  /*1e00*/  IMAD.IADD R48, R48, 0x1, R5 ;  /* 0x0000000130307824 */ /* 0x002fe400078e0205 */
[----:B--2---:R-:W-:Y:S02]  /*1e10*/  IMAD.IADD R47, R47, 0x1, R30 ;  /* 0x000000012f2f7824 */ /* 0x004fe400078e021e */
[----:B---3--:R-:W-:Y:S02]  /*1e20*/  IMAD.IADD R46, R46, 0x1, R7 ;  /* 0x000000012e2e7824 */ /* 0x008fe400078e0207 */
[----:B----4-:R-:W-:Y:S02]  /*1e30*/  IMAD.IADD R45, R45, 0x1, R34 ;  /* 0x000000012d2d7824 */ /* 0x010fe400078e0222 */
[----:B-----5:R-:W-:Y:S02]  /*1e40*/  IMAD.IADD R44, R44, 0x1, R9 ;  /* 0x000000012c2c7824 */ /* 0x020fe400078e0209 */
[----:B------:R-:W-:-:S02]  /*1e50*/  IMAD.IADD R4, R43, 0x1, R4 ;  /* 0x000000012b047824 */ /* 0x000fc400078e0204 */
[----:B------:R-:W-:Y:S02]  /*1e60*/  IMAD.IADD R42, R42, 0x1, R11 ;  /* 0x000000012a2a7824 */ /* 0x000fe400078e020b */
[----:B------:R-:W-:Y:S01]  /*1e70*/  IMAD.IADD R6, R41, 0x1, R6 ;  /* 0x0000000129067824 */ /* 0x000fe200078e0206 */
[----:B------:R-:W-:Y:S06]  /*1e80*/  BAR.SYNC.DEFER_BLOCKING 0x0 ;  /* 0x0000000000007b1d */ /* 0x000fec0000010000 */
[----:B------:R-:W-:Y:S05]  /*1e90*/  BRA.U UP0, `(.L_x_203) ;  /* 0x0000000100907547 */ /* 0x000fea000b800000 */
[----:B------:R-:W-:Y:S01]  /*1ea0*/  LEA R5, R49, UR4, 0x3 ;  /* 0x0000000431057c11 */ /* 0x000fe2000f8e18ff */
[----:B------:R-:W-:Y:S01]  /*1eb0*/  UIADD3 UR7, UPT, UPT, UR7, 0x6, URZ ;  /* 0x0000000607077890 */ /* 0x000fe2000fffe0ff */
[----:B------:R-:W-:Y:S01]  /*1ec0*/  LEA R7, R48, UR4, 0x3 ;  /* 0x0000000430077c11 */ /* 0x000fe2000f8e18ff */
[----:B------:R-:W-:Y:S01]  /*1ed0*/  UIADD3 UR5, UPT, UPT, UR5, -0x6, URZ ;  /* 0xfffffffa05057890 */ /* 0x000fe2000fffe0ff */
[----:B------:R-:W-:Y:S01]  /*1ee0*/  LEA R9, R47, UR4, 0x3 ;  /* 0x000000042f097c11 */ /* 0x000fe2000f8e18ff */
[----:B------:R0:W-:Y:S01]  /*1ef0*/  STS.64 [R5], R2 ;  /* 0x0000000205007388 */ /* 0x0001e20000000a00 */
[----:B------:R-:W-:Y:S02]  /*1f00*/  LEA R11, R46, UR4, 0x3 ;  /* 0x000000042e0b7c11 */ /* 0x000fe4000f8e18ff */
[----:B------:R-:W-:Y:S01]  /*1f10*/  LEA R37, R45, UR4, 0x3 ;  /* 0x000000042d257c11 */ /* 0x000fe2000f8e18ff */
[----:B------:R1:W-:Y:S01]  /*1f20*/  STS.64 [R7], R12 ;  /* 0x0000000c07007388 */ /* 0x0003e20000000a00 */
[----:B------:R-:W-:-:S02]  /*1f30*/  LEA R39, R44, UR4, 0x3 ;  /* 0x000000042c277c11 */ /* 0x000fc4000f8e18ff */
[----:B------:R-:W-:Y:S01]  /*1f40*/  LEA R41, R42, UR4, 0x3 ;  /* 0x000000042a297c11 */ /* 0x000fe2000f8e18ff */
[----:B------:R2:W-:Y:S01]  /*1f50*/  STS.64 [R9], R14 ;  /* 0x0000000e09007388 */ /* 0x0005e20000000a00 */
[----:B0-----:R-:W-:-:S03]  /*1f60*/  LEA R5, R4, UR4, 0x3 ;  /* 0x0000000404057c11 */ /* 0x001fc6000f8e18ff */
[----:B------:R-:W-:Y:S01]  /*1f70*/  STS.64 [R11], R16 ;  /* 0x000000100b007388 */ /* 0x000fe20000000a00 */
[----:B------:R-:W-:Y:S02]  /*1f80*/  IMAD.MOV.U32 R4, RZ, RZ, R24 ;  /* 0x000000ffff047224 */ /* 0x000fe400078e0018 */
[----:B-1----:R-:W-:Y:S01]  /*1f90*/  IMAD.MOV.U32 R7, RZ, RZ, R27 ;  /* 0x000000ffff077224 */ /* 0x002fe200078e001b */
[----:B------:R-:W-:Y:S01]  /*1fa0*/  STS.64 [R37], R18 ;  /* 0x0000001225007388 */ /* 0x000fe20000000a00 */
[----:B--2---:R-:W-:-:S03]  /*1fb0*/  LEA R9, R6, UR4, 0x3 ;  /* 0x0000000406097c11 */ /* 0x004fc6000f8e18ff */
[----:B------:R-:W-:Y:S01]  /*1fc0*/  STS.64 [R39], R20 ;  /* 0x0000001427007388 */ /* 0x000fe20000000a00 */
[----:B------:R-:W-:-:S03]  /*1fd0*/  IMAD.MOV.U32 R6, RZ, RZ, R26 ;  /* 0x000000ffff067224 */ /* 0x000fc600078e001a */
[----:B------:R0:W-:Y:S02]  /*1fe0*/  STS.64 [R5], R22 ;  /* 0x0000001605007388 */ /* 0x0001e40000000a00 */
[----:B0-----:R-:W-:-:S05]  /*1ff0*/  IMAD.MOV.U32 R5, RZ, RZ, R25 ;  /* 0x000000ffff057224 */ /* 0x001fca00078e0019 */
[----:B------:R0:W-:Y:S04]  /*2000*/  STS.64 [R41], R4 ;  /* 0x0000000429007388 */ /* 0x0001e80000000a00 */
[----:B------:R0:W-:Y:S01]  /*2010*/  STS.64 [R9], R6 ;  /* 0x0000000609007388 */ /* 0x0001e20000000a00 */
[----:B------:R-:W-:Y:S06]  /*2020*/  BAR.SYNC.DEFER_BLOCKING 0x0 ;  /* 0x0000000000007b1d */ /* 0x000fec0000010000 */
[----:B------:R0:W1:Y:S04]  /*2030*/  LDS.64 R2, [R33] ;  /* 0x0000000021027984 */ /* 0x0000680000000a00 */
[----:B------:R0:W2:Y:S04]  /*2040*/  LDS.64 R12, [R33+0x8] ;  /* 0x00000800210c7984 */ /* 0x0000a80000000a00 */
[----:B------:R0:W3:Y:S04]  /*2050*/  LDS.64 R14, [R33+0x10] ;  /* 0x00001000210e7984 */ /* 0x0000e80000000a00 */
[----:B------:R0:W4:Y:S04]  /*2060*/  LDS.64 R16, [R33+0x18] ;  /* 0x0000180021107984 */ /* 0x0001280000000a00 */
[----:B------:R0:W0:Y:S04]  /*2070*/  LDS.64 R18, [R33+0x20] ;  /* 0x0000200021127984 */ /* 0x0000280000000a00 */
[----:B------:R0:W0:Y:S04]  /*2080*/  LDS.64 R20, [R33+0x28] ;  /* 0x0000280021147984 */ /* 0x0000280000000a00 */
[----:B------:R0:W0:Y:S04]  /*2090*/  LDS.64 R22, [R33+0x30] ;  /* 0x0000300021167984 */ /* 0x0000280000000a00 */
[----:B------:R0:W0:Y:S04]  /*20a0*/  LDS.64 R24, [R33+0x38] ;  /* 0x0000380021187984 */ /* 0x0000280000000a00 */
[----:B------:R0:W0:Y:S01]  /*20b0*/  LDS.64 R26, [R33+0x40] ;  /* 0x00004000211a7984 */ /* 0x0000220000000a00 */
[----:B------:R-:W-:Y:S06]  /*20c0*/  BAR.SYNC.DEFER_BLOCKING 0x0 ;  /* 0x0000000000007b1d */ /* 0x000fec0000010000 */
[----:B------:R-:W-:Y:S05]  /*20d0*/  BRA `(.L_x_204) ;  /* 0xffffffe400a87947 */ /* 0x000fea000383ffff */
.L_x_203:
[----:B------:R-:W-:Y:S01]  /*20e0*/  LEA R49, R49, UR4, 0x3 ;  /* 0x0000000431317c11 */ /* 0x000fe2000f8e18ff */
[----:B------:R-:W-:Y:S01]  /*20f0*/  IMAD R33, R0, -0x40, R33 ;  /* 0xffffffc000217824 */ /* 0x000fe200078e0221 */
[----:B------:R-:W-:Y:S01]  /*2100*/  LEA R5, R48, UR4, 0x3 ;  /* 0x0000000430057c11 */ /* 0x000fe2000f8e18ff */
[----:B------:R-:W-:Y:S01]  /*2110*/  VIADD R8, R0, 0x300 ;  /* 0x0000030000087836 */ /* 0x000fe20000000000 */
[----:B------:R-:W-:Y:S01]  /*2120*/  LEA R47, R47, UR4, 0x3 ;  /* 0x000000042f2f7c11 */ /* 0x000fe2000f8e18ff */
[----:B------:R-:W-:Y:S01]  /*2130*/  STS.64 [R49], R2 ;  /* 0x0000000231007388 */ /* 0x000fe20000000a00 */
[----:B------:R-:W-:Y:S01]  /*2140*/  LEA R7, R46, UR4, 0x3 ;  /* 0x000000042e077c11 */ /* 0x000fe2000f8e18ff */
[----:B------:R-:W-:Y:S01]  /*2150*/  BSSY.RECONVERGENT B0, `(.L_x_205) ;  /* 0x000002c000007945 */ /* 0x000fe20003800200 */
[----:B------:R-:W-:Y:S01]  /*2160*/  LEA R45, R45, UR4, 0x3 ;  /* 0x000000042d2d7c11 */ /* 0x000fe2000f8e18ff */
[----:B------:R0:W-:Y:S01]  /*2170*/  STS.64 [R5], R12 ;  /* 0x0000000c05007388 */ /* 0x0001e20000000a00 */
[----:B------:R-:W-:-:S02]  /*2180*/  LEA R9, R44, UR4, 0x3 ;  /* 0x000000042c097c11 */ /* 0x000fc4000f8e18ff */
[----:B------:R-:W-:Y:S01]  /*2190*/  LEA R11, R4, UR4, 0x3 ;  /* 0x00000004040b7c11 */ /* 0x000fe2000f8e18ff */
[----:B------:R1:W-:Y:S04]  /*21a0*/  STS.64 [R47], R14 ;  /* 0x0000000e2f007388 */ /* 0x0003e80000000a00 */
[----:B------:R2:W-:Y:S01]  /*21b0*/  STS.64 [R7], R16 ;  /* 0x0000001007007388 */ /* 0x0005e20000000a00 */
[----:B0-----:R-:W-:-:S03]  /*21c0*/  LEA R13, R42, UR4, 0x3 ;  /* 0x000000042a0d7c11 */ /* 0x001fc6000f8e18ff */
[----:B------:R0:W-:Y:S01]  /*21d0*/  STS.64 [R45], R18 ;  /* 0x000000122d007388 */ /* 0x0001e20000000a00 */
[----:B------:R-:W3:Y:S01]  /*21e0*/  LDC.64 R4, c[0x0][0x388] ;  /* 0x0000e200ff047b82 */ /* 0x000ee20000000a00 */
[----:B-1----:R-:W-:Y:S02]  /*21f0*/  LEA R15, R6, UR4, 0x3 ;  /* 0x00000004060f7c11 */ /* 0x002fe4000f8e18ff */
[----:B------:R0:W-:Y:S01]  /*2200*/  STS.64 [R9], R20 ;  /* 0x0000001409007388 */ /* 0x0001e20000000a00 */
[----:B------:R-:W1:Y:S01]  /*2210*/  LDCU.64 UR4, c[0x0][0x3a0] ;  /* 0x00007400ff0477ac */ /* 0x000e620008000a00 */
[C---:B------:R-:W-:Y:S02]  /*2220*/  VIADD R6, R0.reuse, 0x100 ;  /* 0x0000010000067836 */ /* 0x040fe40000000000 */
[----:B------:R0:W-:Y:S01]  /*2230*/  STS.64 [R11], R22 ;  /* 0x000000160b007388 */ /* 0x0001e20000000a00 */
[----:B--2---:R-:W-:-:S03]  /*2240*/  VIADD R7, R0, 0x200 ;  /* 0x0000020000077836 */ /* 0x004fc60000000000 */
[----:B------:R0:W-:Y:S04]  /*2250*/  STS.64 [R13], R24 ;  /* 0x000000180d007388 */ /* 0x0001e80000000a00 */
[----:B------:R0:W-:Y:S01]  /*2260*/  STS.64 [R15], R26 ;  /* 0x0000001a0f007388 */ /* 0x0001e20000000a00 */
[----:B------:R-:W-:Y:S01]  /*2270*/  BAR.SYNC.DEFER_BLOCKING 0x0 ;  /* 0x0000000000007b1d */ /* 0x000fe20000010000 */
[----:B-1----:R-:W-:Y:S02]  /*2280*/  ISETP.GE.U32.AND P1, PT, R0, UR4, PT ;  /* 0x0000000400007c0c */ /* 0x002fe4000bf26070 */
[----:B------:R-:W-:Y:S01]  /*2290*/  ISETP.GE.U32.AND P0, PT, R8, UR4, PT ;  /* 0x0000000408007c0c */ /* 0x000fe2000bf06070 */
[C---:B------:R-:W-:Y:S01]  /*22a0*/  VIADD R8, R0.reuse, 0x600 ;  /* 0x0000060000087836 */ /* 0x040fe20000000000 */
[----:B------:R-:W-:Y:S01]  /*22b0*/  ISETP.GE.U32.AND.EX P1, PT, RZ, UR5, PT, P1 ;  /* 0x00000005ff007c0c */ /* 0x000fe2000bf26110 */
[----:B---3--:R-:W-:Y:S01]  /*22c0*/  IMAD.WIDE.U32 R4, R0, 0x8, R4 ;  /* 0x0000000800047825 */ /* 0x008fe200078e0004 */
[----:B------:R-:W-:-:S02]  /*22d0*/  ISETP.GE.U32.AND P5, PT, R7, UR4, PT ;  /* 0x0000000407007c0c */ /* 0x000fc4000bfa6070 */
[----:B------:R-:W-:Y:S01]  /*22e0*/  ISETP.GE.U32.AND P4, PT, R6, UR4, PT ;  /* 0x0000000406007c0c */ /* 0x000fe2000bf86070 */
[C---:B------:R-:W-:Y:S01]  /*22f0*/  VIADD R7, R0.reuse, 0x500 ;  /* 0x0000050000077836 */ /* 0x040fe20000000000 */
[----:B------:R-:W-:Y:S02]  /*2300*/  LOP3.LUT R6, R0, 0x400, RZ, 0xfc, !PT ;  /* 0x0000040000067812 */ /* 0x000fe400078efcff */
[----:B------:R-:W-:Y:S01]  /*2310*/  ISETP.GE.U32.AND P2, PT, R8, UR4, PT ;  /* 0x0000000408007c0c */ /* 0x000fe2000bf46070 */
[----:B------:R-:W-:Y:S01]  /*2320*/  VIADD R8, R0, 0x700 ;  /* 0x0000070000087836 */ /* 0x000fe20000000000 */
[----:B------:R-:W-:Y:S02]  /*2330*/  ISETP.GE.U32.AND P6, PT, R6, UR4, PT ;  /* 0x0000000406007c0c */ /* 0x000fe4000bfc6070 */
[----:B------:R-:W-:Y:S02]  /*2340*/  ISETP.GE.U32.AND P3, PT, R7, UR4, PT ;  /* 0x0000000407007c0c */ /* 0x000fe4000bf66070 */
[----:B------:R-:W-:Y:S01]  /*2350*/  ISETP.GE.U32.AND.EX P4, PT, RZ, UR5, PT, P4 ;  /* 0x00000005ff007c0c */ /* 0x000fe2000bf86140 */
[----:B------:R0:W1:Y:S01]  /*2360*/  LDS.64 R2, [R33+0x4000] ;  /* 0x0040000021027984 */ /* 0x0000620000000a00 */
[----:B------:R-:W-:Y:S11]  /*2370*/  @P1 BRA `(.L_x_206) ;  /* 0x0000000000241947 */ /* 0x000ff60003800000 */
[----:B------:R-:W2:Y:S01]  /*2380*/  LDS.64 R6, [R33] ;  /* 0x0000000021067984 */ /* 0x000ea20000000a00 */
[----:B0-----:R-:W-:Y:S01]  /*2390*/  IMAD.MOV.U32 R11, RZ, RZ, -0x1 ;  /* 0xffffffffff0b7424 */ /* 0x001fe200078e00ff */
[----:B--2---:R-:W-:-:S04]  /*23a0*/  ISETP.GT.U32.AND P1, PT, R6, -0x1, PT ;  /* 0xffffffff0600780c */ /* 0x004fc80003f24070 */
[----:B------:R-:W-:-:S04]  /*23b0*/  ISETP.GT.AND.EX P1, PT, R7, -0x1, PT, P1 ;  /* 0xffffffff0700780c */ /* 0x000fc80003f24310 */
[----:B------:R-:W-:Y:S02]  /*23c0*/  SEL R9, RZ, 0xffffffff, !P1 ;  /* 0xffffffffff097807 */ /* 0x000fe40004800000 */
[----:B------:R-:W-:Y:S02]  /*23d0*/  SEL R11, R11, 0x80000000, P1 ;  /* 0x800000000b0b7807 */ /* 0x000fe40000800000 */
[----:B------:R-:W-:Y:S02]  /*23e0*/  LOP3.LUT R6, R9, R6, RZ, 0x3c, !PT ;  /* 0x0000000609067212 */ /* 0x000fe400078e3cff */
[----:B------:R-:W-:-:S05]  /*23f0*/  LOP3.LUT R7, R11, R7, RZ, 0x3c, !PT ;  /* 0x000000070b077212 */ /* 0x000fca00078e3cff */
[----:B------:R2:W-:Y:S02]  /*2400*/  STG.E.64 desc[UR10][R4.64], R6 ;  /* 0x0000000604007986 */ /* 0x0005e4000c101b0a */
.L_x_206:
[----:B------:R-:W-:Y:S05]  /*2410*/  BSYNC.RECONVERGENT B0 ;  /* 0x0000000000007941 */ /* 0x000fea0003800200 */
.L_x_205:
[----:B--2---:R2:W3:Y:S01]  /*2420*/  LDS.64 R6, [R33+0x800] ;  /* 0x0008000021067984 */ /* 0x0044e20000000a00 */
[----:B------:R-:W-:Y:S01]  /*2430*/  BSSY.RECONVERGENT B0, `(.L_x_207) ;  /* 0x000000c000007945 */ /* 0x000fe20003800200 */
[----:B------:R-:W-:Y:S02]  /*2440*/  ISETP.GE.U32.AND P1, PT, R8, UR4, PT ;  /* 0x0000000408007c0c */ /* 0x000fe4000bf26070 */
[----:B------:R-:W-:Y:S01]  /*2450*/  LOP3.LUT R0, R0, 0x800, RZ, 0xfc, !PT ;  /* 0x0000080000007812 */ /* 0x000fe200078efcff */
[----:B------:R-:W-:Y:S10]  /*2460*/  @P4 BRA `(.L_x_208) ;  /* 0x0000000000204947 */ /* 0x000ff40003800000 */
[----:B---3--:R-:W-:Y:S01]  /*2470*/  ISETP.GT.U32.AND P4, PT, R6, -0x1, PT ;  /* 0xffffffff0600780c */ /* 0x008fe20003f84070 */
[----:B0-----:R-:W-:-:S03]  /*2480*/  IMAD.MOV.U32 R11, RZ, RZ, -0x1 ;  /* 0xffffffffff0b7424 */ /* 0x001fc600078e00ff */
[----:B------:R-:W-:-:S04]  /*2490*/  ISETP.GT.AND.EX P4, PT, R7, -0x1, PT, P4 ;  /* 0xffffffff0700780c */ /* 0x000fc80003f84340 */
[----:B------:R-:W-:Y:S02]  /*24a0*/  SEL R9, RZ, 0xffffffff, !P4 ;  /* 0xffffffffff097807 */ /* 0x000fe40006000000 */
[----:B------:R-:W-:Y:S02]  /*24b0*/  SEL R11, R11, 0x80000000, P4 ;  /* 0x800000000b0b7807 */ /* 0x000fe40002000000 */
[----:B------:R-:W-:Y:S02]  /*24c0*/  LOP3.LUT R6, R9, R6, RZ, 0x3c, !PT ;  /* 0x0000000609067212 */ /* 0x000fe400078e3cff */
[----:B------:R-:W-:-:S05]  /*24d0*/  LOP3.LUT R7, R11, R7, RZ, 0x3c, !PT ;  /* 0x000000070b077212 */ /* 0x000fca00078e3cff */
[----:B------:R4:W-:Y:S02]  /*24e0*/  STG.E.64 desc[UR10][R4.64+0x800], R6 ;  /* 0x0008000604007986 */ /* 0x0009e4000c101b0a */
.L_x_208:
[----:B------:R-:W-:Y:S05]  /*24f0*/  BSYNC.RECONVERGENT B0 ;  /* 0x0000000000007941 */ /* 0x000fea0003800200 */
.L_x_207:
[----:B---34-:R3:W4:Y:S01]  /*2500*/  LDS.64 R6, [R33+0x1000] ;  /* 0x0010000021067984 */ /* 0x0187220000000a00 */
[----:B------:R-:W-:Y:S01]  /*2510*/  ISETP.GE.U32.AND.EX P5, PT, RZ, UR5, PT, P5 ;  /* 0x00000005ff007c0c */ /* 0x000fe2000bfa6150 */
[----:B------:R-:W-:Y:S01]  /*2520*/  BSSY.RECONVERGENT B0, `(.L_x_209) ;  /* 0x0000011000007945 */ /* 0x000fe20003800200 */
[----:B------:R-:W-:Y:S02]  /*2530*/  ISETP.GE.U32.AND P4, PT, R0, UR4, PT ;  /* 0x0000000400007c0c */ /* 0x000fe4000bf86070 */
[----:B------:R-:W-:Y:S02]  /*2540*/  ISETP.GE.U32.AND.EX P0, PT, RZ, UR5, PT, P0 ;  /* 0x00000005ff007c0c */ /* 0x000fe4000bf06100 */
[----:B------:R-:W-:Y:S02]  /*2550*/  ISETP.GE.U32.AND.EX P6, PT, RZ, UR5, PT, P6 ;  /* 0x00000005ff007c0c */ /* 0x000fe4000bfc6160 */
[----:B------:R-:W-:Y:S02]  /*2560*/  ISETP.GE.U32.AND.EX P3, PT, RZ, UR5, PT, P3 ;  /* 0x00000005ff007c0c */ /* 0x000fe4000bf66130 */
[----:B------:R-:W-:-:S02]  /*2570*/  ISETP.GE.U32.AND.EX P2, PT, RZ, UR5, PT, P2 ;  /* 0x00000005ff007c0c */ /* 0x000fc4000bf46120 */
[----:B------:R-:W-:Y:S02]  /*2580*/  ISETP.GE.U32.AND.EX P1, PT, RZ, UR5, PT, P1 ;  /* 0x00000005ff007c0c */ /* 0x000fe4000bf26110 */
[----:B------:R-:W-:Y:S01]  /*2590*/  ISETP.GE.U32.AND.EX P4, PT, RZ, UR5, PT, P4 ;  /* 0x00000005ff007c0c */ /* 0x000fe2000bf86140 */
[----:B------:R-:W-:-:S12]  /*25a0*/  @P5 BRA `(.L_x_210) ;  /* 0x0000000000205947 */ /* 0x000fd80003800000 */
[----:B----4-:R-:W-:Y:S01]  /*25b0*/  ISETP.GT.U32.AND P5, PT, R6, -0x1, PT ;  /* 0xffffffff0600780c */ /* 0x010fe20003fa4070 */
[----:B0-----:R-:W-:-:S03]  /*25c0*/  IMAD.MOV.U32 R11, RZ, RZ, -0x1 ;  /* 0xffffffffff0b7424 */ /* 0x001fc600078e00ff */
[----:B------:R-:W-:-:S04]  /*25d0*/  ISETP.GT.AND.EX P5, PT, R7, -0x1, PT, P5 ;  /* 0xffffffff0700780c */ /* 0x000fc80003fa4350 */
[----:B------:R-:W-:Y:S02]  /*25e0*/  SEL R9, RZ, 0xffffffff, !P5 ;  /* 0xffffffffff097807 */ /* 0x000fe40006800000 */
[----:B------:R-:W-:Y:S02]  /*25f0*/  SEL R11, R11, 0x80000000, P5 ;  /* 0x800000000b0b7807 */ /* 0x000fe40002800000 */
[----:B------:R-:W-:Y:S02]  /*2600*/  LOP3.LUT R6, R9, R6, RZ, 0x3c, !PT ;  /* 0x0000000609067212 */ /* 0x000fe400078e3cff */
[----:B------:R-:W-:-:S05]  /*2610*/  LOP3.LUT R7, R11, R7, RZ, 0x3c, !PT ;  /* 0x000000070b077212 */ /* 0x000fca00078e3cff */
[----:B------:R0:W-:Y:S02]  /*2620*/  STG.E.64 desc[UR10][R4.64+0x1000], R6 ;  /* 0x0010000604007986 */ /* 0x0001e4000c101b0a */
.L_x_210:
[----:B------:R-:W-:Y:S05]  /*2630*/  BSYNC.RECONVERGENT B0 ;  /* 0x0000000000007941 */ /* 0x000fea0003800200 */
.L_x_209:
[----:B0---4-:R0:W4:Y:S01]  /*2640*/  LDS.64 R6, [R33+0x1800] ;  /* 0x0018000021067984 */ /* 0x0111220000000a00 */
[----:B------:R-:W-:Y:S04]  /*2650*/  BSSY.RECONVERGENT B0, `(.L_x_211) ;  /* 0x000000a000007945 */ /* 0x000fe80003800200 */
[----:B------:R-:W-:Y:S05]  /*2660*/  @P0 BRA `(.L_x_212) ;  /* 0x0000000000200947 */ /* 0x000fea0003800000 */
[----:B----4-:R-:W-:Y:S01]  /*2670*/  ISETP.GT.U32.AND P0, PT, R6, -0x1, PT ;  /* 0xffffffff0600780c */ /* 0x010fe20003f04070 */
[----:B------:R-:W-:-:S03]  /*2680*/  IMAD.MOV.U32 R11, RZ, RZ, -0x1 ;  /* 0xffffffffff0b7424 */ /* 0x000fc600078e00ff */
[----:B------:R-:W-:-:S04]  /*2690*/  ISETP.GT.AND.EX P0, PT, R7, -0x1, PT, P0 ;  /* 0xffffffff0700780c */ /* 0x000fc80003f04300 */
[----:B------:R-:W-:Y:S02]  /*26a0*/  SEL R9, RZ, 0xffffffff, !P0 ;  /* 0xffffffffff097807 */ /* 0x000fe40004000000 */
[----:B------:R-:W-:Y:S02]  /*26b0*/  SEL R11, R11, 0x80000000, P0 ;  /* 0x800000000b0b7807 */ /* 0x000fe40000000000 */
[----:B------:R-:W-:Y:S02]  /*26c0*/  LOP3.LUT R6, R9, R6, RZ, 0x3c, !PT ;  /* 0x0000000609067212 */ /* 0x000fe400078e3cff */
[----:B------:R-:W-:-:S05]  /*26d0*/  LOP3.LUT R7, R11, R7, RZ, 0x3c, !PT ;  /* 0x000000070b077212 */ /* 0x000fca00078e3cff */
[----:B------:R4:W-:Y:S02]  /*26e0*/  STG.E.64 desc[UR10][R4.64+0x1800], R6 ;  /* 0x0018000604007986 */ /* 0x0009e4000c101b0a */
.L_x_212:
[----:B------:R-:W-:Y:S05]  /*26f0*/  BSYNC.RECONVERGENT B0 ;  /* 0x0000000000007941 */ /* 0x000fea0003800200 */
.L_x_211:
[----:B----4-:R4:W0:Y:S01]  /*2700*/  LDS.64 R6, [R33+0x2000] ;  /* 0x0020000021067984 */ /* 0x0108220000000a00 */
[----:B------:R-:W-:Y:S04]  /*2710*/  BSSY.RECONVERGENT B0, `(.L_x_213) ;  /* 0x000000a000007945 */ /* 0x000fe80003800200 */
[----:B------:R-:W-:Y:S05]  /*2720*/  @P6 BRA `(.L_x_214) ;  /* 0x0000000000206947 */ /* 0x000fea0003800000 */
[----:B0-----:R-:W-:Y:S01]  /*2730*/  ISETP.GT.U32.AND P0, PT, R6, -0x1, PT ;  /* 0xffffffff0600780c */ /* 0x001fe20003f04070 */
[----:B------:R-:W-:-:S03]  /*2740*/  IMAD.MOV.U32 R11, RZ, RZ, -0x1 ;  /* 0xffffffffff0b7424 */ /* 0x000fc600078e00ff */
[----:B------:R-:W-:-:S04]  /*2750*/  ISETP.GT.AND.EX P0, PT, R7, -0x1, PT, P0 ;  /* 0xffffffff0700780c */ /* 0x000fc80003f04300 */
[----:B------:R-:W-:Y:S02]  /*2760*/  SEL R9, RZ, 0xffffffff, !P0 ;  /* 0xffffffffff097807 */ /* 0x000fe40004000000 */
[----:B------:R-:W-:Y:S02]  /*2770*/  SEL R11, R11, 0x80000000, P0 ;  /* 0x800000000b0b7807 */ /* 0x000fe40000000000 */
[----:B------:R-:W-:Y:S02]  /*2780*/  LOP3.LUT R6, R9, R6, RZ, 0x3c, !PT ;  /* 0x0000000609067212 */ /* 0x000fe400078e3cff */
[----:B------:R-:W-:-:S05]  /*2790*/  LOP3.LUT R7, R11, R7, RZ, 0x3c, !PT ;  /* 0x000000070b077212 */ /* 0x000fca00078e3cff */
[----:B------:R0:W-:Y:S02]  /*27a0*/  STG.E.64 desc[UR10][R4.64+0x2000], R6 ;  /* 0x0020000604007986 */ /* 0x0001e4000c101b0a */
.L_x_214:
[----:B------:R-:W-:Y:S05]  /*27b0*/  BSYNC.RECONVERGENT B0 ;  /* 0x0000000000007941 */ /* 0x000fea0003800200 */
.L_x_213:
[----:B0-----:R0:W0:Y:S01]  /*27c0*/  LDS.64 R6, [R33+0x2800] ;  /* 0x0028000021067984 */ /* 0x0010220000000a00 */
        /* <DEDUP_REMOVED lines=10> */
.L_x_216:
[----:B------:R-:W-:Y:S05]  /*2870*/  BSYNC.RECONVERGENT B0 ;  /* 0x0000000000007941 */ /* 0x000fea0003800200 */
.L_x_215:
        /* <DEDUP_REMOVED lines=11> */
.L_x_218:
[----:B------:R-:W-:Y:S05]  /*2930*/  BSYNC.RECONVERGENT B0 ;  /* 0x0000000000007941 */ /* 0x000fea0003800200 */
.L_x_217:
        /* <DEDUP_REMOVED lines=11> */
.L_x_220:
[----:B------:R-:W-:Y:S05]  /*29f0*/  BSYNC.RECONVERGENT B0 ;  /* 0x0000000000007941 */ /* 0x000fea0003800200 */
.L_x_219:
[----:B------:R-:W-:Y:S05]  /*2a00*/  @P4 EXIT ;  /* 0x000000000000494d */ /* 0x000fea0003800000 */
[----:B-1----:R-:W-:Y:S01]  /*2a10*/  ISETP.GT.U32.AND P0, PT, R2, -0x1, PT ;  /* 0xffffffff0200780c */ /* 0x002fe20003f04070 */
[----:B------:R-:W-:-:S03]  /*2a20*/  IMAD.MOV.U32 R9, RZ, RZ, -0x1 ;  /* 0xffffffffff097424 */ /* 0x000fc600078e00ff */
[----:B------:R-:W-:-:S04]  /*2a30*/  ISETP.GT.AND.EX P0, PT, R3, -0x1, PT, P0 ;  /* 0xffffffff0300780c */ /* 0x000fc80003f04300 */
[----:B0-----:R-:W-:Y:S02]  /*2a40*/  SEL R7, RZ, 0xffffffff, !P0 ;  /* 0xffffffffff077807 */ /* 0x001fe40004000000 */
[----:B------:R-:W-:Y:S02]  /*2a50*/  SEL R9, R9, 0x80000000, P0 ;  /* 0x8000000009097807 */ /* 0x000fe40000000000 */
[----:B------:R-:W-:Y:S02]  /*2a60*/  LOP3.LUT R2, R7, R2, RZ, 0x3c, !PT ;  /* 0x0000000207027212 */ /* 0x000fe400078e3cff */
[----:B------:R-:W-:-:S05]  /*2a70*/  LOP3.LUT R3, R9, R3, RZ, 0x3c, !PT ;  /* 0x0000000309037212 */ /* 0x000fca00078e3cff */
[----:B------:R-:W-:Y:S01]  /*2a80*/  STG.E.64 desc[UR10][R4.64+0x4000], R2 ;  /* 0x0040000204007986 */ /* 0x000fe2000c101b0a */
[----:B------:R-:W-:Y:S05]  /*2a90*/  EXIT ;  /* 0x000000000000794d */ /* 0x000fea0003800000 */
.L_x_221:
        /* <DEDUP_REMOVED lines=14> */
.L_x_308:


//--------------------- .text._ZN3cub18CUB_300001_SM_10006detail11EmptyKernelIvEEvv --------------------------
	.section	.text._ZN3cub18CUB_300001_SM_10006detail11EmptyKernelIvEEvv,"ax",@progbits
	.align	128
        .global         _ZN3cub18CUB_300001_SM_10006detail11EmptyKernelIvEEvv
        .type           _ZN3cub18CUB_300001_SM_10006detail11EmptyKernelIvEEvv,@function
        .size           _ZN3cub18CUB_300001_SM_10006detail11EmptyKernelIvEEvv,(.L_x_309 - _ZN3cub18CUB_300001_SM_10006detail11EmptyKernelIvEEvv)
        .other          _ZN3cub18CUB_300001_SM_10006detail11EmptyKernelIvEEvv,@"STO_CUDA_ENTRY STV_DEFAULT"
_ZN3cub18CUB_300001_SM_10006detail11EmptyKernelIvEEvv:
.text._ZN3cub18CUB_300001_SM_10006detail11EmptyKernelIvEEvv:
[----:B------:R-:W-:Y:S01]  /*0000*/  LDC R1, c[0x0][0x37c] ;  /* 0x0000df00ff017b82 */ /* 0x000fe20000000800 */
[----:B------:R-:W-:Y:S05]  /*0010*/  EXIT ;  /* 0x000000000000794d */ /* 0x000fea0003800000 */
.L_x_222:
        /* <DEDUP_REMOVED lines=14> */
.L_x_309:


//--------------------- .text._Z3medPdS_ii        --------------------------
	.section	.text._Z3medPdS_ii,"ax",@progbits
	.align	128
        .global         _Z3medPdS_ii
        .type           _Z3medPdS_ii,@function
        .size           _Z3medPdS_ii,(.L_x_310 - _Z3medPdS_ii)
        .other          _Z3medPdS_ii,@"STO_CUDA_ENTRY STV_DEFAULT"
_Z3medPdS_ii:
.text._Z3medPdS_ii:
[----:B------:R-:W-:Y:S01]  /*0000*/  LDC R1, c[0x0][0x37c] ;  /* 0x0000df00ff017b82 */ /* 0x000fe20000000800 */
[----:B------:R-:W0:Y:S07]  /*0010*/  S2R R3, SR_TID.X ;  /* 0x0000000000037919 */ /* 0x000e2e0000002100 */
[----:B------:R-:W0:Y:S01]  /*0020*/  S2UR UR4, SR_CTAID.X ;  /* 0x00000000000479c3 */ /* 0x000e220000002500 */
[----:B------:R-:W1:Y:S01]  /*0030*/  LDCU UR6, c[0x0][0x390] ;  /* 0x00007200ff0677ac */ /* 0x000e620008000800 */
[----:B------:R-:W2:Y:S06]  /*0040*/  S2R R5, SR_TID.Y ;  /* 0x0000000000057919 */ /* 0x000eac0000002200 */
[----:B------:R-:W0:Y:S08]  /*0050*/  LDC R0, c[0x0][0x360] ;  /* 0x0000d800ff007b82 */ /* 0x000e300000000800 */
[----:B------:R-:W2:Y:S08]  /*0060*/  S2UR UR5, SR_CTAID.Y ;  /* 0x00000000000579c3 */ /* 0x000eb00000002600 */
[----:B------:R-:W2:Y:S01]  /*0070*/  LDC R2, c[0x0][0x364] ;  /* 0x0000d900ff027b82 */ /* 0x000ea20000000800 */
[----:B0-----:R-:W-:-:S02]  /*0080*/  IMAD R0, R0, UR4, R3 ;  /* 0x0000000400007c24 */ /* 0x001fc4000f8e0203 */
[----:B--2---:R-:W-:-:S04]  /*0090*/  IMAD R3, R2, UR5, R5 ;  /* 0x0000000502037c24 */ /* 0x004fc8000f8e0205 */
[----:B------:R-:W-:-:S05]  /*00a0*/  IMAD R11, R3, 0xbb80, R0 ;  /* 0x0000bb80030b7824 */ /* 0x000fca00078e0200 */
[----:B-1----:R-:W-:-:S13]  /*00b0*/  ISETP.GE.AND P0, PT, R11, UR6, PT ;  /* 0x000000060b007c0c */ /* 0x002fda000bf06270 */
[----:B------:R-:W-:Y:S05]  /*00c0*/  @P0 EXIT ;  /* 0x000000000000094d */ /* 0x000fea0003800000 */
[----:B------:R-:W0:Y:S01]  /*00d0*/  LDC R5, c[0x0][0x394] ;  /* 0x0000e500ff057b82 */ /* 0x000e220000000800 */
[----:B------:R-:W1:Y:S07]  /*00e0*/  LDCU.64 UR4, c[0x0][0x358] ;  /* 0x00006b00ff0477ac */ /* 0x000e6e0008000a00 */
[----:B------:R-:W2:Y:S08]  /*00f0*/  LDC.64 R2, c[0x0][0x380] ;  /* 0x0000e000ff027b82 */ /* 0x000eb00000000a00 */
[----:B------:R-:W3:Y:S01]  /*0100*/  LDC.64 R8, c[0x0][0x388] ;  /* 0x0000e200ff087b82 */ /* 0x000ee20000000a00 */
[----:B0-----:R-:W-:-:S04]  /*0110*/  LEA.HI R0, R5, R5, RZ, 0x1 ;  /* 0x0000000505007211 */ /* 0x001fc800078f08ff */
[----:B------:R-:W-:-:S05]  /*0120*/  SHF.R.S32.HI R0, RZ, 0x1, R0 ;  /* 0x00000001ff007819 */ /* 0x000fca0000011400 */
[----:B------:R-:W-:-:S04]  /*0130*/  IMAD R5, R11, R5, R0 ;  /* 0x000000050b057224 */ /* 0x000fc800078e0200 */
[----:B--2---:R-:W-:-:S05]  /*0140*/  IMAD.WIDE R2, R5, 0x8, R2 ;  /* 0x0000000805027825 */ /* 0x004fca00078e0202 */
[----:B-1----:R-:W2:Y:S04]  /*0150*/  LDG.E.64 R4, desc[UR4][R2.64] ;  /* 0x0000000402047981 */ /* 0x002ea8000c1e1b00 */
[----:B------:R-:W2:Y:S02]  /*0160*/  LDG.E.64 R6, desc[UR4][R2.64+0x8] ;  /* 0x0000080402067981 */ /* 0x000ea4000c1e1b00 */
[----:B--2---:R-:W-:Y:S01]  /*0170*/  DADD R4, R4, R6 ;  /* 0x0000000004047229 */ /* 0x004fe20000000006 */
[----:B---3--:R-:W-:-:S07]  /*0180*/  IMAD.WIDE R6, R11, 0x8, R8 ;  /* 0x000000080b067825 */ /* 0x008fce00078e0208 */
[----:B------:R-:W-:-:S07]  /*0190*/  DMUL R4, R4, 0.5 ;  /* 0x3fe0000004047828 */ /* 0x000fce0000000000 */
[----:B------:R-:W-:Y:S01]  /*01a0*/  STG.E.64 desc[UR4][R6.64], R4 ;  /* 0x0000000406007986 */ /* 0x000fe2000c101b04 */
[----:B------:R-:W-:Y:S05]  /*01b0*/  EXIT ;  /* 0x000000000000794d */ /* 0x000fea0003800000 */
.L_x_223:
        /* <DEDUP_REMOVED lines=12> */
.L_x_310:


//--------------------- .text._Z4diffPdS_ii       --------------------------
	.section	.text._Z4diffPdS_ii,"ax",@progbits
	.align	128
        .global         _Z4diffPdS_ii
        .type           _Z4diffPdS_ii,@function
        .size           _Z4diffPdS_ii,(.L_x_311 - _Z4diffPdS_ii)
        .other          _Z4diffPdS_ii,@"STO_CUDA_ENTRY STV_DEFAULT"
_Z4diffPdS_ii:
.text._Z4diffPdS_ii:
        /* <DEDUP_REMOVED lines=13> */
[----:B------:R-:W0:Y:S01]  /*00d0*/  LDCU UR6, c[0x0][0x394] ;  /* 0x00007280ff0677ac */ /* 0x000e220008000800 */
[----:B------:R-:W1:Y:S01]  /*00e0*/  LDC.64 R2, c[0x0][0x380] ;  /* 0x0000e000ff027b82 */ /* 0x000e620000000a00 */
[C---:B------:R-:W-:Y:S01]  /*00f0*/  SHF.L.U32 R5, R11.reuse, 0x2, RZ ;  /* 0x000000020b057819 */ /* 0x040fe200000006ff */
[----:B------:R-:W2:Y:S06]  /*0100*/  LDCU.64 UR4, c[0x0][0x358] ;  /* 0x00006b00ff0477ac */ /* 0x000eac0008000a00 */
[----:B------:R-:W3:Y:S01]  /*0110*/  LDC.64 R8, c[0x0][0x388] ;  /* 0x0000e200ff087b82 */ /* 0x000ee20000000a00 */
[----:B0-----:R-:W-:-:S04]  /*0120*/  IADD3 R0, PT, PT, R11, UR6, RZ ;  /* 0x000000060b007c10 */ /* 0x001fc8000fffe0ff */
[----:B------:R-:W-:Y:S01]  /*0130*/  SHF.L.U32 R7, R0, 0x2, RZ ;  /* 0x0000000200077819 */ /* 0x000fe200000006ff */
[----:B-1----:R-:W-:-:S04]  /*0140*/  IMAD.WIDE R4, R5, 0x8, R2 ;  /* 0x0000000805047825 */ /* 0x002fc800078e0202 */
[----:B------:R-:W-:Y:S02]  /*0150*/  IMAD.WIDE R2, R7, 0x8, R2 ;  /* 0x0000000807027825 */ /* 0x000fe400078e0202 */
[----:B--2---:R-:W2:Y:S04]  /*0160*/  LDG.E.64 R4, desc[UR4][R4.64] ;  /* 0x0000000404047981 */ /* 0x004ea8000c1e1b00 */
[----:B------:R-:W2:Y:S01]  /*0170*/  LDG.E.64 R2, desc[UR4][R2.64] ;  /* 0x0000000402027981 */ /* 0x000ea2000c1e1b00 */
[----:B---3--:R-:W-:Y:S01]  /*0180*/  IMAD.WIDE R8, R11, 0x8, R8 ;  /* 0x000000080b087825 */ /* 0x008fe200078e0208 */
[----:B--2---:R-:W-:-:S07]  /*0190*/  DADD R6, R2, -R4 ;  /* 0x0000000002067229 */ /* 0x004fce0000000804 */
[----:B------:R-:W-:Y:S01]  /*01a0*/  STG.E.64 desc[UR4][R8.64], R6 ;  /* 0x0000000608007986 */ /* 0x000fe2000c101b04 */
[----:B------:R-:W-:Y:S05]  /*01b0*/  EXIT ;  /* 0x000000000000794d */ /* 0x000fea0003800000 */
.L_x_224:
        /* <DEDUP_REMOVED lines=12> */
.L_x_311:


//--------------------- .text._Z3comPdS_S_iiiiiS_i --------------------------
	.section	.text._Z3comPdS_S_iiiiiS_i,"ax",@progbits
	.align	128
        .global         _Z3comPdS_S_iiiiiS_i
        .type           _Z3comPdS_S_iiiiiS_i,@function
        .size           _Z3comPdS_S_iiiiiS_i,(.L_x_303 - _Z3comPdS_S_iiiiiS_i)
        .other          _Z3comPdS_S_iiiiiS_i,@"STO_CUDA_ENTRY STV_DEFAULT"
_Z3comPdS_S_iiiiiS_i:
.text._Z3comPdS_S_iiiiiS_i:
        /* <DEDUP_REMOVED lines=14> */
[----:B------:R-:W1:Y:S01]  /*00e0*/  LDCU.64 UR4, c[0x0][0x358] ;  /* 0x00006b00ff0477ac */ /* 0x000e620008000a00 */
[----:B------:R-:W-:-:S06]  /*00f0*/  IMAD.MOV.U32 R6, RZ, RZ, 0x0 ;  /* 0x00000000ff067424 */ /* 0x000fcc00078e00ff */
[----:B------:R-:W2:Y:S08]  /*0100*/  LDC R30, c[0x0][0x3a4] ;  /* 0x0000e900ff1e7b82 */ /* 0x000eb00000000800 */
[----:B------:R-:W3:Y:S01]  /*0110*/  LDC.64 R10, c[0x0][0x390] ;  /* 0x0000e400ff0a7b82 */ /* 0x000ee20000000a00 */
[----:B0-----:R-:W-:-:S04]  /*0120*/  IABS R5, R12 ;  /* 0x0000000c00057213 */ /* 0x001fc80000000000 */
[----:B------:R-:W0:Y:S08]  /*0130*/  I2F.RP R0, R5 ;  /* 0x0000000500007306 */ /* 0x000e300000209400 */
[----:B0-----:R-:W0:Y:S02]  /*0140*/  MUFU.RCP R0, R0 ;  /* 0x0000000000007308 */ /* 0x001e240000001000 */
[----:B0-----:R-:W-:-:S06]  /*0150*/  VIADD R2, R0, 0xffffffe ;  /* 0x0ffffffe00027836 */ /* 0x001fcc0000000000 */
[----:B------:R0:W4:Y:S02]  /*0160*/  F2I.FTZ.U32.TRUNC.NTZ R3, R2 ;  /* 0x0000000200037305 */ /* 0x000124000021f000 */
[----:B0-----:R-:W-:Y:S02]  /*0170*/  IMAD.MOV.U32 R2, RZ, RZ, RZ ;  /* 0x000000ffff027224 */ /* 0x001fe400078e00ff */
[----:B----4-:R-:W-:-:S04]  /*0180*/  IMAD.MOV R4, RZ, RZ, -R3 ;  /* 0x000000ffff047224 */ /* 0x010fc800078e0a03 */
[----:B------:R-:W-:Y:S01]  /*0190*/  IMAD R7, R4, R5, RZ ;  /* 0x0000000504077224 */ /* 0x000fe200078e02ff */
[----:B--2---:R-:W-:-:S03]  /*01a0*/  IABS R4, R30 ;  /* 0x0000001e00047213 */ /* 0x004fc60000000000 */
[----:B------:R-:W-:-:S04]  /*01b0*/  IMAD.HI.U32 R3, R3, R7, R2 ;  /* 0x0000000703037227 */ /* 0x000fc800078e0002 */
[----:B------:R-:W-:Y:S02]  /*01c0*/  IMAD.MOV.U32 R7, RZ, RZ, -0x3f902000 ;  /* 0xc06fe000ff077424 */ /* 0x000fe400078e00ff */
[----:B------:R-:W-:-:S04]  /*01d0*/  IMAD.HI.U32 R3, R3, R4, RZ ;  /* 0x0000000403037227 */ /* 0x000fc800078e00ff */
[----:B------:R-:W-:-:S04]  /*01e0*/  IMAD.MOV R0, RZ, RZ, -R3 ;  /* 0x000000ffff007224 */ /* 0x000fc800078e0a03 */
[----:B------:R-:W-:Y:S02]  /*01f0*/  IMAD R0, R5, R0, R4 ;  /* 0x0000000005007224 */ /* 0x000fe400078e0204 */
[----:B------:R-:W-:-:S03]  /*0200*/  IMAD.MOV.U32 R4, RZ, RZ, 0x0 ;  /* 0x00000000ff047424 */ /* 0x000fc600078e00ff */
[----:B------:R-:W-:-:S13]  /*0210*/  ISETP.GT.U32.AND P1, PT, R5, R0, PT ;  /* 0x000000000500720c */ /* 0x000fda0003f24070 */
[-C--:B------:R-:W-:Y:S01]  /*0220*/  @!P1 IADD3 R0, PT, PT, R0, -R5.reuse, RZ ;  /* 0x8000000500009210 */ /* 0x080fe20007ffe0ff */
[----:B------:R-:W-:Y:S01]  /*0230*/  @!P1 VIADD R3, R3, 0x1 ;  /* 0x0000000103039836 */ /* 0x000fe20000000000 */
[----:B------:R-:W-:Y:S02]  /*0240*/  ISETP.NE.AND P1, PT, R12, RZ, PT ;  /* 0x000000ff0c00720c */ /* 0x000fe40003f25270 */
[----:B------:R-:W-:Y:S01]  /*0250*/  ISETP.GE.U32.AND P0, PT, R0, R5, PT ;  /* 0x000000050000720c */ /* 0x000fe20003f06070 */
[----:B------:R-:W-:Y:S01]  /*0260*/  IMAD.SHL.U32 R5, R31, 0x4, RZ ;  /* 0x000000041f057824 */ /* 0x000fe200078e00ff */
[----:B------:R-:W-:-:S03]  /*0270*/  LOP3.LUT R0, R30, R12, RZ, 0x3c, !PT ;  /* 0x0000000c1e007212 */ /* 0x000fc600078e3cff */
[----:B---3--:R-:W-:Y:S01]  /*0280*/  IMAD.WIDE R10, R5, 0x8, R10 ;  /* 0x00000008050a7825 */ /* 0x008fe200078e020a */
[----:B------:R-:W-:-:S03]  /*0290*/  ISETP.GE.AND P2, PT, R0, RZ, PT ;  /* 0x000000ff0000720c */ /* 0x000fc60003f46270 */
[----:B------:R-:W-:Y:S01]  /*02a0*/  IMAD.MOV.U32 R5, RZ, RZ, 0x406fe000 ;  /* 0x406fe000ff057424 */ /* 0x000fe200078e00ff */
[----:B-1----:R0:W-:Y:S03]  /*02b0*/  STG.E.64 desc[UR4][R10.64+0x18], R6 ;  /* 0x000018060a007986 */ /* 0x0021e6000c101b04 */
[----:B------:R-:W-:Y:S01]  /*02c0*/  @P0 VIADD R3, R3, 0x1 ;  /* 0x0000000103030836 */ /* 0x000fe20000000000 */
[----:B------:R0:W-:Y:S05]  /*02d0*/  STG.E.64 desc[UR4][R10.64+0x10], R4 ;  /* 0x000010040a007986 */ /* 0x0001ea000c101b04 */
[----:B------:R-:W-:Y:S01]  /*02e0*/  @!P2 IMAD.MOV R3, RZ, RZ, -R3 ;  /* 0x000000ffff03a224 */ /* 0x000fe200078e0a03 */
[----:B------:R-:W-:-:S04]  /*02f0*/  @!P1 LOP3.LUT R3, RZ, R12, RZ, 0x33, !PT ;  /* 0x0000000cff039212 */ /* 0x000fc800078e33ff */
[----:B------:R-:W-:-:S04]  /*0300*/  IADD3 R0, PT, PT, -R3, R30, RZ ;  /* 0x0000001e03007210 */ /* 0x000fc80007ffe1ff */
[----:B------:R-:W-:-:S13]  /*0310*/  ISETP.GE.AND P0, PT, R3, R0, PT ;  /* 0x000000000300720c */ /* 0x000fda0003f06270 */
[----:B0-----:R-:W-:Y:S05]  /*0320*/  @P0 EXIT ;  /* 0x000000000000094d */ /* 0x001fea0003800000 */
[----:B------:R-:W-:Y:S01]  /*0330*/  LOP3.LUT R0, R30, 0x1, RZ, 0xc0, !PT ;  /* 0x000000011e007812 */ /* 0x000fe200078ec0ff */
[----:B------:R-:W0:Y:S01]  /*0340*/  I2F.F64 R12, R12 ;  /* 0x0000000c000c7312 */ /* 0x000e220000201c00 */
[----:B------:R-:W-:Y:S02]  /*0350*/  HFMA2 R17, -RZ, RZ, -2.216796875, -512 ;  /* 0xc06fe000ff117431 */ /* 0x000fe400000001ff */
[----:B------:R-:W-:Y:S01]  /*0360*/  IMAD R30, R31, R30, RZ ;  /* 0x0000001e1f1e7224 */ /* 0x000fe200078e02ff */
[----:B------:R-:W-:Y:S01]  /*0370*/  ISETP.NE.U32.AND P0, PT, R0, 0x1, PT ;  /* 0x000000010000780c */ /* 0x000fe20003f05070 */
[----:B------:R-:W-:Y:S01]  /*0380*/  IMAD.MOV.U32 R14, RZ, RZ, 0x0 ;  /* 0x00000000ff0e7424 */ /* 0x000fe200078e00ff */
[----:B------:R-:W-:Y:S01]  /*0390*/  LEA R6, R3, 0x1, 0x1 ;  /* 0x0000000103067811 */ /* 0x000fe200078e08ff */
[----:B------:R-:W-:Y:S01]  /*03a0*/  IMAD.MOV.U32 R15, RZ, RZ, 0x406fe000 ;  /* 0x406fe000ff0f7424 */ /* 0x000fe200078e00ff */
[----:B------:R-:W-:Y:S01]  /*03b0*/  MOV R0, R3 ;  /* 0x0000000300007202 */ /* 0x000fe20000000f00 */
[----:B------:R-:W-:-:S08]  /*03c0*/  IMAD.MOV.U32 R16, RZ, RZ, 0x0 ;  /* 0x00000000ff107424 */ /* 0x000fd000078e00ff */
[----:B0-----:R-:W-:Y:S05]  /*03d0*/  @P0 BRA `(.L_x_225) ;  /* 0x0000000800380947 */ /* 0x001fea0003800000 */
[----:B------:R-:W0:Y:S01]  /*03e0*/  LDC.64 R4, c[0x0][0x380] ;  /* 0x0000e000ff047b82 */ /* 0x000e220000000a00 */
[----:B------:R-:W1:Y:S02]  /*03f0*/  LDCU UR6, c[0x0][0x39c] ;  /* 0x00007380ff0677ac */ /* 0x000e640008000800 */
[----:B-1----:R-:W-:-:S04]  /*0400*/  IMAD R7, R31, UR6, R3 ;  /* 0x000000061f077c24 */ /* 0x002fc8000f8e0203 */
[----:B0-----:R-:W-:-:S05]  /*0410*/  IMAD.WIDE R4, R7, 0x8, R4 ;  /* 0x0000000807047825 */ /* 0x001fca00078e0204 */
[----:B------:R-:W2:Y:S01]  /*0420*/  LDG.E.64 R8, desc[UR4][R4.64+0x8] ;  /* 0x0000080404087981 */ /* 0x000ea2000c1e1b00 */
[----:B------:R-:W-:Y:S01]  /*0430*/  BSSY.RECONVERGENT B0, `(.L_x_226) ;  /* 0x0000045000007945 */ /* 0x000fe20003800200 */
[----:B------:R-:W-:Y:S02]  /*0440*/  IMAD.MOV.U32 R14, RZ, RZ, 0x0 ;  /* 0x00000000ff0e7424 */ /* 0x000fe400078e00ff */
[----:B------:R-:W-:Y:S01]  /*0450*/  IMAD.MOV.U32 R15, RZ, RZ, 0x406fe000 ;  /* 0x406fe000ff0f7424 */ /* 0x000fe200078e00ff */
[----:B--2---:R-:W-:-:S14]  /*0460*/  DSETP.GEU.AND P0, PT, R8, 255, PT ;  /* 0x406fe0000800742a */ /* 0x004fdc0003f0e000 */
[----:B------:R-:W-:Y:S05]  /*0470*/  @P0 BRA `(.L_x_227) ;  /* 0x0000000400000947 */ /* 0x000fea0003800000 */
[----:B------:R-:W0:Y:S01]  /*0480*/  LDC.64 R14, c[0x0][0x388] ;  /* 0x0000e200ff0e7b82 */ /* 0x000e220000000a00 */
[----:B------:R-:W-:-:S04]  /*0490*/  IMAD.IADD R17, R3, 0x1, R30 ;  /* 0x0000000103117824 */ /* 0x000fc800078e021e */
[----:B0-----:R-:W-:-:S05]  /*04a0*/  IMAD.WIDE R16, R17, 0x8, R14 ;  /* 0x0000000811107825 */ /* 0x001fca00078e020e */
[----:B------:R-:W2:Y:S02]  /*04b0*/  LDG.E.64 R14, desc[UR4][R16.64] ;  /* 0x00000004100e7981 */ /* 0x000ea4000c1e1b00 */
[----:B--2---:R-:W-:Y:S01]  /*04c0*/  DSETP.GEU.AND P0, PT, R14, RZ, PT ;  /* 0x000000ff0e00722a */ /* 0x004fe20003f0e000 */
[----:B------:R-:W-:Y:S01]  /*04d0*/  MOV R14, 0x0 ;  /* 0x00000000000e7802 */ /* 0x000fe20000000f00 */
[----:B------:R-:W-:-:S12]  /*04e0*/  IMAD.MOV.U32 R15, RZ, RZ, 0x406fe000 ;  /* 0x406fe000ff0f7424 */ /* 0x000fd800078e00ff */
[----:B------:R-:W-:Y:S05]  /*04f0*/  @P0 BRA `(.L_x_227) ;  /* 0x0000000000e00947 */ /* 0x000fea0003800000 */
[----:B------:R-:W2:Y:S02]  /*0500*/  LDG.E.64 R14, desc[UR4][R16.64+0x8] ;  /* 0x00000804100e7981 */ /* 0x000ea4000c1e1b00 */
[----:B--2---:R-:W-:Y:S01]  /*0510*/  DSETP.GT.AND P0, PT, R14, RZ, PT ;  /* 0x000000ff0e00722a */ /* 0x004fe20003f04000 */
[----:B------:R-:W-:Y:S02]  /*0520*/  IMAD.MOV.U32 R14, RZ, RZ, 0x0 ;  /* 0x00000000ff0e7424 */ /* 0x000fe400078e00ff */
[----:B------:R-:W-:-:S11]  /*0530*/  IMAD.MOV.U32 R15, RZ, RZ, 0x406fe000 ;  /* 0x406fe000ff0f7424 */ /* 0x000fd600078e00ff */
[----:B------:R-:W-:Y:S05]  /*0540*/  @!P0 BRA `(.L_x_227) ;  /* 0x0000000000cc8947 */ /* 0x000fea0003800000 */
[----:B------:R-:W0:Y:S01]  /*0550*/  MUFU.RCP64H R9, R13 ;  /* 0x0000000d00097308 */ /* 0x000e220000001800 */
[----:B------:R-:W-:-:S07]  /*0560*/  MOV R8, 0x1 ;  /* 0x0000000100087802 */ /* 0x000fce0000000f00 */
[----:B------:R-:W1:Y:S01]  /*0570*/  I2F.F64 R26, R3 ;  /* 0x00000003001a7312 */ /* 0x000e620000201c00 */
[----:B0-----:R-:W-:Y:S01]  /*0580*/  DFMA R14, -R12, R8, 1 ;  /* 0x3ff000000c0e742b */ /* 0x001fe20000000108 */
[----:B-1----:R-:W-:-:S07]  /*0590*/  FSETP.GEU.AND P1, PT, |R27|, 6.5827683646048100446e-37, PT ;  /* 0x036000001b00780b */ /* 0x002fce0003f2e200 */
[----:B------:R-:W-:-:S08]  /*05a0*/  DFMA R14, R14, R14, R14 ;  /* 0x0000000e0e0e722b */ /* 0x000fd0000000000e */
[----:B------:R-:W-:-:S08]  /*05b0*/  DFMA R14, R8, R14, R8 ;  /* 0x0000000e080e722b */ /* 0x000fd00000000008 */
[----:B------:R-:W-:-:S08]  /*05c0*/  DFMA R8, -R12, R14, 1 ;  /* 0x3ff000000c08742b */ /* 0x000fd0000000010e */
[----:B------:R-:W-:-:S08]  /*05d0*/  DFMA R8, R14, R8, R14 ;  /* 0x000000080e08722b */ /* 0x000fd0000000000e */
[----:B------:R-:W-:-:S08]  /*05e0*/  DMUL R14, R26, R8 ;  /* 0x000000081a0e7228 */ /* 0x000fd00000000000 */
[----:B------:R-:W-:-:S08]  /*05f0*/  DFMA R16, -R12, R14, R26 ;  /* 0x0000000e0c10722b */ /* 0x000fd0000000011a */
[----:B------:R-:W-:-:S10]  /*0600*/  DFMA R8, R8, R16, R14 ;  /* 0x000000100808722b */ /* 0x000fd4000000000e */
[----:B------:R-:W-:-:S05]  /*0610*/  FFMA R0, RZ, R13, R9 ;  /* 0x0000000dff007223 */ /* 0x000fca0000000009 */
[----:B------:R-:W-:-:S13]  /*0620*/  FSETP.GT.AND P0, PT, |R0|, 1.469367938527859385e-39, PT ;  /* 0x001000000000780b */ /* 0x000fda0003f04200 */
[----:B------:R-:W-:Y:S05]  /*0630*/  @P0 BRA P1, `(.L_x_228) ;  /* 0x0000000000100947 */ /* 0x000fea0000800000 */
[----:B------:R-:W-:Y:S01]  /*0640*/  IMAD.MOV.U32 R24, RZ, RZ, R12 ;  /* 0x000000ffff187224 */ /* 0x000fe200078e000c */
[----:B------:R-:W-:Y:S01]  /*0650*/  MOV R32, 0x680 ;  /* 0x0000068000207802 */ /* 0x000fe20000000f00 */
[----:B------:R-:W-:-:S07]  /*0660*/  IMAD.MOV.U32 R8, RZ, RZ, R13 ;  /* 0x000000ffff087224 */ /* 0x000fce00078e000d */
[----:B------:R-:W-:Y:S05]  /*0670*/  CALL.REL.NOINC `($__internal_0_$__cuda_sm20_div_rn_f64_full) ;  /* 0x0000001400e47944 */ /* 0x000fea0003c00000 */
.L_x_228:
[----:B------:R-:W0:Y:S02]  /*0680*/  LDC R2, c[0x0][0x3b8] ;  /* 0x0000ee00ff027b82 */ /* 0x000e240000000800 */
[----:B0-----:R-:W-:-:S04]  /*0690*/  IABS R7, R2 ;  /* 0x0000000200077213 */ /* 0x001fc80000000000 */
[----:B------:R-:W0:Y:S08]  /*06a0*/  I2F.RP R0, R7 ;  /* 0x0000000700007306 */ /* 0x000e300000209400 */
[----:B0-----:R-:W0:Y:S02]  /*06b0*/  MUFU.RCP R0, R0 ;  /* 0x0000000000007308 */ /* 0x001e240000001000 */
[----:B0-----:R-:W-:-:S06]  /*06c0*/  VIADD R14, R0, 0xffffffe ;  /* 0x0ffffffe000e7836 */ /* 0x001fcc0000000000 */
[----:B------:R0:W1:Y:S02]  /*06d0*/  F2I.FTZ.U32.TRUNC.NTZ R15, R14 ;  /* 0x0000000e000f7305 */ /* 0x000064000021f000 */
[----:B0-----:R-:W-:Y:S01]  /*06e0*/  IMAD.MOV.U32 R14, RZ, RZ, RZ ;  /* 0x000000ffff0e7224 */ /* 0x001fe200078e00ff */
[----:B-1----:R-:W-:-:S05]  /*06f0*/  IADD3 R16, PT, PT, RZ, -R15, RZ ;  /* 0x8000000fff107210 */ /* 0x002fca0007ffe0ff */
[----:B------:R-:W-:Y:S01]  /*0700*/  IMAD R17, R16, R7, RZ ;  /* 0x0000000710117224 */ /* 0x000fe200078e02ff */
[----:B------:R-:W-:-:S03]  /*0710*/  IABS R16, R31 ;  /* 0x0000001f00107213 */ /* 0x000fc60000000000 */
[----:B------:R-:W-:-:S06]  /*0720*/  IMAD.HI.U32 R15, R15, R17, R14 ;  /* 0x000000110f0f7227 */ /* 0x000fcc00078e000e */
[----:B------:R-:W-:-:S04]  /*0730*/  IMAD.HI.U32 R15, R15, R16, RZ ;  /* 0x000000100f0f7227 */ /* 0x000fc800078e00ff */
[----:B------:R-:W-:-:S04]  /*0740*/  IMAD.MOV R0, RZ, RZ, -R15 ;  /* 0x000000ffff007224 */ /* 0x000fc800078e0a0f */
[C---:B------:R-:W-:Y:S02]  /*0750*/  IMAD R0, R7.reuse, R0, R16 ;  /* 0x0000000007007224 */ /* 0x040fe400078e0210 */
[----:B------:R-:W0:Y:S03]  /*0760*/  LDC.64 R16, c[0x0][0x3b0] ;  /* 0x0000ec00ff107b82 */ /* 0x000e260000000a00 */
[----:B------:R-:W-:-:S13]  /*0770*/  ISETP.GT.U32.AND P1, PT, R7, R0, PT ;  /* 0x000000000700720c */ /* 0x000fda0003f24070 */
[----:B------:R-:W-:Y:S01]  /*0780*/  @!P1 IMAD.IADD R0, R0, 0x1, -R7 ;  /* 0x0000000100009824 */ /* 0x000fe200078e0a07 */
[----:B------:R-:W-:Y:S02]  /*0790*/  @!P1 IADD3 R15, PT, PT, R15, 0x1, RZ ;  /* 0x000000010f0f9810 */ /* 0x000fe40007ffe0ff */
[----:B------:R-:W-:Y:S02]  /*07a0*/  ISETP.NE.AND P1, PT, R2, RZ, PT ;  /* 0x000000ff0200720c */ /* 0x000fe40003f25270 */
[----:B------:R-:W-:Y:S02]  /*07b0*/  ISETP.GE.U32.AND P0, PT, R0, R7, PT ;  /* 0x000000070000720c */ /* 0x000fe40003f06070 */
[----:B------:R-:W-:-:S04]  /*07c0*/  LOP3.LUT R0, R31, R2, RZ, 0x3c, !PT ;  /* 0x000000021f007212 */ /* 0x000fc800078e3cff */
[----:B------:R-:W-:-:S07]  /*07d0*/  ISETP.GE.AND P2, PT, R0, RZ, PT ;  /* 0x000000ff0000720c */ /* 0x000fce0003f46270 */
[----:B------:R-:W-:-:S06]  /*07e0*/  @P0 VIADD R15, R15, 0x1 ;  /* 0x000000010f0f0836 */ /* 0x000fcc0000000000 */
[----:B------:R-:W-:Y:S01]  /*07f0*/  @!P2 IMAD.MOV R15, RZ, RZ, -R15 ;  /* 0x000000ffff0fa224 */ /* 0x000fe200078e0a0f */
[----:B------:R-:W-:-:S05]  /*0800*/  @!P1 LOP3.LUT R15, RZ, R2, RZ, 0x33, !PT ;  /* 0x00000002ff0f9212 */ /* 0x000fca00078e33ff */
[----:B0-----:R-:W-:-:S06]  /*0810*/  IMAD.WIDE R16, R15, 0x8, R16 ;  /* 0x000000080f107825 */ /* 0x001fcc00078e0210 */
[----:B------:R-:W2:Y:S02]  /*0820*/  LDG.E.64 R16, desc[UR4][R16.64] ;  /* 0x0000000410107981 */ /* 0x000ea4000c1e1b00 */
[----:B--2---:R-:W-:-:S07]  /*0830*/  DADD R18, R16, R8 ;  /* 0x0000000010127229 */ /* 0x004fce0000000008 */
[----:B------:R0:W-:Y:S04]  /*0840*/  STG.E.64 desc[UR4][R10.64], R18 ;  /* 0x000000120a007986 */ /* 0x0001e8000c101b04 */
[----:B------:R-:W2:Y:S04]  /*0850*/  LDG.E.64 R14, desc[UR4][R4.64] ;  /* 0x00000004040e7981 */ /* 0x000ea8000c1e1b00 */
[----:B--2---:R0:W-:Y:S04]  /*0860*/  STG.E.64 desc[UR4][R10.64+0x10], R14 ;  /* 0x0000100e0a007986 */ /* 0x0041e8000c101b04 */
[----:B------:R0:W5:Y:S02]  /*0870*/  LDG.E.64 R8, desc[UR4][R4.64+0x8] ;  /* 0x0000080404087981 */ /* 0x000164000c1e1b00 */
.L_x_227:
[----:B------:R-:W-:Y:S05]  /*0880*/  BSYNC.RECONVERGENT B0 ;  /* 0x0000000000007941 */ /* 0x000fea0003800200 */
.L_x_226:
[----:B-----5:R-:W-:Y:S01]  /*0890*/  DSETP.GT.AND P0, PT, R8, -255, PT ;  /* 0xc06fe0000800742a */ /* 0x020fe20003f04000 */
[----:B------:R-:W-:Y:S01]  /*08a0*/  BSSY.RECONVERGENT B0, `(.L_x_229) ;  /* 0x0000040000007945 */ /* 0x000fe20003800200 */
[----:B------:R-:W-:Y:S01]  /*08b0*/  IMAD.MOV.U32 R16, RZ, RZ, 0x0 ;  /* 0x00000000ff107424 */ /* 0x000fe200078e00ff */
[----:B------:R-:W-:-:S11]  /*08c0*/  MOV R17, 0xc06fe000 ;  /* 0xc06fe00000117802 */ /* 0x000fd60000000f00 */
[----:B------:R-:W-:Y:S05]  /*08d0*/  @!P0 BRA `(.L_x_230) ;  /* 0x0000000000f08947 */ /* 0x000fea0003800000 */
[----:B------:R-:W1:Y:S01]  /*08e0*/  LDC.64 R8, c[0x0][0x388] ;  /* 0x0000e200ff087b82 */ /* 0x000e620000000a00 */
[----:B------:R-:W-:-:S04]  /*08f0*/  IMAD.IADD R7, R3, 0x1, R30 ;  /* 0x0000000103077824 */ /* 0x000fc800078e021e */
[----:B-1----:R-:W-:-:S05]  /*0900*/  IMAD.WIDE R8, R7, 0x8, R8 ;  /* 0x0000000807087825 */ /* 0x002fca00078e0208 */
[----:B0-----:R-:W2:Y:S02]  /*0910*/  LDG.E.64 R18, desc[UR4][R8.64] ;  /* 0x0000000408127981 */ /* 0x001ea4000c1e1b00 */
[----:B--2---:R-:W-:-:S14]  /*0920*/  DSETP.GT.AND P0, PT, R18, RZ, PT ;  /* 0x000000ff1200722a */ /* 0x004fdc0003f04000 */
[----:B------:R-:W-:Y:S05]  /*0930*/  @!P0 BRA `(.L_x_230) ;  /* 0x0000000000d88947 */ /* 0x000fea0003800000 */
[----:B------:R-:W2:Y:S02]  /*0940*/  LDG.E.64 R8, desc[UR4][R8.64+0x8] ;  /* 0x0000080408087981 */ /* 0x000ea4000c1e1b00 */
[----:B--2---:R-:W-:-:S14]  /*0950*/  DSETP.GEU.AND P0, PT, R8, RZ, PT ;  /* 0x000000ff0800722a */ /* 0x004fdc0003f0e000 */
[----:B------:R-:W-:Y:S05]  /*0960*/  @P0 BRA `(.L_x_230) ;  /* 0x0000000000cc0947 */ /* 0x000fea0003800000 */
[----:B------:R-:W0:Y:S01]  /*0970*/  MUFU.RCP64H R9, R13 ;  /* 0x0000000d00097308 */ /* 0x000e220000001800 */
[----:B------:R-:W-:-:S07]  /*0980*/  IMAD.MOV.U32 R8, RZ, RZ, 0x1 ;  /* 0x00000001ff087424 */ /* 0x000fce00078e00ff */
        /* <DEDUP_REMOVED lines=14> */
[----:B------:R-:W-:Y:S02]  /*0a70*/  MOV R8, R13 ;  /* 0x0000000d00087202 */ /* 0x000fe40000000f00 */
[----:B------:R-:W-:-:S07]  /*0a80*/  MOV R32, 0xaa0 ;  /* 0x00000aa000207802 */ /* 0x000fce0000000f00 */
[----:B------:R-:W-:Y:S05]  /*0a90*/  CALL.REL.NOINC `($__internal_0_$__cuda_sm20_div_rn_f64_full) ;  /* 0x0000001000dc7944 */ /* 0x000fea0003c00000 */
.L_x_231:
[----:B------:R-:W0:Y:S01]  /*0aa0*/  LDC R0, c[0x0][0x3b8] ;  /* 0x0000ee00ff007b82 */ /* 0x000e220000000800 */
[----:B------:R-:W-:Y:S02]  /*0ab0*/  IABS R18, R31 ;  /* 0x0000001f00127213 */ /* 0x000fe40000000000 */
[----:B0-----:R-:W-:-:S04]  /*0ac0*/  IABS R2, R0 ;  /* 0x0000000000027213 */ /* 0x001fc80000000000 */
[----:B------:R-:W0:Y:S08]  /*0ad0*/  I2F.RP R7, R2 ;  /* 0x0000000200077306 */ /* 0x000e300000209400 */
[----:B0-----:R-:W0:Y:S02]  /*0ae0*/  MUFU.RCP R7, R7 ;  /* 0x0000000700077308 */ /* 0x001e240000001000 */
[----:B0-----:R-:W-:-:S06]  /*0af0*/  VIADD R16, R7, 0xffffffe ;  /* 0x0ffffffe07107836 */ /* 0x001fcc0000000000 */
[----:B------:R0:W1:Y:S02]  /*0b00*/  F2I.FTZ.U32.TRUNC.NTZ R17, R16 ;  /* 0x0000001000117305 */ /* 0x000064000021f000 */
[----:B0-----:R-:W-:Y:S02]  /*0b10*/  IMAD.MOV.U32 R16, RZ, RZ, RZ ;  /* 0x000000ffff107224 */ /* 0x001fe400078e00ff */
[----:B-1----:R-:W-:-:S04]  /*0b20*/  IMAD.MOV R19, RZ, RZ, -R17 ;  /* 0x000000ffff137224 */ /* 0x002fc800078e0a11 */
[----:B------:R-:W-:-:S04]  /*0b30*/  IMAD R19, R19, R2, RZ ;  /* 0x0000000213137224 */ /* 0x000fc800078e02ff */
[----:B------:R-:W-:Y:S01]  /*0b40*/  IMAD.HI.U32 R19, R17, R19, R16 ;  /* 0x0000001311137227 */ /* 0x000fe200078e0010 */
[----:B------:R-:W-:-:S05]  /*0b50*/  MOV R17, R18 ;  /* 0x0000001200117202 */ /* 0x000fca0000000f00 */
[----:B------:R-:W-:-:S04]  /*0b60*/  IMAD.HI.U32 R7, R19, R17, RZ ;  /* 0x0000001113077227 */ /* 0x000fc800078e00ff */
[----:B------:R-:W-:-:S04]  /*0b70*/  IMAD.MOV R18, RZ, RZ, -R7 ;  /* 0x000000ffff127224 */ /* 0x000fc800078e0a07 */
[C---:B------:R-:W-:Y:S02]  /*0b80*/  IMAD R17, R2.reuse, R18, R17 ;  /* 0x0000001202117224 */ /* 0x040fe400078e0211 */
[----:B------:R-:W0:Y:S03]  /*0b90*/  LDC.64 R18, c[0x0][0x3b0] ;  /* 0x0000ec00ff127b82 */ /* 0x000e260000000a00 */
[----:B------:R-:W-:-:S13]  /*0ba0*/  ISETP.GT.U32.AND P0, PT, R2, R17, PT ;  /* 0x000000110200720c */ /* 0x000fda0003f04070 */
[----:B------:R-:W-:Y:S02]  /*0bb0*/  @!P0 IMAD.IADD R17, R17, 0x1, -R2 ;  /* 0x0000000111118824 */ /* 0x000fe400078e0a02 */
[----:B------:R-:W-:Y:S01]  /*0bc0*/  @!P0 VIADD R7, R7, 0x1 ;  /* 0x0000000107078836 */ /* 0x000fe20000000000 */
[----:B------:R-:W-:Y:S02]  /*0bd0*/  ISETP.NE.AND P0, PT, R0, RZ, PT ;  /* 0x000000ff0000720c */ /* 0x000fe40003f05270 */
[----:B------:R-:W-:Y:S02]  /*0be0*/  ISETP.GE.U32.AND P1, PT, R17, R2, PT ;  /* 0x000000021100720c */ /* 0x000fe40003f26070 */
[----:B------:R-:W-:-:S04]  /*0bf0*/  LOP3.LUT R2, R31, R0, RZ, 0x3c, !PT ;  /* 0x000000001f027212 */ /* 0x000fc800078e3cff */
[----:B------:R-:W-:-:S07]  /*0c00*/  ISETP.GE.AND P2, PT, R2, RZ, PT ;  /* 0x000000ff0200720c */ /* 0x000fce0003f46270 */
[----:B------:R-:W-:-:S06]  /*0c10*/  @P1 IADD3 R7, PT, PT, R7, 0x1, RZ ;  /* 0x0000000107071810 */ /* 0x000fcc0007ffe0ff */
[----:B------:R-:W-:Y:S01]  /*0c20*/  @!P2 IMAD.MOV R7, RZ, RZ, -R7 ;  /* 0x000000ffff07a224 */ /* 0x000fe200078e0a07 */
[----:B------:R-:W-:-:S05]  /*0c30*/  @!P0 LOP3.LUT R7, RZ, R0, RZ, 0x33, !PT ;  /* 0x00000000ff078212 */ /* 0x000fca00078e33ff */
[----:B0-----:R-:W-:-:S06]  /*0c40*/  IMAD.WIDE R18, R7, 0x8, R18 ;  /* 0x0000000807127825 */ /* 0x001fcc00078e0212 */
[----:B------:R-:W2:Y:S02]  /*0c50*/  LDG.E.64 R18, desc[UR4][R18.64] ;  /* 0x0000000412127981 */ /* 0x000ea4000c1e1b00 */
[----:B--2---:R-:W-:-:S07]  /*0c60*/  DADD R8, R18, R8 ;  /* 0x0000000012087229 */ /* 0x004fce0000000008 */
[----:B------:R1:W-:Y:S04]  /*0c70*/  STG.E.64 desc[UR4][R10.64+0x8], R8 ;  /* 0x000008080a007986 */ /* 0x0003e8000c101b04 */
[----:B------:R-:W2:Y:S04]  /*0c80*/  LDG.E.64 R16, desc[UR4][R4.64] ;  /* 0x0000000404107981 */ /* 0x000ea8000c1e1b00 */
[----:B--2---:R1:W-:Y:S02]  /*0c90*/  STG.E.64 desc[UR4][R10.64+0x18], R16 ;  /* 0x000018100a007986 */ /* 0x0043e4000c101b04 */
.L_x_230:
[----:B------:R-:W-:Y:S05]  /*0ca0*/  BSYNC.RECONVERGENT B0 ;  /* 0x0000000000007941 */ /* 0x000fea0003800200 */
.L_x_229:
[----:B------:R-:W-:-:S07]  /*0cb0*/  IMAD.IADD R0, R6, 0x1, -R3 ;  /* 0x0000000106007824 */ /* 0x000fce00078e0a03 */
.L_x_225:
[----:B------:R-:W2:Y:S02]  /*0cc0*/  LDCU UR8, c[0x0][0x3a4] ;  /* 0x00007480ff0877ac */ /* 0x000ea40008000800 */
[----:B--2---:R-:W-:-:S13]  /*0cd0*/  ISETP.NE.AND P0, PT, R6, UR8, PT ;  /* 0x0000000806007c0c */ /* 0x004fda000bf05270 */
[----:B------:R-:W-:Y:S05]  /*0ce0*/  @!P0 EXIT ;  /* 0x000000000000894d */ /* 0x000fea0003800000 */
[----:B------:R-:W2:Y:S01]  /*0cf0*/  LDC R7, c[0x0][0x3b8] ;  /* 0x0000ee00ff077b82 */ /* 0x000ea20000000800 */
[----:B------:R-:W3:Y:S01]  /*0d00*/  LDCU UR9, c[0x0][0x39c] ;  /* 0x00007380ff0977ac */ /* 0x000ee20008000800 */
[C---:B------:R-:W-:Y:S01]  /*0d10*/  IADD3 R6, PT, PT, R0.reuse, -UR8, R3 ;  /* 0x8000000800067c10 */ /* 0x040fe2000fffe003 */
[----:B0-----:R-:W-:Y:S01]  /*0d20*/  VIADD R5, R0, 0x1 ;  /* 0x0000000100057836 */ /* 0x001fe20000000000 */
[----:B------:R-:W-:Y:S01]  /*0d30*/  IADD3 R4, PT, PT, R30, R0, RZ ;  /* 0x000000001e047210 */ /* 0x000fe20007ffe0ff */
[----:B------:R-:W0:Y:S01]  /*0d40*/  LDCU.64 UR6, c[0x0][0x388] ;  /* 0x00007100ff0677ac */ /* 0x000e220008000a00 */
[----:B---3--:R-:W-:-:S07]  /*0d50*/  IMAD R3, R31, UR9, R0 ;  /* 0x000000091f037c24 */ /* 0x008fce000f8e0200 */
.L_x_244:
[----:B01-3--:R-:W3:Y:S02]  /*0d60*/  LDC.64 R18, c[0x0][0x380] ;  /* 0x0000e000ff127b82 */ /* 0x00bee40000000a00 */
[----:B---3--:R-:W-:-:S05]  /*0d70*/  IMAD.WIDE R18, R3, 0x8, R18 ;  /* 0x0000000803127825 */ /* 0x008fca00078e0212 */
[----:B-1----:R-:W3:Y:S01]  /*0d80*/  LDG.E.64 R8, desc[UR4][R18.64+0x8] ;  /* 0x0000080412087981 */ /* 0x002ee2000c1e1b00 */
[----:B------:R-:W-:Y:S01]  /*0d90*/  VIADD R6, R6, 0x2 ;  /* 0x0000000206067836 */ /* 0x000fe20000000000 */
[----:B------:R-:W-:Y:S01]  /*0da0*/  BSSY.RECONVERGENT B0, `(.L_x_232) ;  /* 0x0000041000007945 */ /* 0x000fe20003800200 */
[----:B------:R-:W-:-:S03]  /*0db0*/  VIADD R20, R5, 0xffffffff ;  /* 0xffffffff05147836 */ /* 0x000fc60000000000 */
[----:B------:R-:W-:Y:S01]  /*0dc0*/  ISETP.NE.AND P1, PT, R6, RZ, PT ;  /* 0x000000ff0600720c */ /* 0x000fe20003f25270 */
[----:B---3--:R-:W-:-:S14]  /*0dd0*/  DSETP.GEU.AND P0, PT, R8, R14, PT ;  /* 0x0000000e0800722a */ /* 0x008fdc0003f0e000 */
[----:B------:R-:W-:Y:S05]  /*0de0*/  @P0 BRA `(.L_x_233) ;  /* 0x0000000000f00947 */ /* 0x000fea0003800000 */
[----:B------:R-:W1:Y:S02]  /*0df0*/  LDC.64 R22, c[0x0][0x388] ;  /* 0x0000e200ff167b82 */ /* 0x000e640000000a00 */
[----:B-1----:R-:W-:-:S05]  /*0e00*/  IMAD.WIDE R22, R4, 0x8, R22 ;  /* 0x0000000804167825 */ /* 0x002fca00078e0216 */
[----:B------:R-:W3:Y:S02]  /*0e10*/  LDG.E.64 R24, desc[UR4][R22.64] ;  /* 0x0000000416187981 */ /* 0x000ee4000c1e1b00 */
[----:B---3--:R-:W-:-:S14]  /*0e20*/  DSETP.GEU.AND P0, PT, R24, RZ, PT ;  /* 0x000000ff1800722a */ /* 0x008fdc0003f0e000 */
[----:B------:R-:W-:Y:S05]  /*0e30*/  @P0 BRA `(.L_x_233) ;  /* 0x0000000000dc0947 */ /* 0x000fea0003800000 */
[----:B------:R-:W3:Y:S02]  /*0e40*/  LDG.E.64 R22, desc[UR4][R22.64+0x8] ;  /* 0x0000080416167981 */ /* 0x000ee4000c1e1b00 */
[----:B---3--:R-:W-:-:S14]  /*0e50*/  DSETP.GT.AND P0, PT, R22, RZ, PT ;  /* 0x000000ff1600722a */ /* 0x008fdc0003f04000 */
[----:B------:R-:W-:Y:S05]  /*0e60*/  @!P0 BRA `(.L_x_233) ;  /* 0x0000000000d08947 */ /* 0x000fea0003800000 */
[----:B------:R-:W1:Y:S01]  /*0e70*/  MUFU.RCP64H R9, R13 ;  /* 0x0000000d00097308 */ /* 0x000e620000001800 */
[----:B------:R-:W-:-:S07]  /*0e80*/  IMAD.MOV.U32 R8, RZ, RZ, 0x1 ;  /* 0x00000001ff087424 */ /* 0x000fce00078e00ff */
[----:B------:R-:W3:Y:S01]  /*0e90*/  I2F.F64 R26, R20 ;  /* 0x00000014001a7312 */ /* 0x000ee20000201c00 */
[----:B-1----:R-:W-:Y:S01]  /*0ea0*/  DFMA R14, -R12, R8, 1 ;  /* 0x3ff000000c0e742b */ /* 0x002fe20000000108 */
[----:B---3--:R-:W-:-:S07]  /*0eb0*/  FSETP.GEU.AND P2, PT, |R27|, 6.5827683646048100446e-37, PT ;  /* 0x036000001b00780b */ /* 0x008fce0003f4e200 */
        /* <DEDUP_REMOVED lines=10> */
[----:B------:R-:W-:Y:S01]  /*0f60*/  MOV R24, R12 ;  /* 0x0000000c00187202 */ /* 0x000fe20000000f00 */
[----:B------:R-:W-:Y:S01]  /*0f70*/  IMAD.MOV.U32 R8, RZ, RZ, R13 ;  /* 0x000000ffff087224 */ /* 0x000fe200078e000d */
[----:B------:R-:W-:-:S07]  /*0f80*/  MOV R32, 0xfa0 ;  /* 0x00000fa000207802 */ /* 0x000fce0000000f00 */
[----:B0-2---:R-:W-:Y:S05]  /*0f90*/  CALL.REL.NOINC `($__internal_0_$__cuda_sm20_div_rn_f64_full) ;  /* 0x0000000c009c7944 */ /* 0x005fea0003c00000 */
.L_x_234:
[----:B--2---:R-:W-:Y:S02]  /*0fa0*/  IABS R0, R7 ;  /* 0x0000000700007213 */ /* 0x004fe40000000000 */
[----:B------:R-:W-:Y:S02]  /*0fb0*/  IABS R22, R31 ;  /* 0x0000001f00167213 */ /* 0x000fe40000000000 */
[----:B------:R-:W1:Y:S08]  /*0fc0*/  I2F.RP R2, R0 ;  /* 0x0000000000027306 */ /* 0x000e700000209400 */
[----:B-1----:R-:W1:Y:S02]  /*0fd0*/  MUFU.RCP R2, R2 ;  /* 0x0000000200027308 */ /* 0x002e640000001000 */
[----:B-1----:R-:W-:-:S06]  /*0fe0*/  VIADD R14, R2, 0xffffffe ;  /* 0x0ffffffe020e7836 */ /* 0x002fcc0000000000 */
[----:B------:R1:W2:Y:S02]  /*0ff0*/  F2I.FTZ.U32.TRUNC.NTZ R15, R14 ;  /* 0x0000000e000f7305 */ /* 0x0002a4000021f000 */
[----:B-1----:R-:W-:Y:S01]  /*1000*/  MOV R14, RZ ;  /* 0x000000ff000e7202 */ /* 0x002fe20000000f00 */
[----:B--2---:R-:W-:-:S04]  /*1010*/  IMAD.MOV R21, RZ, RZ, -R15 ;  /* 0x000000ffff157224 */ /* 0x004fc800078e0a0f */
[----:B------:R-:W-:-:S04]  /*1020*/  IMAD R21, R21, R0, RZ ;  /* 0x0000000015157224 */ /* 0x000fc800078e02ff */
[----:B------:R-:W-:-:S04]  /*1030*/  IMAD.HI.U32 R21, R15, R21, R14 ;  /* 0x000000150f157227 */ /* 0x000fc800078e000e */
[----:B------:R-:W-:Y:S02]  /*1040*/  IMAD.MOV.U32 R15, RZ, RZ, R22 ;  /* 0x000000ffff0f7224 */ /* 0x000fe400078e0016 */
[----:B------:R-:W1:Y:S02]  /*1050*/  LDC.64 R22, c[0x0][0x3b0] ;  /* 0x0000ec00ff167b82 */ /* 0x000e640000000a00 */
[----:B------:R-:W-:-:S04]  /*1060*/  IMAD.HI.U32 R21, R21, R15, RZ ;  /* 0x0000000f15157227 */ /* 0x000fc800078e00ff */
[----:B------:R-:W-:-:S04]  /*1070*/  IMAD.MOV R2, RZ, RZ, -R21 ;  /* 0x000000ffff027224 */ /* 0x000fc800078e0a15 */
[----:B------:R-:W-:-:S05]  /*1080*/  IMAD R15, R0, R2, R15 ;  /* 0x00000002000f7224 */ /* 0x000fca00078e020f */
[----:B------:R-:W-:-:S13]  /*1090*/  ISETP.GT.U32.AND P0, PT, R0, R15, PT ;  /* 0x0000000f0000720c */ /* 0x000fda0003f04070 */
[----:B------:R-:W-:Y:S01]  /*10a0*/  @!P0 IMAD.IADD R15, R15, 0x1, -R0 ;  /* 0x000000010f0f8824 */ /* 0x000fe200078e0a00 */
[----:B------:R-:W-:Y:S02]  /*10b0*/  @!P0 IADD3 R21, PT, PT, R21, 0x1, RZ ;  /* 0x0000000115158810 */ /* 0x000fe40007ffe0ff */
[----:B------:R-:W-:Y:S02]  /*10c0*/  ISETP.NE.AND P0, PT, R7, RZ, PT ;  /* 0x000000ff0700720c */ /* 0x000fe40003f05270 */
[----:B------:R-:W-:Y:S02]  /*10d0*/  ISETP.GE.U32.AND P2, PT, R15, R0, PT ;  /* 0x000000000f00720c */ /* 0x000fe40003f46070 */
[----:B------:R-:W-:-:S04]  /*10e0*/  LOP3.LUT R0, R31, R7, RZ, 0x3c, !PT ;  /* 0x000000071f007212 */ /* 0x000fc800078e3cff */
[----:B------:R-:W-:-:S07]  /*10f0*/  ISETP.GE.AND P3, PT, R0, RZ, PT ;  /* 0x000000ff0000720c */ /* 0x000fce0003f66270 */
[----:B------:R-:W-:-:S04]  /*1100*/  @P2 VIADD R21, R21, 0x1 ;  /* 0x0000000115152836 */ /* 0x000fc80000000000 */
[----:B------:R-:W-:-:S04]  /*1110*/  IMAD.MOV.U32 R15, RZ, RZ, R21 ;  /* 0x000000ffff0f7224 */ /* 0x000fc800078e0015 */
[----:B------:R-:W-:Y:S01]  /*1120*/  @!P3 IMAD.MOV R15, RZ, RZ, -R15 ;  /* 0x000000ffff0fb224 */ /* 0x000fe200078e0a0f */
[----:B------:R-:W-:-:S05]  /*1130*/  @!P0 LOP3.LUT R15, RZ, R7, RZ, 0x33, !PT ;  /* 0x00000007ff0f8212 */ /* 0x000fca00078e33ff */
[----:B-1----:R-:W-:-:S06]  /*1140*/  IMAD.WIDE R22, R15, 0x8, R22 ;  /* 0x000000080f167825 */ /* 0x002fcc00078e0216 */
[----:B------:R-:W2:Y:S02]  /*1150*/  LDG.E.64 R22, desc[UR4][R22.64] ;  /* 0x0000000416167981 */ /* 0x000ea4000c1e1b00 */
[----:B--2---:R-:W-:-:S07]  /*1160*/  DADD R24, R22, R8 ;  /* 0x0000000016187229 */ /* 0x004fce0000000008 */
[----:B------:R1:W-:Y:S04]  /*1170*/  STG.E.64 desc[UR4][R10.64], R24 ;  /* 0x000000180a007986 */ /* 0x0003e8000c101b04 */
[----:B------:R-:W2:Y:S04]  /*1180*/  LDG.E.64 R14, desc[UR4][R18.64] ;  /* 0x00000004120e7981 */ /* 0x000ea8000c1e1b00 */
[----:B--2---:R1:W-:Y:S04]  /*1190*/  STG.E.64 desc[UR4][R10.64+0x10], R14 ;  /* 0x0000100e0a007986 */ /* 0x0043e8000c101b04 */
[----:B------:R1:W5:Y:S02]  /*11a0*/  LDG.E.64 R8, desc[UR4][R18.64+0x8] ;  /* 0x0000080412087981 */ /* 0x000364000c1e1b00 */
.L_x_233:
[----:B0-----:R-:W-:Y:S05]  /*11b0*/  BSYNC.RECONVERGENT B0 ;  /* 0x0000000000007941 */ /* 0x001fea0003800200 */
.L_x_232:
[----:B-----5:R-:W-:Y:S01]  /*11c0*/  DSETP.GT.AND P0, PT, R8, R16, PT ;  /* 0x000000100800722a */ /* 0x020fe20003f04000 */
[----:B------:R-:W-:-:S13]  /*11d0*/  BSSY.RECONVERGENT B0, `(.L_x_235) ;  /* 0x000003d000007945 */ /* 0x000fda0003800200 */
[----:B------:R-:W-:Y:S05]  /*11e0*/  @!P0 BRA `(.L_x_236) ;  /* 0x0000000000ec8947 */ /* 0x000fea0003800000 */
[----:B------:R-:W0:Y:S02]  /*11f0*/  LDC.64 R8, c[0x0][0x388] ;  /* 0x0000e200ff087b82 */ /* 0x000e240000000a00 */
[----:B0-----:R-:W-:-:S05]  /*1200*/  IMAD.WIDE R8, R4, 0x8, R8 ;  /* 0x0000000804087825 */ /* 0x001fca00078e0208 */
[----:B------:R-:W3:Y:S02]  /*1210*/  LDG.E.64 R22, desc[UR4][R8.64] ;  /* 0x0000000408167981 */ /* 0x000ee4000c1e1b00 */
[----:B---3--:R-:W-:-:S14]  /*1220*/  DSETP.GT.AND P0, PT, R22, RZ, PT ;  /* 0x000000ff1600722a */ /* 0x008fdc0003f04000 */
[----:B------:R-:W-:Y:S05]  /*1230*/  @!P0 BRA `(.L_x_236) ;  /* 0x0000000000d88947 */ /* 0x000fea0003800000 */
[----:B------:R-:W3:Y:S02]  /*1240*/  LDG.E.64 R8, desc[UR4][R8.64+0x8] ;  /* 0x0000080408087981 */ /* 0x000ee4000c1e1b00 */
[----:B---3--:R-:W-:-:S14]  /*1250*/  DSETP.GEU.AND P0, PT, R8, RZ, PT ;  /* 0x000000ff0800722a */ /* 0x008fdc0003f0e000 */
[----:B------:R-:W-:Y:S05]  /*1260*/  @P0 BRA `(.L_x_236) ;  /* 0x0000000000cc0947 */ /* 0x000fea0003800000 */
[----:B------:R-:W0:Y:S01]  /*1270*/  MUFU.RCP64H R9, R13 ;  /* 0x0000000d00097308 */ /* 0x000e220000001800 */
[----:B------:R-:W-:-:S07]  /*1280*/  MOV R8, 0x1 ;  /* 0x0000000100087802 */ /* 0x000fce0000000f00 */
[----:B------:R-:W3:Y:S01]  /*1290*/  I2F.F64 R26, R20 ;  /* 0x00000014001a7312 */ /* 0x000ee20000201c00 */
[----:B0-----:R-:W-:Y:S01]  /*12a0*/  DFMA R16, -R12, R8, 1 ;  /* 0x3ff000000c10742b */ /* 0x001fe20000000108 */
        /* <DEDUP_REMOVED lines=11> */
[----:B-1----:R-:W-:Y:S01]  /*1360*/  IMAD.MOV.U32 R24, RZ, RZ, R12 ;  /* 0x000000ffff187224 */ /* 0x002fe200078e000c */
[----:B------:R-:W-:Y:S01]  /*1370*/  MOV R32, 0x13a0 ;  /* 0x000013a000207802 */ /* 0x000fe20000000f00 */
[----:B------:R-:W-:-:S07]  /*1380*/  IMAD.MOV.U32 R8, RZ, RZ, R13 ;  /* 0x000000ffff087224 */ /* 0x000fce00078e000d */
[----:B--2---:R-:W-:Y:S05]  /*1390*/  CALL.REL.NOINC `($__internal_0_$__cuda_sm20_div_rn_f64_full) ;  /* 0x00000008009c7944 */ /* 0x004fea0003c00000 */
.L_x_237:
[----:B--2---:R-:W-:Y:S02]  /*13a0*/  IABS R0, R7 ;  /* 0x0000000700007213 */ /* 0x004fe40000000000 */
[----:B------:R-:W-:Y:S02]  /*13b0*/  IABS R22, R31 ;  /* 0x0000001f00167213 */ /* 0x000fe40000000000 */
[----:B------:R-:W0:Y:S08]  /*13c0*/  I2F.RP R2, R0 ;  /* 0x0000000000027306 */ /* 0x000e300000209400 */
[----:B0-----:R-:W0:Y:S02]  /*13d0*/  MUFU.RCP R2, R2 ;  /* 0x0000000200027308 */ /* 0x001e240000001000 */
[----:B0-----:R-:W-:-:S06]  /*13e0*/  VIADD R16, R2, 0xffffffe ;  /* 0x0ffffffe02107836 */ /* 0x001fcc0000000000 */
[----:B------:R0:W2:Y:S02]  /*13f0*/  F2I.FTZ.U32.TRUNC.NTZ R17, R16 ;  /* 0x0000001000117305 */ /* 0x0000a4000021f000 */
[----:B0-----:R-:W-:Y:S01]  /*1400*/  IMAD.MOV.U32 R16, RZ, RZ, RZ ;  /* 0x000000ffff107224 */ /* 0x001fe200078e00ff */
[----:B--2---:R-:W-:-:S05]  /*1410*/  IADD3 R21, PT, PT, RZ, -R17, RZ ;  /* 0x80000011ff157210 */ /* 0x004fca0007ffe0ff */
[----:B------:R-:W-:-:S04]  /*1420*/  IMAD R21, R21, R0, RZ ;  /* 0x0000000015157224 */ /* 0x000fc800078e02ff */
[----:B------:R-:W-:-:S04]  /*1430*/  IMAD.HI.U32 R21, R17, R21, R16 ;  /* 0x0000001511157227 */ /* 0x000fc800078e0010 */
[----:B------:R-:W-:Y:S02]  /*1440*/  IMAD.MOV.U32 R17, RZ, RZ, R22 ;  /* 0x000000ffff117224 */ /* 0x000fe400078e0016 */
[----:B------:R-:W0:Y:S02]  /*1450*/  LDC.64 R22, c[0x0][0x3b0] ;  /* 0x0000ec00ff167b82 */ /* 0x000e240000000a00 */
[----:B------:R-:W-:-:S04]  /*1460*/  IMAD.HI.U32 R21, R21, R17, RZ ;  /* 0x0000001115157227 */ /* 0x000fc800078e00ff */
[----:B------:R-:W-:-:S04]  /*1470*/  IMAD.MOV R2, RZ, RZ, -R21 ;  /* 0x000000ffff027224 */ /* 0x000fc800078e0a15 */
[----:B------:R-:W-:-:S05]  /*1480*/  IMAD R17, R0, R2, R17 ;  /* 0x0000000200117224 */ /* 0x000fca00078e0211 */
[----:B------:R-:W-:-:S13]  /*1490*/  ISETP.GT.U32.AND P0, PT, R0, R17, PT ;  /* 0x000000110000720c */ /* 0x000fda0003f04070 */
[-C--:B------:R-:W-:Y:S01]  /*14a0*/  @!P0 IADD3 R17, PT, PT, R17, -R0.reuse, RZ ;  /* 0x8000000011118210 */ /* 0x080fe20007ffe0ff */
[----:B------:R-:W-:Y:S01]  /*14b0*/  @!P0 VIADD R21, R21, 0x1 ;  /* 0x0000000115158836 */ /* 0x000fe20000000000 */
[----:B------:R-:W-:Y:S02]  /*14c0*/  ISETP.NE.AND P0, PT, R7, RZ, PT ;  /* 0x000000ff0700720c */ /* 0x000fe40003f05270 */
[----:B------:R-:W-:Y:S02]  /*14d0*/  ISETP.GE.U32.AND P2, PT, R17, R0, PT ;  /* 0x000000001100720c */ /* 0x000fe40003f46070 */
[----:B------:R-:W-:-:S04]  /*14e0*/  LOP3.LUT R0, R31, R7, RZ, 0x3c, !PT ;  /* 0x000000071f007212 */ /* 0x000fc800078e3cff */
[----:B------:R-:W-:-:S07]  /*14f0*/  ISETP.GE.AND P3, PT, R0, RZ, PT ;  /* 0x000000ff0000720c */ /* 0x000fce0003f66270 */
[----:B------:R-:W-:-:S04]  /*1500*/  @P2 VIADD R21, R21, 0x1 ;  /* 0x0000000115152836 */ /* 0x000fc80000000000 */
[----:B------:R-:W-:-:S05]  /*1510*/  IMAD.MOV.U32 R17, RZ, RZ, R21 ;  /* 0x000000ffff117224 */ /* 0x000fca00078e0015 */
[----:B------:R-:W-:Y:S02]  /*1520*/  @!P3 IADD3 R17, PT, PT, -R17, RZ, RZ ;  /* 0x000000ff1111b210 */ /* 0x000fe40007ffe1ff */
[----:B------:R-:W-:-:S05]  /*1530*/  @!P0 LOP3.LUT R17, RZ, R7, RZ, 0x33, !PT ;  /* 0x00000007ff118212 */ /* 0x000fca00078e33ff */
[----:B0-----:R-:W-:-:S06]  /*1540*/  IMAD.WIDE R22, R17, 0x8, R22 ;  /* 0x0000000811167825 */ /* 0x001fcc00078e0216 */
[----:B------:R-:W2:Y:S02]  /*1550*/  LDG.E.64 R22, desc[UR4][R22.64] ;  /* 0x0000000416167981 */ /* 0x000ea4000c1e1b00 */
[----:B--2---:R-:W-:-:S07]  /*1560*/  DADD R8, R22, R8 ;  /* 0x0000000016087229 */ /* 0x004fce0000000008 */
[----:B------:R0:W-:Y:S04]  /*1570*/  STG.E.64 desc[UR4][R10.64+0x8], R8 ;  /* 0x000008080a007986 */ /* 0x0001e8000c101b04 */
[----:B------:R-:W2:Y:S04]  /*1580*/  LDG.E.64 R16, desc[UR4][R18.64] ;  /* 0x0000000412107981 */ /* 0x000ea8000c1e1b00 */
[----:B--2---:R0:W-:Y:S02]  /*1590*/  STG.E.64 desc[UR4][R10.64+0x18], R16 ;  /* 0x000018100a007986 */ /* 0x0041e4000c101b04 */
.L_x_236:
[----:B------:R-:W-:Y:S05]  /*15a0*/  BSYNC.RECONVERGENT B0 ;  /* 0x0000000000007941 */ /* 0x000fea0003800200 */
.L_x_235:
[----:B0-----:R-:W3:Y:S01]  /*15b0*/  LDG.E.64 R8, desc[UR4][R18.64+0x10] ;  /* 0x0000100412087981 */ /* 0x001ee2000c1e1b00 */
[----:B------:R-:W-:Y:S01]  /*15c0*/  IADD3 R0, P0, PT, R30, R20, RZ ;  /* 0x000000141e007210 */ /* 0x000fe20007f1e0ff */
[----:B------:R-:W-:Y:S01]  /*15d0*/  BSSY.RECONVERGENT B0, `(.L_x_238) ;  /* 0x0000041000007945 */ /* 0x000fe20003800200 */
[----:B------:R-:W-:Y:S02]  /*15e0*/  SHF.R.S32.HI R21, RZ, 0x1f, R20 ;  /* 0x0000001fff157819 */ /* 0x000fe40000011414 */
[----:B------:R-:W-:Y:S02]  /*15f0*/  LEA R20, P2, R0, UR6, 0x3 ;  /* 0x0000000600147c11 */ /* 0x000fe4000f8418ff */
[----:B------:R-:W-:-:S04]  /*1600*/  LEA.HI.X.SX32 R21, R30, R21, 0x1, P0 ;  /* 0x000000151e157211 */ /* 0x000fc800000f0eff */
[----:B------:R-:W-:Y:S01]  /*1610*/  LEA.HI.X R21, R0, UR7, R21, 0x3, P2 ;  /* 0x0000000700157c11 */ /* 0x000fe200090f1c15 */
[----:B---3--:R-:W-:-:S14]  /*1620*/  DSETP.GEU.AND P0, PT, R8, R14, PT ;  /* 0x0000000e0800722a */ /* 0x008fdc0003f0e000 */
[----:B------:R-:W-:Y:S05]  /*1630*/  @P0 BRA `(.L_x_239) ;  /* 0x0000000000e80947 */ /* 0x000fea0003800000 */
        /* <DEDUP_REMOVED lines=8> */
[----:B------:R-:W0:Y:S01]  /*16c0*/  I2F.F64 R26, R5 ;  /* 0x00000005001a7312 */ /* 0x000e220000201c00 */
[----:B-1----:R-:W-:Y:S01]  /*16d0*/  DFMA R14, -R12, R8, 1 ;  /* 0x3ff000000c0e742b */ /* 0x002fe20000000108 */
[----:B0-----:R-:W-:-:S07]  /*16e0*/  FSETP.GEU.AND P2, PT, |R27|, 6.5827683646048100446e-37, PT ;  /* 0x036000001b00780b */ /* 0x001fce0003f4e200 */
        /* <DEDUP_REMOVED lines=13> */
[----:B--2---:R-:W-:Y:S05]  /*17c0*/  CALL.REL.NOINC `($__internal_0_$__cuda_sm20_div_rn_f64_full) ;  /* 0x0000000400907944 */ /* 0x004fea0003c00000 */
.L_x_240:
[----:B--2---:R-:W-:Y:S02]  /*17d0*/  IABS R0, R7 ;  /* 0x0000000700007213 */ /* 0x004fe40000000000 */
[----:B------:R-:W-:Y:S02]  /*17e0*/  IABS R22, R31 ;  /* 0x0000001f00167213 */ /* 0x000fe40000000000 */
[----:B------:R-:W0:Y:S08]  /*17f0*/  I2F.RP R2, R0 ;  /* 0x0000000000027306 */ /* 0x000e300000209400 */
[----:B0-----:R-:W0:Y:S02]  /*1800*/  MUFU.RCP R2, R2 ;  /* 0x0000000200027308 */ /* 0x001e240000001000 */
[----:B0-----:R-:W-:-:S06]  /*1810*/  IADD3 R14, PT, PT, R2, 0xffffffe, RZ ;  /* 0x0ffffffe020e7810 */ /* 0x001fcc0007ffe0ff */
[----:B------:R0:W1:Y:S02]  /*1820*/  F2I.FTZ.U32.TRUNC.NTZ R15, R14 ;  /* 0x0000000e000f7305 */ /* 0x000064000021f000 */
[----:B0-----:R-:W-:Y:S02]  /*1830*/  IMAD.MOV.U32 R14, RZ, RZ, RZ ;  /* 0x000000ffff0e7224 */ /* 0x001fe400078e00ff */
[----:B-1----:R-:W-:-:S04]  /*1840*/  IMAD.MOV R23, RZ, RZ, -R15 ;  /* 0x000000ffff177224 */ /* 0x002fc800078e0a0f */
[----:B------:R-:W-:-:S04]  /*1850*/  IMAD R23, R23, R0, RZ ;  /* 0x0000000017177224 */ /* 0x000fc800078e02ff */
[----:B------:R-:W-:-:S04]  /*1860*/  IMAD.HI.U32 R23, R15, R23, R14 ;  /* 0x000000170f177227 */ /* 0x000fc800078e000e */
[----:B------:R-:W-:-:S04]  /*1870*/  IMAD.MOV.U32 R15, RZ, RZ, R22 ;  /* 0x000000ffff0f7224 */ /* 0x000fc800078e0016 */
[----:B------:R-:W-:Y:S02]  /*1880*/  IMAD.HI.U32 R24, R23, R15, RZ ;  /* 0x0000000f17187227 */ /* 0x000fe400078e00ff */
[----:B------:R-:W0:Y:S03]  /*1890*/  LDC.64 R22, c[0x0][0x3b0] ;  /* 0x0000ec00ff167b82 */ /* 0x000e260000000a00 */
[----:B------:R-:W-:-:S05]  /*18a0*/  IADD3 R2, PT, PT, -R24, RZ, RZ ;  /* 0x000000ff18027210 */ /* 0x000fca0007ffe1ff */
[----:B------:R-:W-:-:S05]  /*18b0*/  IMAD R15, R0, R2, R15 ;  /* 0x00000002000f7224 */ /* 0x000fca00078e020f */
[----:B------:R-:W-:-:S13]  /*18c0*/  ISETP.GT.U32.AND P0, PT, R0, R15, PT ;  /* 0x0000000f0000720c */ /* 0x000fda0003f04070 */
[----:B------:R-:W-:Y:S02]  /*18d0*/  @!P0 IMAD.IADD R15, R15, 0x1, -R0 ;  /* 0x000000010f0f8824 */ /* 0x000fe400078e0a00 */
[----:B------:R-:W-:Y:S01]  /*18e0*/  @!P0 VIADD R24, R24, 0x1 ;  /* 0x0000000118188836 */ /* 0x000fe20000000000 */
[----:B------:R-:W-:Y:S02]  /*18f0*/  ISETP.NE.AND P0, PT, R7, RZ, PT ;  /* 0x000000ff0700720c */ /* 0x000fe40003f05270 */
[----:B------:R-:W-:Y:S02]  /*1900*/  ISETP.GE.U32.AND P2, PT, R15, R0, PT ;  /* 0x000000000f00720c */ /* 0x000fe40003f46070 */
[----:B------:R-:W-:-:S04]  /*1910*/  LOP3.LUT R0, R31, R7, RZ, 0x3c, !PT ;  /* 0x000000071f007212 */ /* 0x000fc800078e3cff */
[----:B------:R-:W-:-:S07]  /*1920*/  ISETP.GE.AND P3, PT, R0, RZ, PT ;  /* 0x000000ff0000720c */ /* 0x000fce0003f66270 */
[----:B------:R-:W-:-:S05]  /*1930*/  @P2 VIADD R24, R24, 0x1 ;  /* 0x0000000118182836 */ /* 0x000fca0000000000 */
[----:B------:R-:W-:-:S05]  /*1940*/  MOV R15, R24 ;  /* 0x00000018000f7202 */ /* 0x000fca0000000f00 */
        /* <DEDUP_REMOVED lines=9> */
.L_x_239:
[----:B------:R-:W-:Y:S05]  /*19e0*/  BSYNC.RECONVERGENT B0 ;  /* 0x0000000000007941 */ /* 0x000fea0003800200 */
.L_x_238:
[----:B-----5:R-:W-:Y:S01]  /*19f0*/  DSETP.GT.AND P0, PT, R8, R16, PT ;  /* 0x000000100800722a */ /* 0x020fe20003f04000 */
[----:B------:R-:W-:-:S13]  /*1a00*/  BSSY.RECONVERGENT B0, `(.L_x_241) ;  /* 0x000003b000007945 */ /* 0x000fda0003800200 */
[----:B------:R-:W-:Y:S05]  /*1a10*/  @!P0 BRA `(.L_x_242) ;  /* 0x0000000000e48947 */ /* 0x000fea0003800000 */
[----:B------:R-:W3:Y:S02]  /*1a20*/  LDG.E.64 R8, desc[UR4][R20.64+0x8] ;  /* 0x0000080414087981 */ /* 0x000ee4000c1e1b00 */
[----:B---3--:R-:W-:-:S14]  /*1a30*/  DSETP.GT.AND P0, PT, R8, RZ, PT ;  /* 0x000000ff0800722a */ /* 0x008fdc0003f04000 */
[----:B------:R-:W-:Y:S05]  /*1a40*/  @!P0 BRA `(.L_x_242) ;  /* 0x0000000000d88947 */ /* 0x000fea0003800000 */
[----:B------:R-:W3:Y:S02]  /*1a50*/  LDG.E.64 R20, desc[UR4][R20.64+0x10] ;  /* 0x0000100414147981 */ /* 0x000ee4000c1e1b00 */
[----:B---3--:R-:W-:-:S14]  /*1a60*/  DSETP.GEU.AND P0, PT, R20, RZ, PT ;  /* 0x000000ff1400722a */ /* 0x008fdc0003f0e000 */
[----:B------:R-:W-:Y:S05]  /*1a70*/  @P0 BRA `(.L_x_242) ;  /* 0x0000000000cc0947 */ /* 0x000fea0003800000 */
[----:B------:R-:W3:Y:S01]  /*1a80*/  MUFU.RCP64H R9, R13 ;  /* 0x0000000d00097308 */ /* 0x000ee20000001800 */
[----:B------:R-:W-:-:S07]  /*1a90*/  IMAD.MOV.U32 R8, RZ, RZ, 0x1 ;  /* 0x00000001ff087424 */ /* 0x000fce00078e00ff */
[----:B------:R-:W4:Y:S01]  /*1aa0*/  I2F.F64 R26, R5 ;  /* 0x00000005001a7312 */ /* 0x000f220000201c00 */
[----:B---3--:R-:W-:Y:S01]  /*1ab0*/  DFMA R16, -R12, R8, 1 ;  /* 0x3ff000000c10742b */ /* 0x008fe20000000108 */
[----:B----4-:R-:W-:-:S07]  /*1ac0*/  FSETP.GEU.AND P2, PT, |R27|, 6.5827683646048100446e-37, PT ;  /* 0x036000001b00780b */ /* 0x010fce0003f4e200 */
        /* <DEDUP_REMOVED lines=10> */
[----:B01----:R-:W-:Y:S01]  /*1b70*/  IMAD.MOV.U32 R24, RZ, RZ, R12 ;  /* 0x000000ffff187224 */ /* 0x003fe200078e000c */
[----:B------:R-:W-:Y:S02]  /*1b80*/  MOV R8, R13 ;  /* 0x0000000d00087202 */ /* 0x000fe40000000f00 */
[----:B------:R-:W-:-:S07]  /*1b90*/  MOV R32, 0x1bb0 ;  /* 0x00001bb000207802 */ /* 0x000fce0000000f00 */
[----:B--2---:R-:W-:Y:S05]  /*1ba0*/  CALL.REL.NOINC `($__internal_0_$__cuda_sm20_div_rn_f64_full) ;  /* 0x0000000000987944 */ /* 0x004fea0003c00000 */
.L_x_243:
[----:B--2---:R-:W-:Y:S02]  /*1bb0*/  IABS R0, R7 ;  /* 0x0000000700007213 */ /* 0x004fe40000000000 */
[----:B------:R-:W-:Y:S02]  /*1bc0*/  IABS R20, R31 ;  /* 0x0000001f00147213 */ /* 0x000fe40000000000 */
[----:B------:R-:W2:Y:S08]  /*1bd0*/  I2F.RP R2, R0 ;  /* 0x0000000000027306 */ /* 0x000eb00000209400 */
[----:B--2---:R-:W2:Y:S02]  /*1be0*/  MUFU.RCP R2, R2 ;  /* 0x0000000200027308 */ /* 0x004ea40000001000 */
[----:B--2---:R-:W-:-:S06]  /*1bf0*/  VIADD R16, R2, 0xffffffe ;  /* 0x0ffffffe02107836 */ /* 0x004fcc0000000000 */
[----:B------:R2:W3:Y:S02]  /*1c00*/  F2I.FTZ.U32.TRUNC.NTZ R17, R16 ;  /* 0x0000001000117305 */ /* 0x0004e4000021f000 */
[----:B--2---:R-:W-:Y:S02]  /*1c10*/  IMAD.MOV.U32 R16, RZ, RZ, RZ ;  /* 0x000000ffff107224 */ /* 0x004fe400078e00ff */
[----:B---3--:R-:W-:-:S04]  /*1c20*/  IMAD.MOV R21, RZ, RZ, -R17 ;  /* 0x000000ffff157224 */ /* 0x008fc800078e0a11 */
[----:B------:R-:W-:-:S04]  /*1c30*/  IMAD R21, R21, R0, RZ ;  /* 0x0000000015157224 */ /* 0x000fc800078e02ff */
[----:B------:R-:W-:Y:S01]  /*1c40*/  IMAD.HI.U32 R21, R17, R21, R16 ;  /* 0x0000001511157227 */ /* 0x000fe200078e0010 */
[----:B------:R-:W-:-:S05]  /*1c50*/  MOV R17, R20 ;  /* 0x0000001400117202 */ /* 0x000fca0000000f00 */
[----:B------:R-:W-:Y:S02]  /*1c60*/  IMAD.HI.U32 R22, R21, R17, RZ ;  /* 0x0000001115167227 */ /* 0x000fe400078e00ff */
[----:B------:R-:W2:Y:S02]  /*1c70*/  LDC.64 R20, c[0x0][0x3b0] ;  /* 0x0000ec00ff147b82 */ /* 0x000ea40000000a00 */
[----:B------:R-:W-:-:S04]  /*1c80*/  IMAD.MOV R2, RZ, RZ, -R22 ;  /* 0x000000ffff027224 */ /* 0x000fc800078e0a16 */
        /* <DEDUP_REMOVED lines=8> */
[----:B------:R-:W-:-:S05]  /*1d10*/  @P2 IADD3 R22, PT, PT, R22, 0x1, RZ ;  /* 0x0000000116162810 */ /* 0x000fca0007ffe0ff */
[----:B------:R-:W-:-:S04]  /*1d20*/  IMAD.MOV.U32 R17, RZ, RZ, R22 ;  /* 0x000000ffff117224 */ /* 0x000fc800078e0016 */
[----:B------:R-:W-:Y:S01]  /*1d30*/  @!P3 IMAD.MOV R17, RZ, RZ, -R17 ;  /* 0x000000ffff11b224 */ /* 0x000fe200078e0a11 */
[----:B------:R-:W-:-:S05]  /*1d40*/  @!P0 LOP3.LUT R17, RZ, R7, RZ, 0x33, !PT ;  /* 0x00000007ff118212 */ /* 0x000fca00078e33ff */
[----:B--2---:R-:W-:-:S06]  /*1d50*/  IMAD.WIDE R20, R17, 0x8, R20 ;  /* 0x0000000811147825 */ /* 0x004fcc00078e0214 */
[----:B------:R-:W2:Y:S02]  /*1d60*/  LDG.E.64 R20, desc[UR4][R20.64] ;  /* 0x0000000414147981 */ /* 0x000ea4000c1e1b00 */
[----:B--2---:R-:W-:-:S07]  /*1d70*/  DADD R8, R20, R8 ;  /* 0x0000000014087229 */ /* 0x004fce0000000008 */
[----:B------:R3:W-:Y:S04]  /*1d80*/  STG.E.64 desc[UR4][R10.64+0x8], R8 ;  /* 0x000008080a007986 */ /* 0x0007e8000c101b04 */
[----:B------:R-:W2:Y:S04]  /*1d90*/  LDG.E.64 R16, desc[UR4][R18.64+0x8] ;  /* 0x0000080412107981 */ /* 0x000ea8000c1e1b00 */
[----:B--2---:R3:W-:Y:S02]  /*1da0*/  STG.E.64 desc[UR4][R10.64+0x18], R16 ;  /* 0x000018100a007986 */ /* 0x0047e4000c101b04 */
.L_x_242:
[----:B------:R-:W-:Y:S05]  /*1db0*/  BSYNC.RECONVERGENT B0 ;  /* 0x0000000000007941 */ /* 0x000fea0003800200 */
.L_x_241:
[----:B------:R-:W-:Y:S01]  /*1dc0*/  VIADD R5, R5, 0x2 ;  /* 0x0000000205057836 */ /* 0x000fe20000000000 */
[----:B------:R-:W-:Y:S01]  /*1dd0*/  IADD3 R4, PT, PT, R4, 0x2, RZ ;  /* 0x0000000204047810 */ /* 0x000fe20007ffe0ff */
[----:B------:R-:W-:Y:S01]  /*1de0*/  VIADD R3, R3, 0x2 ;  /* 0x0000000203037836 */ /* 0x000fe20000000000 */
[----:B------:R-:W-:Y:S06]  /*1df0*/  @P1 BRA `(.L_x_244) ;  /* 0xffffffec00d81947 */ /* 0x000fec000383ffff */
[----:B------:R-:W-:Y:S05]  /*1e00*/  EXIT ;  /* 0x000000000000794d */ /* 0x000fea0003800000 */
        .weak           $__internal_0_$__cuda_sm20_div_rn_f64_full
        .type           $__internal_0_$__cuda_sm20_div_rn_f64_full,@function
        .size           $__internal_0_$__cuda_sm20_div_rn_f64_full,(.L_x_303 - $__internal_0_$__cuda_sm20_div_rn_f64_full)
$__internal_0_$__cuda_sm20_div_rn_f64_full:
[C---:B------:R-:W-:Y:S01]  /*1e10*/  FSETP.GEU.AND P0, PT, |R8|.reuse, 1.469367938527859385e-39, PT ;  /* 0x001000000800780b */ /* 0x040fe20003f0e200 */
[----:B------:R-:W-:Y:S01]  /*1e20*/  IMAD.MOV.U32 R25, RZ, RZ, R8 ;  /* 0x000000ffff197224 */ /* 0x000fe200078e0008 */
[----:B------:R-:W-:Y:S01]  /*1e30*/  LOP3.LUT R22, R8, 0x800fffff, RZ, 0xc0, !PT ;  /* 0x800fffff08167812 */ /* 0x000fe200078ec0ff */
[----:B------:R-:W-:Y:S01]  /*1e40*/  BSSY.RECONVERGENT B1, `(.L_x_245) ;  /* 0x0000055000017945 */ /* 0x000fe20003800200 */
[C---:B------:R-:W-:Y:S02]  /*1e50*/  FSETP.GEU.AND P3, PT, |R27|.reuse, 1.469367938527859385e-39, PT ;  /* 0x001000001b00780b */ /* 0x040fe40003f6e200 */
[----:B------:R-:W-:Y:S01]  /*1e60*/  LOP3.LUT R23, R22, 0x3ff00000, RZ, 0xfc, !PT ;  /* 0x3ff0000016177812 */ /* 0x000fe200078efcff */
[----:B------:R-:W-:Y:S01]  /*1e70*/  IMAD.MOV.U32 R22, RZ, RZ, R24 ;  /* 0x000000ffff167224 */ /* 0x000fe200078e0018 */
[----:B------:R-:W-:Y:S02]  /*1e80*/  MOV R34, 0x1 ;  /* 0x0000000100227802 */ /* 0x000fe40000000f00 */
[----:B------:R-:W-:-:S02]  /*1e90*/  LOP3.LUT R2, R27, 0x7ff00000, RZ, 0xc0, !PT ;  /* 0x7ff000001b027812 */ /* 0x000fc400078ec0ff */
[----:B------:R-:W-:Y:S01]  /*1ea0*/  LOP3.LUT R33, R8, 0x7ff00000, RZ, 0xc0, !PT ;  /* 0x7ff0000008217812 */ /* 0x000fe200078ec0ff */
[----:B------:R-:W-:-:S03]  /*1eb0*/  @!P0 DMUL R22, R24, 8.98846567431157953865e+307 ;  /* 0x7fe0000018168828 */ /* 0x000fc60000000000 */
[C---:B------:R-:W-:Y:S02]  /*1ec0*/  ISETP.GE.U32.AND P2, PT, R2.reuse, R33, PT ;  /* 0x000000210200720c */ /* 0x040fe40003f46070 */
[----:B------:R-:W-:Y:S01]  /*1ed0*/  @!P3 LOP3.LUT R0, R25, 0x7ff00000, RZ, 0xc0, !PT ;  /* 0x7ff000001900b812 */ /* 0x000fe200078ec0ff */
[----:B------:R-:W0:Y:S03]  /*1ee0*/  MUFU.RCP64H R35, R23 ;  /* 0x0000001700237308 */ /* 0x000e260000001800 */
[----:B------:R-:W-:Y:S01]  /*1ef0*/  @!P3 ISETP.GE.U32.AND P4, PT, R2, R0, PT ;  /* 0x000000000200b20c */ /* 0x000fe20003f86070 */
[----:B------:R-:W-:Y:S01]  /*1f00*/  IMAD.MOV.U32 R0, RZ, RZ, 0x1ca00000 ;  /* 0x1ca00000ff007424 */ /* 0x000fe200078e00ff */
[----:B------:R-:W-:-:S04]  /*1f10*/  @!P0 LOP3.LUT R33, R23, 0x7ff00000, RZ, 0xc0, !PT ;  /* 0x7ff0000017218812 */ /* 0x000fc800078ec0ff */
[C---:B------:R-:W-:Y:S02]  /*1f20*/  @!P3 SEL R8, R0.reuse, 0x63400000, !P4 ;  /* 0x634000000008b807 */ /* 0x040fe40006000000 */
[----:B------:R-:W-:Y:S02]  /*1f30*/  SEL R9, R0, 0x63400000, !P2 ;  /* 0x6340000000097807 */ /* 0x000fe40005000000 */
[--C-:B------:R-:W-:Y:S02]  /*1f40*/  @!P3 LOP3.LUT R8, R8, 0x80000000, R27.reuse, 0xf8, !PT ;  /* 0x800000000808b812 */ /* 0x100fe400078ef81b */
[----:B------:R-:W-:Y:S01]  /*1f50*/  LOP3.LUT R9, R9, 0x800fffff, R27, 0xf8, !PT ;  /* 0x800fffff09097812 */ /* 0x000fe200078ef81b */
[----:B0-----:R-:W-:-:S08]  /*1f60*/  DFMA R28, R34, -R22, 1 ;  /* 0x3ff00000221c742b */ /* 0x001fd00000000816 */
[----:B------:R-:W-:-:S08]  /*1f70*/  DFMA R28, R28, R28, R28 ;  /* 0x0000001c1c1c722b */ /* 0x000fd0000000001c */
[----:B------:R-:W-:Y:S01]  /*1f80*/  DFMA R28, R34, R28, R34 ;  /* 0x0000001c221c722b */ /* 0x000fe20000000022 */
[----:B------:R-:W-:Y:S01]  /*1f90*/  @!P3 LOP3.LUT R35, R8, 0x100000, RZ, 0xfc, !PT ;  /* 0x001000000823b812 */ /* 0x000fe200078efcff */
[----:B------:R-:W-:Y:S02]  /*1fa0*/  IMAD.MOV.U32 R8, RZ, RZ, R26 ;  /* 0x000000ffff087224 */ /* 0x000fe400078e001a */
[----:B------:R-:W-:-:S04]  /*1fb0*/  @!P3 IMAD.MOV.U32 R34, RZ, RZ, RZ ;  /* 0x000000ffff22b224 */ /* 0x000fc800078e00ff */
[----:B------:R-:W-:Y:S02]  /*1fc0*/  DFMA R36, R28, -R22, 1 ;  /* 0x3ff000001c24742b */ /* 0x000fe40000000816 */
[----:B------:R-:W-:-:S06]  /*1fd0*/  @!P3 DFMA R8, R8, 2, -R34 ;  /* 0x400000000808b82b */ /* 0x000fcc0000000822 */
[----:B------:R-:W-:-:S08]  /*1fe0*/  DFMA R36, R28, R36, R28 ;  /* 0x000000241c24722b */ /* 0x000fd0000000001c */
[----:B------:R-:W-:-:S08]  /*1ff0*/  DMUL R34, R36, R8 ;  /* 0x0000000824227228 */ /* 0x000fd00000000000 */
[----:B------:R-:W-:-:S08]  /*2000*/  DFMA R28, R34, -R22, R8 ;  /* 0x80000016221c722b */ /* 0x000fd00000000008 */
[----:B------:R-:W-:Y:S01]  /*2010*/  DFMA R28, R36, R28, R34 ;  /* 0x0000001c241c722b */ /* 0x000fe20000000022 */
[----:B------:R-:W-:Y:S02]  /*2020*/  MOV R34, R2 ;  /* 0x0000000200227202 */ /* 0x000fe40000000f00 */
[----:B------:R-:W-:-:S05]  /*2030*/  @!P3 LOP3.LUT R34, R9, 0x7ff00000, RZ, 0xc0, !PT ;  /* 0x7ff000000922b812 */ /* 0x000fca00078ec0ff */
[----:B------:R-:W-:-:S05]  /*2040*/  VIADD R35, R34, 0xffffffff ;  /* 0xffffffff22237836 */ /* 0x000fca0000000000 */
[----:B------:R-:W-:Y:S01]  /*2050*/  ISETP.GT.U32.AND P0, PT, R35, 0x7feffffe, PT ;  /* 0x7feffffe2300780c */ /* 0x000fe20003f04070 */
[----:B------:R-:W-:-:S05]  /*2060*/  VIADD R35, R33, 0xffffffff ;  /* 0xffffffff21237836 */ /* 0x000fca0000000000 */
[----:B------:R-:W-:-:S13]  /*2070*/  ISETP.GT.U32.OR P0, PT, R35, 0x7feffffe, P0 ;  /* 0x7feffffe2300780c */ /* 0x000fda0000704470 */
[----:B------:R-:W-:Y:S05]  /*2080*/  @P0 BRA `(.L_x_246) ;  /* 0x00000000006c0947 */ /* 0x000fea0003800000 */
[----:B------:R-:W-:-:S04]  /*2090*/  LOP3.LUT R27, R25, 0x7ff00000, RZ, 0xc0, !PT ;  /* 0x7ff00000191b7812 */ /* 0x000fc800078ec0ff */
[CC--:B------:R-:W-:Y:S02]  /*20a0*/  VIADDMNMX R26, R2.reuse, -R27.reuse, 0xb9600000, !PT ;  /* 0xb9600000021a7446 */ /* 0x0c0fe4000780091b */
[----:B------:R-:W-:Y:S02]  /*20b0*/  ISETP.GE.U32.AND P0, PT, R2, R27, PT ;  /* 0x0000001b0200720c */ /* 0x000fe40003f06070 */
[----:B------:R-:W-:Y:S02]  /*20c0*/  VIMNMX R26, PT, PT, R26, 0x46a00000, PT ;  /* 0x46a000001a1a7848 */ /* 0x000fe40003fe0100 */
[----:B------:R-:W-:-:S05]  /*20d0*/  SEL R27, R0, 0x63400000, !P0 ;  /* 0x63400000001b7807 */ /* 0x000fca0004000000 */
[----:B------:R-:W-:Y:S02]  /*20e0*/  IMAD.IADD R0, R26, 0x1, -R27 ;  /* 0x000000011a007824 */ /* 0x000fe400078e0a1b */
[----:B------:R-:W-:-:S03]  /*20f0*/  IMAD.MOV.U32 R26, RZ, RZ, RZ ;  /* 0x000000ffff1a7224 */ /* 0x000fc600078e00ff */
[----:B------:R-:W-:-:S06]  /*2100*/  IADD3 R27, PT, PT, R0, 0x7fe00000, RZ ;  /* 0x7fe00000001b7810 */ /* 0x000fcc0007ffe0ff */
[----:B------:R-:W-:-:S10]  /*2110*/  DMUL R36, R28, R26 ;  /* 0x0000001a1c247228 */ /* 0x000fd40000000000 */
[----:B------:R-:W-:-:S13]  /*2120*/  FSETP.GTU.AND P0, PT, |R37|, 1.469367938527859385e-39, PT ;  /* 0x001000002500780b */ /* 0x000fda0003f0c200 */
[----:B------:R-:W-:Y:S05]  /*2130*/  @P0 BRA `(.L_x_247) ;  /* 0x0000000000940947 */ /* 0x000fea0003800000 */
[----:B------:R-:W-:Y:S01]  /*2140*/  DFMA R8, R28, -R22, R8 ;  /* 0x800000161c08722b */ /* 0x000fe20000000008 */
[----:B------:R-:W-:-:S09]  /*2150*/  IMAD.MOV.U32 R26, RZ, RZ, RZ ;  /* 0x000000ffff1a7224 */ /* 0x000fd200078e00ff */
[C---:B------:R-:W-:Y:S02]  /*2160*/  FSETP.NEU.AND P0, PT, R9.reuse, RZ, PT ;  /* 0x000000ff0900720b */ /* 0x040fe40003f0d000 */
[----:B------:R-:W-:-:S04]  /*2170*/  LOP3.LUT R24, R9, 0x80000000, R25, 0x48, !PT ;  /* 0x8000000009187812 */ /* 0x000fc800078e4819 */
[----:B------:R-:W-:-:S07]  /*2180*/  LOP3.LUT R27, R24, R27, RZ, 0xfc, !PT ;  /* 0x0000001b181b7212 */ /* 0x000fce00078efcff */
[----:B------:R-:W-:Y:S05]  /*2190*/  @!P0 BRA `(.L_x_247) ;  /* 0x00000000007c8947 */ /* 0x000fea0003800000 */
[----:B------:R-:W-:Y:S01]  /*21a0*/  IMAD.MOV R9, RZ, RZ, -R0 ;  /* 0x000000ffff097224 */ /* 0x000fe200078e0a00 */
[----:B------:R-:W-:Y:S01]  /*21b0*/  MOV R8, RZ ;  /* 0x000000ff00087202 */ /* 0x000fe20000000f00 */
[----:B------:R-:W-:-:S05]  /*21c0*/  DMUL.RP R26, R28, R26 ;  /* 0x0000001a1c1a7228 */ /* 0x000fca0000008000 */
[----:B------:R-:W-:-:S06]  /*21d0*/  DFMA R8, R36, -R8, R28 ;  /* 0x800000082408722b */ /* 0x000fcc000000001c */
[----:B------:R-:W-:-:S04]  /*21e0*/  IADD3 R8, PT, PT, -R0, -0x43300000, RZ ;  /* 0xbcd0000000087810 */ /* 0x000fc80007ffe1ff */
[----:B------:R-:W-:Y:S02]  /*21f0*/  FSETP.NEU.AND P0, PT, |R9|, R8, PT ;  /* 0x000000080900720b */ /* 0x000fe40003f0d200 */
[----:B------:R-:W-:Y:S02]  /*2200*/  LOP3.LUT R9, R27, R24, RZ, 0x3c, !PT ;  /* 0x000000181b097212 */ /* 0x000fe400078e3cff */
[----:B------:R-:W-:Y:S02]  /*2210*/  FSEL R36, R26, R36, !P0 ;  /* 0x000000241a247208 */ /* 0x000fe40004000000 */
[----:B------:R-:W-:Y:S01]  /*2220*/  FSEL R37, R9, R37, !P0 ;  /* 0x0000002509257208 */ /* 0x000fe20004000000 */
[----:B------:R-:W-:Y:S06]  /*2230*/  BRA `(.L_x_247) ;  /* 0x0000000000547947 */ /* 0x000fec0003800000 */
.L_x_246:
[----:B------:R-:W-:-:S14]  /*2240*/  DSETP.NAN.AND P0, PT, R26, R26, PT ;  /* 0x0000001a1a00722a */ /* 0x000fdc0003f08000 */
[----:B------:R-:W-:Y:S05]  /*2250*/  @P0 BRA `(.L_x_248) ;  /* 0x0000000000440947 */ /* 0x000fea0003800000 */
[----:B------:R-:W-:-:S14]  /*2260*/  DSETP.NAN.AND P0, PT, R24, R24, PT ;  /* 0x000000181800722a */ /* 0x000fdc0003f08000 */
[----:B------:R-:W-:Y:S05]  /*2270*/  @P0 BRA `(.L_x_249) ;  /* 0x0000000000300947 */ /* 0x000fea0003800000 */
[----:B------:R-:W-:Y:S01]  /*2280*/  ISETP.NE.AND P0, PT, R34, R33, PT ;  /* 0x000000212200720c */ /* 0x000fe20003f05270 */
[----:B------:R-:W-:Y:S02]  /*2290*/  IMAD.MOV.U32 R36, RZ, RZ, 0x0 ;  /* 0x00000000ff247424 */ /* 0x000fe400078e00ff */
[----:B------:R-:W-:-:S10]  /*22a0*/  IMAD.MOV.U32 R37, RZ, RZ, -0x80000 ;  /* 0xfff80000ff257424 */ /* 0x000fd400078e00ff */
[----:B------:R-:W-:Y:S05]  /*22b0*/  @!P0 BRA `(.L_x_247) ;  /* 0x0000000000348947 */ /* 0x000fea0003800000 */
[----:B------:R-:W-:Y:S02]  /*22c0*/  ISETP.NE.AND P0, PT, R34, 0x7ff00000, PT ;  /* 0x7ff000002200780c */ /* 0x000fe40003f05270 */
[----:B------:R-:W-:Y:S02]  /*22d0*/  LOP3.LUT R37, R27, 0x80000000, R25, 0x48, !PT ;  /* 0x800000001b257812 */ /* 0x000fe400078e4819 */
[----:B------:R-:W-:-:S13]  /*22e0*/  ISETP.EQ.OR P0, PT, R33, RZ, !P0 ;  /* 0x000000ff2100720c */ /* 0x000fda0004702670 */
[----:B------:R-:W-:Y:S01]  /*22f0*/  @P0 LOP3.LUT R0, R37, 0x7ff00000, RZ, 0xfc, !PT ;  /* 0x7ff0000025000812 */ /* 0x000fe200078efcff */
[----:B------:R-:W-:Y:S01]  /*2300*/  @!P0 IMAD.MOV.U32 R36, RZ, RZ, RZ ;  /* 0x000000ffff248224 */ /* 0x000fe200078e00ff */
[----:B------:R-:W-:-:S03]  /*2310*/  @P0 MOV R36, RZ ;  /* 0x000000ff00240202 */ /* 0x000fc60000000f00 */
[----:B------:R-:W-:Y:S01]  /*2320*/  @P0 IMAD.MOV.U32 R37, RZ, RZ, R0 ;  /* 0x000000ffff250224 */ /* 0x000fe200078e0000 */
[----:B------:R-:W-:Y:S06]  /*2330*/  BRA `(.L_x_247) ;  /* 0x0000000000147947 */ /* 0x000fec0003800000 */
.L_x_249:
[----:B------:R-:W-:Y:S01]  /*2340*/  LOP3.LUT R37, R25, 0x80000, RZ, 0xfc, !PT ;  /* 0x0008000019257812 */ /* 0x000fe200078efcff */
[----:B------:R-:W-:Y:S01]  /*2350*/  IMAD.MOV.U32 R36, RZ, RZ, R24 ;  /* 0x000000ffff247224 */ /* 0x000fe200078e0018 */
[----:B------:R-:W-:Y:S06]  /*2360*/  BRA `(.L_x_247) ;  /* 0x0000000000087947 */ /* 0x000fec0003800000 */
.L_x_248:
[----:B------:R-:W-:Y:S01]  /*2370*/  LOP3.LUT R37, R27, 0x80000, RZ, 0xfc, !PT ;  /* 0x000800001b257812 */ /* 0x000fe200078efcff */
[----:B------:R-:W-:-:S07]  /*2380*/  IMAD.MOV.U32 R36, RZ, RZ, R26 ;  /* 0x000000ffff247224 */ /* 0x000fce00078e001a */
.L_x_247:
[----:B------:R-:W-:Y:S05]  /*2390*/  BSYNC.RECONVERGENT B1 ;  /* 0x0000000000017941 */ /* 0x000fea0003800200 */
.L_x_245:
[----:B------:R-:W-:Y:S01]  /*23a0*/  IMAD.MOV.U32 R33, RZ, RZ, 0x0 ;  /* 0x00000000ff217424 */ /* 0x000fe200078e00ff */
[----:B------:R-:W-:Y:S01]  /*23b0*/  MOV R8, R36 ;  /* 0x0000002400087202 */ /* 0x000fe20000000f00 */
[----:B------:R-:W-:Y:S02]  /*23c0*/  IMAD.MOV.U32 R9, RZ, RZ, R37 ;  /* 0x000000ffff097224 */ /* 0x000fe400078e0025 */
[----:B------:R-:W-:Y:S05]  /*23d0*/  RET.REL.NODEC R32 `(_Z3comPdS_S_iiiiiS_i) ;  /* 0xffffffdc20087950 */ /* 0x000fea0003c3ffff */
.L_x_250:
        /* <DEDUP_REMOVED lines=10> */
.L_x_303:


//--------------------- .text._Z8grad1comPdS_S_iiiiiS_i --------------------------
	.section	.text._Z8grad1comPdS_S_iiiiiS_i,"ax",@progbits
	.align	128
        .global         _Z8grad1comPdS_S_iiiiiS_i
        .type           _Z8grad1comPdS_S_iiiiiS_i,@function
        .size           _Z8grad1comPdS_S_iiiiiS_i,(.L_x_304 - _Z8grad1comPdS_S_iiiiiS_i)
        .other          _Z8grad1comPdS_S_iiiiiS_i,@"STO_CUDA_ENTRY STV_DEFAULT"
_Z8grad1comPdS_S_iiiiiS_i:
.text._Z8grad1comPdS_S_iiiiiS_i:
        /* <DEDUP_REMOVED lines=27> */
[----:B------:R-:W-:Y:S02]  /*01b0*/  IMAD.MOV.U32 R4, RZ, RZ, 0x0 ;  /* 0x00000000ff047424 */ /* 0x000fe400078e00ff */
[----:B------:R-:W-:Y:S01]  /*01c0*/  IMAD.HI.U32 R16, R5, R2, RZ ;  /* 0x0000000205107227 */ /* 0x000fe200078e00ff */
[----:B------:R-:W-:-:S03]  /*01d0*/  SHF.L.U32 R5, R3, 0x2, RZ ;  /* 0x0000000203057819 */ /* 0x000fc600000006ff */
[----:B------:R-:W-:Y:S02]  /*01e0*/  IMAD.MOV R0, RZ, RZ, -R16 ;  /* 0x000000ffff007224 */ /* 0x000fe400078e0a10 */
[----:B---3--:R-:W-:-:S04]  /*01f0*/  IMAD.WIDE R14, R5, 0x8, R14 ;  /* 0x00000008050e7825 */ /* 0x008fc800078e020e */
[----:B------:R-:W-:Y:S02]  /*0200*/  IMAD R0, R7, R0, R2 ;  /* 0x0000000007007224 */ /* 0x000fe400078e0202 */
[----:B------:R-:W-:-:S03]  /*0210*/  IMAD.MOV.U32 R5, RZ, RZ, 0x406fe000 ;  /* 0x406fe000ff057424 */ /* 0x000fc600078e00ff */
[----:B------:R-:W-:Y:S02]  /*0220*/  ISETP.GT.U32.AND P1, PT, R7, R0, PT ;  /* 0x000000000700720c */ /* 0x000fe40003f24070 */
[----:B-1----:R0:W-:Y:S11]  /*0230*/  STG.E.64 desc[UR4][R14.64+0x8], R4 ;  /* 0x000008040e007986 */ /* 0x0021f6000c101b04 */
[----:B------:R-:W-:Y:S01]  /*0240*/  @!P1 IADD3 R0, PT, PT, R0, -R7, RZ ;  /* 0x8000000700009210 */ /* 0x000fe20007ffe0ff */
[----:B------:R-:W-:Y:S01]  /*0250*/  @!P1 VIADD R16, R16, 0x1 ;  /* 0x0000000110109836 */ /* 0x000fe20000000000 */
[----:B------:R-:W-:-:S02]  /*0260*/  ISETP.NE.AND P1, PT, R12, RZ, PT ;  /* 0x000000ff0c00720c */ /* 0x000fc40003f25270 */
[----:B------:R-:W-:Y:S02]  /*0270*/  ISETP.GE.U32.AND P0, PT, R0, R7, PT ;  /* 0x000000070000720c */ /* 0x000fe40003f06070 */
[----:B------:R-:W-:-:S04]  /*0280*/  LOP3.LUT R0, R11, R12, RZ, 0x3c, !PT ;  /* 0x0000000c0b007212 */ /* 0x000fc800078e3cff */
[----:B------:R-:W-:-:S07]  /*0290*/  ISETP.GE.AND P2, PT, R0, RZ, PT ;  /* 0x000000ff0000720c */ /* 0x000fce0003f46270 */
[----:B------:R-:W-:-:S06]  /*02a0*/  @P0 VIADD R16, R16, 0x1 ;  /* 0x0000000110100836 */ /* 0x000fcc0000000000 */
[----:B------:R-:W-:Y:S01]  /*02b0*/  @!P2 IMAD.MOV R16, RZ, RZ, -R16 ;  /* 0x000000ffff10a224 */ /* 0x000fe200078e0a10 */
[----:B------:R-:W-:-:S05]  /*02c0*/  @!P1 LOP3.LUT R16, RZ, R12, RZ, 0x33, !PT ;  /* 0x0000000cff109212 */ /* 0x000fca00078e33ff */
[----:B------:R-:W-:-:S05]  /*02d0*/  IMAD.IADD R7, R11, 0x1, -R16 ;  /* 0x000000010b077824 */ /* 0x000fca00078e0a10 */
[----:B------:R-:W-:-:S13]  /*02e0*/  ISETP.GE.AND P0, PT, R16, R7, PT ;  /* 0x000000071000720c */ /* 0x000fda0003f06270 */
[----:B0-----:R-:W-:Y:S05]  /*02f0*/  @P0 EXIT ;  /* 0x000000000000094d */ /* 0x001fea0003800000 */
[----:B------:R-:W-:Y:S01]  /*0300*/  IMAD R0, R16, -0x2, R11 ;  /* 0xfffffffe10007824 */ /* 0x000fe200078e020b */
[----:B------:R-:W0:Y:S01]  /*0310*/  I2F.F64 R12, R12 ;  /* 0x0000000c000c7312 */ /* 0x000e220000201c00 */
[----:B------:R-:W-:Y:S02]  /*0320*/  HFMA2 R21, -RZ, RZ, 2.216796875, -512 ;  /* 0x406fe000ff157431 */ /* 0x000fe400000001ff */
[----:B------:R-:W-:Y:S01]  /*0330*/  IMAD R5, R3, R11, RZ ;  /* 0x0000000b03057224 */ /* 0x000fe200078e02ff */
[----:B------:R-:W-:Y:S01]  /*0340*/  LOP3.LUT P0, R0, R0, 0x3, RZ, 0xc0, !PT ;  /* 0x0000000300007812 */ /* 0x000fe2000780c0ff */
[----:B------:R-:W-:Y:S02]  /*0350*/  IMAD.MOV.U32 R32, RZ, RZ, R16 ;  /* 0x000000ffff207224 */ /* 0x000fe400078e0010 */
[----:B------:R-:W-:-:S10]  /*0360*/  IMAD.MOV.U32 R20, RZ, RZ, 0x0 ;  /* 0x00000000ff147424 */ /* 0x000fd400078e00ff */
[----:B0-----:R-:W-:Y:S05]  /*0370*/  @!P0 BRA `(.L_x_251) ;  /* 0x00000004003c8947 */ /* 0x001fea0003800000 */
[----:B------:R-:W0:Y:S01]  /*0380*/  LDCU UR6, c[0x0][0x39c] ;  /* 0x00007380ff0677ac */ /* 0x000e220008000800 */
[----:B------:R-:W1:Y:S01]  /*0390*/  LDC R10, c[0x0][0x3b8] ;  /* 0x0000ee00ff0a7b82 */ /* 0x000e620000000800 */
[----:B------:R-:W-:Y:S01]  /*03a0*/  IMAD.MOV R8, RZ, RZ, -R0 ;  /* 0x000000ffff087224 */ /* 0x000fe200078e0a00 */
[----:B------:R-:W-:Y:S01]  /*03b0*/  MOV R21, 0x406fe000 ;  /* 0x406fe00000157802 */ /* 0x000fe20000000f00 */
[----:B------:R-:W-:Y:S02]  /*03c0*/  IMAD.IADD R7, R16, 0x1, R5 ;  /* 0x0000000110077824 */ /* 0x000fe400078e0205 */
[--C-:B------:R-:W-:Y:S02]  /*03d0*/  IMAD.MOV.U32 R32, RZ, RZ, R16.reuse ;  /* 0x000000ffff207224 */ /* 0x100fe400078e0010 */
[----:B------:R-:W-:Y:S01]  /*03e0*/  IMAD.MOV.U32 R20, RZ, RZ, 0x0 ;  /* 0x00000000ff147424 */ /* 0x000fe200078e00ff */
[----:B------:R-:W2:Y:S08]  /*03f0*/  LDC.64 R30, c[0x0][0x3b0] ;  /* 0x0000ec00ff1e7b82 */ /* 0x000eb00000000a00 */
[----:B------:R-:W3:Y:S01]  /*0400*/  LDC.64 R36, c[0x0][0x380] ;  /* 0x0000e000ff247b82 */ /* 0x000ee20000000a00 */
[----:B0-----:R-:W-:-:S04]  /*0410*/  IMAD R6, R3, UR6, R16 ;  /* 0x0000000603067c24 */ /* 0x001fc8000f8e0210 */
[----:B------:R-:W-:-:S07]  /*0420*/  VIADD R6, R6, 0x1 ;  /* 0x0000000106067836 */ /* 0x000fce0000000000 */
.L_x_255:
[----:B---3--:R-:W-:-:S05]  /*0430*/  IMAD.WIDE R18, R6, 0x8, R36 ;  /* 0x0000000806127825 */ /* 0x008fca00078e0224 */
[----:B------:R-:W3:Y:S01]  /*0440*/  LDG.E.64 R22, desc[UR4][R18.64] ;  /* 0x0000000412167981 */ /* 0x000ee2000c1e1b00 */
[----:B------:R-:W-:Y:S01]  /*0450*/  VIADD R8, R8, 0x1 ;  /* 0x0000000108087836 */ /* 0x000fe20000000000 */
[----:B------:R-:W-:Y:S04]  /*0460*/  BSSY.RECONVERGENT B0, `(.L_x_252) ;  /* 0x000003c000007945 */ /* 0x000fe80003800200 */
[----:B------:R-:W-:Y:S01]  /*0470*/  ISETP.NE.AND P1, PT, R8, RZ, PT ;  /* 0x000000ff0800720c */ /* 0x000fe20003f25270 */
[----:B---3--:R-:W-:-:S14]  /*0480*/  DSETP.GEU.AND P0, PT, R22, R20, PT ;  /* 0x000000141600722a */ /* 0x008fdc0003f0e000 */
[----:B0-----:R-:W-:Y:S05]  /*0490*/  @P0 BRA `(.L_x_253) ;  /* 0x0000000000e00947 */ /* 0x001fea0003800000 */
[----:B------:R-:W0:Y:S02]  /*04a0*/  LDC.64 R22, c[0x0][0x388] ;  /* 0x0000e200ff167b82 */ /* 0x000e240000000a00 */
[----:B0-----:R-:W-:-:S05]  /*04b0*/  IMAD.WIDE R22, R7, 0x8, R22 ;  /* 0x0000000807167825 */ /* 0x001fca00078e0216 */
[----:B------:R-:W3:Y:S02]  /*04c0*/  LDG.E.64 R24, desc[UR4][R22.64] ;  /* 0x0000000416187981 */ /* 0x000ee4000c1e1b00 */
[----:B---3--:R-:W-:-:S14]  /*04d0*/  DSETP.GEU.AND P0, PT, R24, RZ, PT ;  /* 0x000000ff1800722a */ /* 0x008fdc0003f0e000 */
[----:B------:R-:W-:Y:S05]  /*04e0*/  @P0 BRA `(.L_x_253) ;  /* 0x0000000000cc0947 */ /* 0x000fea0003800000 */
[----:B------:R-:W3:Y:S02]  /*04f0*/  LDG.E.64 R22, desc[UR4][R22.64+0x8] ;  /* 0x0000080416167981 */ /* 0x000ee4000c1e1b00 */
[----:B---3--:R-:W-:-:S14]  /*0500*/  DSETP.GT.AND P0, PT, R22, RZ, PT ;  /* 0x000000ff1600722a */ /* 0x008fdc0003f04000 */
[----:B------:R-:W-:Y:S05]  /*0510*/  @!P0 BRA `(.L_x_253) ;  /* 0x0000000000c08947 */ /* 0x000fea0003800000 */
[----:B------:R-:W0:Y:S01]  /*0520*/  MUFU.RCP64H R21, R13 ;  /* 0x0000000d00157308 */ /* 0x000e220000001800 */
[----:B------:R-:W-:-:S06]  /*0530*/  IMAD.MOV.U32 R20, RZ, RZ, 0x1 ;  /* 0x00000001ff147424 */ /* 0x000fcc00078e00ff */
[----:B0-----:R-:W-:-:S08]  /*0540*/  DFMA R22, -R12, R20, 1 ;  /* 0x3ff000000c16742b */ /* 0x001fd00000000114 */
[----:B------:R-:W-:-:S08]  /*0550*/  DFMA R22, R22, R22, R22 ;  /* 0x000000161616722b */ /* 0x000fd00000000016 */
[----:B------:R-:W-:Y:S01]  /*0560*/  DFMA R22, R20, R22, R20 ;  /* 0x000000161416722b */ /* 0x000fe20000000014 */
[----:B------:R-:W0:Y:S07]  /*0570*/  I2F.F64 R20, R32 ;  /* 0x0000002000147312 */ /* 0x000e2e0000201c00 */
[----:B------:R-:W-:-:S08]  /*0580*/  DFMA R24, -R12, R22, 1 ;  /* 0x3ff000000c18742b */ /* 0x000fd00000000116 */
[----:B------:R-:W-:Y:S01]  /*0590*/  DFMA R24, R22, R24, R22 ;  /* 0x000000181618722b */ /* 0x000fe20000000016 */
[----:B0-----:R-:W-:-:S07]  /*05a0*/  FSETP.GEU.AND P2, PT, |R21|, 6.5827683646048100446e-37, PT ;  /* 0x036000001500780b */ /* 0x001fce0003f4e200 */
        /* <DEDUP_REMOVED lines=9> */
[----:B-12---:R-:W-:Y:S05]  /*0640*/  CALL.REL.NOINC `($__internal_1_$__cuda_sm20_div_rn_f64_full) ;  /* 0x0000001000b87944 */ /* 0x006fea0003c00000 */
.L_x_254:
[----:B-1----:R-:W-:-:S04]  /*0650*/  IABS R9, R10 ;  /* 0x0000000a00097213 */ /* 0x002fc80000000000 */
[----:B------:R-:W0:Y:S08]  /*0660*/  I2F.RP R0, R9 ;  /* 0x0000000900007306 */ /* 0x000e300000209400 */
[----:B0-----:R-:W0:Y:S02]  /*0670*/  MUFU.RCP R0, R0 ;  /* 0x0000000000007308 */ /* 0x001e240000001000 */
[----:B0-----:R-:W-:-:S06]  /*0680*/  VIADD R20, R0, 0xffffffe ;  /* 0x0ffffffe00147836 */ /* 0x001fcc0000000000 */
[----:B------:R0:W1:Y:S02]  /*0690*/  F2I.FTZ.U32.TRUNC.NTZ R21, R20 ;  /* 0x0000001400157305 */ /* 0x000064000021f000 */
[----:B0-----:R-:W-:Y:S02]  /*06a0*/  IMAD.MOV.U32 R20, RZ, RZ, RZ ;  /* 0x000000ffff147224 */ /* 0x001fe400078e00ff */
[----:B-1----:R-:W-:-:S04]  /*06b0*/  IMAD.MOV R2, RZ, RZ, -R21 ;  /* 0x000000ffff027224 */ /* 0x002fc800078e0a15 */
[----:B------:R-:W-:Y:S01]  /*06c0*/  IMAD R11, R2, R9, RZ ;  /* 0x00000009020b7224 */ /* 0x000fe200078e02ff */
[----:B------:R-:W-:-:S03]  /*06d0*/  IABS R2, R3 ;  /* 0x0000000300027213 */ /* 0x000fc60000000000 */
[----:B------:R-:W-:-:S06]  /*06e0*/  IMAD.HI.U32 R21, R21, R11, R20 ;  /* 0x0000000b15157227 */ /* 0x000fcc00078e0014 */
        /* <DEDUP_REMOVED lines=10> */
[----:B------:R-:W-:-:S06]  /*0790*/  @P0 VIADD R21, R21, 0x1 ;  /* 0x0000000115150836 */ /* 0x000fcc0000000000 */
        /* <DEDUP_REMOVED lines=8> */
.L_x_253:
[----:B------:R-:W-:Y:S05]  /*0820*/  BSYNC.RECONVERGENT B0 ;  /* 0x0000000000007941 */ /* 0x000fea0003800200 */
.L_x_252:
[----:B------:R-:W-:Y:S01]  /*0830*/  VIADD R32, R32, 0x1 ;  /* 0x0000000120207836 */ /* 0x000fe20000000000 */
[----:B------:R-:W-:Y:S01]  /*0840*/  IADD3 R7, PT, PT, R7, 0x1, RZ ;  /* 0x0000000107077810 */ /* 0x000fe20007ffe0ff */
[----:B------:R-:W-:Y:S01]  /*0850*/  VIADD R6, R6, 0x1 ;  /* 0x0000000106067836 */ /* 0x000fe20000000000 */
[----:B------:R-:W-:Y:S06]  /*0860*/  @P1 BRA `(.L_x_255) ;  /* 0xfffffff800f01947 */ /* 0x000fec000383ffff */
.L_x_251:
[----:B------:R-:W3:Y:S02]  /*0870*/  LDC R7, c[0x0][0x3a4] ;  /* 0x0000e900ff077b82 */ /* 0x000ee40000000800 */
[----:B---3--:R-:W-:-:S05]  /*0880*/  IMAD R0, R16, 0x2, -R7 ;  /* 0x0000000210007824 */ /* 0x008fca00078e0a07 */
[----:B------:R-:W-:-:S13]  /*0890*/  ISETP.GT.U32.AND P0, PT, R0, -0x4, PT ;  /* 0xfffffffc0000780c */ /* 0x000fda0003f04070 */
[----:B------:R-:W-:Y:S05]  /*08a0*/  @P0 EXIT ;  /* 0x000000000000094d */ /* 0x000fea0003800000 */
[----:B------:R-:W3:Y:S01]  /*08b0*/  LDC R6, c[0x0][0x3b8] ;  /* 0x0000ee00ff067b82 */ /* 0x000ee20000000800 */
[----:B------:R-:W4:Y:S01]  /*08c0*/  LDCU UR8, c[0x0][0x39c] ;  /* 0x00007380ff0877ac */ /* 0x000f220008000800 */
[C---:B------:R-:W-:Y:S01]  /*08d0*/  IADD3 R7, PT, PT, R32.reuse, -R7, R16 ;  /* 0x8000000720077210 */ /* 0x040fe20007ffe010 */
[----:B--2---:R-:W-:Y:S02]  /*08e0*/  VIADD R30, R32, 0x1 ;  /* 0x00000001201e7836 */ /* 0x004fe40000000000 */
[--C-:B------:R-:W-:Y:S01]  /*08f0*/  IMAD.IADD R31, R5, 0x1, R32.reuse ;  /* 0x00000001051f7824 */ /* 0x100fe200078e0220 */
[----:B------:R-:W2:Y:S02]  /*0900*/  LDCU.64 UR6, c[0x0][0x388] ;  /* 0x00007100ff0677ac */ /* 0x000ea40008000a00 */
[----:B-1----:R-:W1:Y:S08]  /*0910*/  LDC.64 R10, c[0x0][0x3b0] ;  /* 0x0000ec00ff0a7b82 */ /* 0x002e700000000a00 */
[----:B------:R-:W0:Y:S01]  /*0920*/  LDC.64 R8, c[0x0][0x380] ;  /* 0x0000e000ff087b82 */ /* 0x000e220000000a00 */
[----:B----4-:R-:W-:-:S07]  /*0930*/  IMAD R32, R3, UR8, R32 ;  /* 0x0000000803207c24 */ /* 0x010fce000f8e0220 */
.L_x_268:
[----:B------:R-:W-:-:S05]  /*0940*/  IADD3 R17, PT, PT, R32, 0x1, RZ ;  /* 0x0000000120117810 */ /* 0x000fca0007ffe0ff */
[----:B0-----:R-:W-:-:S05]  /*0950*/  IMAD.WIDE R16, R17, 0x8, R8 ;  /* 0x0000000811107825 */ /* 0x001fca00078e0208 */
[----:B----4-:R-:W4:Y:S01]  /*0960*/  LDG.E.64 R18, desc[UR4][R16.64] ;  /* 0x0000000410127981 */ /* 0x010f22000c1e1b00 */
[----:B------:R-:W-:Y:S01]  /*0970*/  VIADD R7, R7, 0x4 ;  /* 0x0000000407077836 */ /* 0x000fe20000000000 */
[----:B------:R-:W-:Y:S04]  /*0980*/  BSSY.RECONVERGENT B0, `(.L_x_256) ;  /* 0x000003d000007945 */ /* 0x000fe80003800200 */
[----:B------:R-:W-:Y:S01]  /*0990*/  ISETP.NE.AND P1, PT, R7, RZ, PT ;  /* 0x000000ff0700720c */ /* 0x000fe20003f25270 */
[----:B----4-:R-:W-:Y:S01]  /*09a0*/  DSETP.GEU.AND P0, PT, R18, R20, PT ;  /* 0x000000141200722a */ /* 0x010fe20003f0e000 */
[----:B------:R-:W-:-:S13]  /*09b0*/  VIADD R18, R30, 0xffffffff ;  /* 0xffffffff1e127836 */ /* 0x000fda0000000000 */
[----:B--2---:R-:W-:Y:S05]  /*09c0*/  @P0 BRA `(.L_x_257) ;  /* 0x0000000000e00947 */ /* 0x004fea0003800000 */
[----:B------:R-:W0:Y:S02]  /*09d0*/  LDC.64 R22, c[0x0][0x388] ;  /* 0x0000e200ff167b82 */ /* 0x000e240000000a00 */
[----:B0-----:R-:W-:-:S05]  /*09e0*/  IMAD.WIDE R22, R31, 0x8, R22 ;  /* 0x000000081f167825 */ /* 0x001fca00078e0216 */
[----:B------:R-:W4:Y:S02]  /*09f0*/  LDG.E.64 R24, desc[UR4][R22.64] ;  /* 0x0000000416187981 */ /* 0x000f24000c1e1b00 */
[----:B----4-:R-:W-:-:S14]  /*0a00*/  DSETP.GEU.AND P0, PT, R24, RZ, PT ;  /* 0x000000ff1800722a */ /* 0x010fdc0003f0e000 */
[----:B------:R-:W-:Y:S05]  /*0a10*/  @P0 BRA `(.L_x_257) ;  /* 0x0000000000cc0947 */ /* 0x000fea0003800000 */
[----:B------:R-:W4:Y:S02]  /*0a20*/  LDG.E.64 R22, desc[UR4][R22.64+0x8] ;  /* 0x0000080416167981 */ /* 0x000f24000c1e1b00 */
[----:B----4-:R-:W-:-:S14]  /*0a30*/  DSETP.GT.AND P0, PT, R22, RZ, PT ;  /* 0x000000ff1600722a */ /* 0x010fdc0003f04000 */
        /* <DEDUP_REMOVED lines=19> */
[----:B-123--:R-:W-:Y:S05]  /*0b70*/  CALL.REL.NOINC `($__internal_1_$__cuda_sm20_div_rn_f64_full) ;  /* 0x0000000c006c7944 */ /* 0x00efea0003c00000 */
.L_x_258:
[----:B---3--:R-:W-:Y:S02]  /*0b80*/  IABS R0, R6 ;  /* 0x0000000600007213 */ /* 0x008fe40000000000 */
[----:B------:R-:W-:Y:S02]  /*0b90*/  IABS R4, R3 ;  /* 0x0000000300047213 */ /* 0x000fe40000000000 */
[----:B------:R-:W0:Y:S08]  /*0ba0*/  I2F.RP R2, R0 ;  /* 0x0000000000027306 */ /* 0x000e300000209400 */
[----:B0-----:R-:W0:Y:S02]  /*0bb0*/  MUFU.RCP R2, R2 ;  /* 0x0000000200027308 */ /* 0x001e240000001000 */
[----:B0-----:R-:W-:-:S06]  /*0bc0*/  VIADD R20, R2, 0xffffffe ;  /* 0x0ffffffe02147836 */ /* 0x001fcc0000000000 */
[----:B------:R0:W3:Y:S02]  /*0bd0*/  F2I.FTZ.U32.TRUNC.NTZ R21, R20 ;  /* 0x0000001400157305 */ /* 0x0000e4000021f000 */
[----:B0-----:R-:W-:Y:S02]  /*0be0*/  IMAD.MOV.U32 R20, RZ, RZ, RZ ;  /* 0x000000ffff147224 */ /* 0x001fe400078e00ff */
[----:B---3--:R-:W-:-:S04]  /*0bf0*/  IMAD.MOV R19, RZ, RZ, -R21 ;  /* 0x000000ffff137224 */ /* 0x008fc800078e0a15 */
[----:B------:R-:W-:-:S04]  /*0c00*/  IMAD R19, R19, R0, RZ ;  /* 0x0000000013137224 */ /* 0x000fc800078e02ff */
        /* <DEDUP_REMOVED lines=14> */
[----:B-1----:R-:W-:-:S06]  /*0cf0*/  IMAD.WIDE R22, R23, 0x8, R10 ;  /* 0x0000000817167825 */ /* 0x002fcc00078e020a */
[----:B------:R-:W3:Y:S02]  /*0d00*/  LDG.E.64 R22, desc[UR4][R22.64] ;  /* 0x0000000416167981 */ /* 0x000ee4000c1e1b00 */
[----:B---3--:R-:W-:-:S07]  /*0d10*/  DADD R38, R22, R38 ;  /* 0x0000000016267229 */ /* 0x008fce0000000026 */
[----:B------:R0:W-:Y:S04]  /*0d20*/  STG.E.64 desc[UR4][R14.64], R38 ;  /* 0x000000260e007986 */ /* 0x0001e8000c101b04 */
[----:B------:R-:W3:Y:S04]  /*0d30*/  LDG.E.64 R20, desc[UR4][R16.64] ;  /* 0x0000000410147981 */ /* 0x000ee8000c1e1b00 */
[----:B---3--:R0:W-:Y:S02]  /*0d40*/  STG.E.64 desc[UR4][R14.64+0x8], R20 ;  /* 0x000008140e007986 */ /* 0x0081e4000c101b04 */
.L_x_257:
[----:B--2---:R-:W-:Y:S05]  /*0d50*/  BSYNC.RECONVERGENT B0 ;  /* 0x0000000000007941 */ /* 0x004fea0003800200 */
.L_x_256:
[----:B------:R-:W2:Y:S01]  /*0d60*/  LDG.E.64 R22, desc[UR4][R16.64+0x8] ;  /* 0x0000080410167981 */ /* 0x000ea2000c1e1b00 */
[----:B------:R-:W-:Y:S01]  /*0d70*/  SHF.R.S32.HI R0, RZ, 0x1f, R18 ;  /* 0x0000001fff007819 */ /* 0x000fe20000011412 */
[----:B------:R-:W-:Y:S01]  /*0d80*/  BSSY.RECONVERGENT B0, `(.L_x_259) ;  /* 0x000003d000007945 */ /* 0x000fe20003800200 */
[----:B------:R-:W-:-:S04]  /*0d90*/  IADD3 R2, P2, PT, R5, R18, RZ ;  /* 0x0000001205027210 */ /* 0x000fc80007f5e0ff */
[----:B------:R-:W-:Y:S02]  /*0da0*/  LEA.HI.X.SX32 R19, R5, R0, 0x1, P2 ;  /* 0x0000000005137211 */ /* 0x000fe400010f0eff */
[----:B------:R-:W-:-:S04]  /*0db0*/  LEA R18, P2, R2, UR6, 0x3 ;  /* 0x0000000602127c11 */ /* 0x000fc8000f8418ff */
[----:B------:R-:W-:Y:S01]  /*0dc0*/  LEA.HI.X R19, R2, UR7, R19, 0x3, P2 ;  /* 0x0000000702137c11 */ /* 0x000fe200090f1c13 */
[----:B--2---:R-:W-:-:S14]  /*0dd0*/  DSETP.GEU.AND P0, PT, R22, R20, PT ;  /* 0x000000141600722a */ /* 0x004fdc0003f0e000 */
[----:B------:R-:W-:Y:S05]  /*0de0*/  @P0 BRA `(.L_x_260) ;  /* 0x0000000000d80947 */ /* 0x000fea0003800000 */
[----:B------:R-:W2:Y:S02]  /*0df0*/  LDG.E.64 R22, desc[UR4][R18.64+0x8] ;  /* 0x0000080412167981 */ /* 0x000ea4000c1e1b00 */
[----:B--2---:R-:W-:-:S14]  /*0e00*/  DSETP.GEU.AND P0, PT, R22, RZ, PT ;  /* 0x000000ff1600722a */ /* 0x004fdc0003f0e000 */
[----:B------:R-:W-:Y:S05]  /*0e10*/  @P0 BRA `(.L_x_260) ;  /* 0x0000000000cc0947 */ /* 0x000fea0003800000 */
[----:B------:R-:W2:Y:S02]  /*0e20*/  LDG.E.64 R22, desc[UR4][R18.64+0x10] ;  /* 0x0000100412167981 */ /* 0x000ea4000c1e1b00 */
[----:B--2---:R-:W-:-:S14]  /*0e30*/  DSETP.GT.AND P0, PT, R22, RZ, PT ;  /* 0x000000ff1600722a */ /* 0x004fdc0003f04000 */
[----:B------:R-:W-:Y:S05]  /*0e40*/  @!P0 BRA `(.L_x_260) ;  /* 0x0000000000c08947 */ /* 0x000fea0003800000 */
[----:B0-----:R-:W0:Y:S01]  /*0e50*/  MUFU.RCP64H R21, R13 ;  /* 0x0000000d00157308 */ /* 0x001e220000001800 */
        /* <DEDUP_REMOVED lines=17> */
[----:B-1-3--:R-:W-:Y:S05]  /*0f70*/  CALL.REL.NOINC `($__internal_1_$__cuda_sm20_div_rn_f64_full) ;  /* 0x00000008006c7944 */ /* 0x00afea0003c00000 */
.L_x_261:
[----:B---3--:R-:W-:Y:S02]  /*0f80*/  IABS R0, R6 ;  /* 0x0000000600007213 */ /* 0x008fe40000000000 */
[----:B------:R-:W-:Y:S02]  /*0f90*/  IABS R4, R3 ;  /* 0x0000000300047213 */ /* 0x000fe40000000000 */
[----:B------:R-:W0:Y:S08]  /*0fa0*/  I2F.RP R2, R0 ;  /* 0x0000000000027306 */ /* 0x000e300000209400 */
[----:B0-----:R-:W0:Y:S02]  /*0fb0*/  MUFU.RCP R2, R2 ;  /* 0x0000000200027308 */ /* 0x001e240000001000 */
[----:B0-----:R-:W-:-:S06]  /*0fc0*/  VIADD R20, R2, 0xffffffe ;  /* 0x0ffffffe02147836 */ /* 0x001fcc0000000000 */
[----:B------:R0:W2:Y:S02]  /*0fd0*/  F2I.FTZ.U32.TRUNC.NTZ R21, R20 ;  /* 0x0000001400157305 */ /* 0x0000a4000021f000 */
[----:B0-----:R-:W-:Y:S02]  /*0fe0*/  IMAD.MOV.U32 R20, RZ, RZ, RZ ;  /* 0x000000ffff147224 */ /* 0x001fe400078e00ff */
[----:B--2---:R-:W-:-:S04]  /*0ff0*/  IMAD.MOV R23, RZ, RZ, -R21 ;  /* 0x000000ffff177224 */ /* 0x004fc800078e0a15 */
[----:B------:R-:W-:-:S04]  /*1000*/  IMAD R23, R23, R0, RZ ;  /* 0x0000000017177224 */ /* 0x000fc800078e02ff */
[----:B------:R-:W-:-:S06]  /*1010*/  IMAD.HI.U32 R23, R21, R23, R20 ;  /* 0x0000001715177227 */ /* 0x000fcc00078e0014 */
[----:B------:R-:W-:-:S05]  /*1020*/  IMAD.HI.U32 R23, R23, R4, RZ ;  /* 0x0000000417177227 */ /* 0x000fca00078e00ff */
        /* <DEDUP_REMOVED lines=13> */
[----:B------:R-:W2:Y:S02]  /*1100*/  LDG.E.64 R22, desc[UR4][R22.64] ;  /* 0x0000000416167981 */ /* 0x000ea4000c1e1b00 */
[----:B--2---:R-:W-:-:S07]  /*1110*/  DADD R38, R22, R38 ;  /* 0x0000000016267229 */ /* 0x004fce0000000026 */
[----:B------:R2:W-:Y:S04]  /*1120*/  STG.E.64 desc[UR4][R14.64], R38 ;  /* 0x000000260e007986 */ /* 0x0005e8000c101b04 */
[----:B------:R-:W3:Y:S04]  /*1130*/  LDG.E.64 R20, desc[UR4][R16.64+0x8] ;  /* 0x0000080410147981 */ /* 0x000ee8000c1e1b00 */
[----:B---3--:R2:W-:Y:S02]  /*1140*/  STG.E.64 desc[UR4][R14.64+0x8], R20 ;  /* 0x000008140e007986 */ /* 0x0085e4000c101b04 */
.L_x_260:
[----:B------:R-:W-:Y:S05]  /*1150*/  BSYNC.RECONVERGENT B0 ;  /* 0x0000000000007941 */ /* 0x000fea0003800200 */
.L_x_259:
[----:B------:R-:W4:Y:S01]  /*1160*/  LDG.E.64 R22, desc[UR4][R16.64+0x10] ;  /* 0x0000100410167981 */ /* 0x000f22000c1e1b00 */
[----:B------:R-:W-:Y:S01]  /*1170*/  BSSY.RECONVERGENT B0, `(.L_x_262) ;  /* 0x000003a000007945 */ /* 0x000fe20003800200 */
[----:B----4-:R-:W-:-:S14]  /*1180*/  DSETP.GEU.AND P0, PT, R22, R20, PT ;  /* 0x000000141600722a */ /* 0x010fdc0003f0e000 */
[----:B------:R-:W-:Y:S05]  /*1190*/  @P0 BRA `(.L_x_263) ;  /* 0x0000000000dc0947 */ /* 0x000fea0003800000 */
[----:B------:R-:W4:Y:S02]  /*11a0*/  LDG.E.64 R22, desc[UR4][R18.64+0x10] ;  /* 0x0000100412167981 */ /* 0x000f24000c1e1b00 */
[----:B----4-:R-:W-:-:S14]  /*11b0*/  DSETP.GEU.AND P0, PT, R22, RZ, PT ;  /* 0x000000ff1600722a */ /* 0x010fdc0003f0e000 */
[----:B------:R-:W-:Y:S05]  /*11c0*/  @P0 BRA `(.L_x_263) ;  /* 0x0000000000d00947 */ /* 0x000fea0003800000 */
[----:B------:R-:W4:Y:S02]  /*11d0*/  LDG.E.64 R22, desc[UR4][R18.64+0x18] ;  /* 0x0000180412167981 */ /* 0x000f24000c1e1b00 */
[----:B----4-:R-:W-:-:S14]  /*11e0*/  DSETP.GT.AND P0, PT, R22, RZ, PT ;  /* 0x000000ff1600722a */ /* 0x010fdc0003f04000 */
[----:B------:R-:W-:Y:S05]  /*11f0*/  @!P0 BRA `(.L_x_263) ;  /* 0x0000000000c48947 */ /* 0x000fea0003800000 */
[----:B0-2---:R-:W0:Y:S01]  /*1200*/  MUFU.RCP64H R21, R13 ;  /* 0x0000000d00157308 */ /* 0x005e220000001800 */
[----:B------:R-:W-:-:S06]  /*1210*/  MOV R20, 0x1 ;  /* 0x0000000100147802 */ /* 0x000fcc0000000f00 */
[----:B0-----:R-:W-:-:S08]  /*1220*/  DFMA R22, -R12, R20, 1 ;  /* 0x3ff000000c16742b */ /* 0x001fd00000000114 */
[----:B------:R-:W-:-:S08]  /*1230*/  DFMA R22, R22, R22, R22 ;  /* 0x000000161616722b */ /* 0x000fd00000000016 */
[----:B------:R-:W-:Y:S01]  /*1240*/  DFMA R22, R20, R22, R20 ;  /* 0x000000161416722b */ /* 0x000fe20000000014 */
[----:B------:R-:W-:-:S07]  /*1250*/  VIADD R20, R30, 0x1 ;  /* 0x000000011e147836 */ /* 0x000fce0000000000 */
[----:B------:R-:W-:Y:S01]  /*1260*/  DFMA R24, -R12, R22, 1 ;  /* 0x3ff000000c18742b */ /* 0x000fe20000000116 */
[----:B------:R-:W0:Y:S07]  /*1270*/  I2F.F64 R20, R20 ;  /* 0x0000001400147312 */ /* 0x000e2e0000201c00 */
[----:B------:R-:W-:-:S08]  /*1280*/  DFMA R24, R22, R24, R22 ;  /* 0x000000181618722b */ /* 0x000fd00000000016 */
[----:B0-----:R-:W-:Y:S01]  /*1290*/  DMUL R38, R24, R20 ;  /* 0x0000001418267228 */ /* 0x001fe20000000000 */
[----:B------:R-:W-:-:S07]  /*12a0*/  FSETP.GEU.AND P2, PT, |R21|, 6.5827683646048100446e-37, PT ;  /* 0x036000001500780b */ /* 0x000fce0003f4e200 */
        /* <DEDUP_REMOVED lines=8> */
[----:B-1-3--:R-:W-:Y:S05]  /*1330*/  CALL.REL.NOINC `($__internal_1_$__cuda_sm20_div_rn_f64_full) ;  /* 0x00000004007c7944 */ /* 0x00afea0003c00000 */
.L_x_264:
[----:B---3--:R-:W-:Y:S02]  /*1340*/  IABS R0, R6 ;  /* 0x0000000600007213 */ /* 0x008fe40000000000 */
        /* <DEDUP_REMOVED lines=8> */
[----:B------:R-:W-:-:S06]  /*13d0*/  IMAD.HI.U32 R23, R21, R23, R20 ;  /* 0x0000001715177227 */ /* 0x000fcc00078e0014 */
[----:B------:R-:W-:-:S04]  /*13e0*/  IMAD.HI.U32 R23, R23, R4, RZ ;  /* 0x0000000417177227 */ /* 0x000fc800078e00ff */
        /* <DEDUP_REMOVED lines=12> */
[----:B-1----:R-:W-:-:S06]  /*14b0*/  IMAD.WIDE R22, R23, 0x8, R10 ;  /* 0x0000000817167825 */ /* 0x002fcc00078e020a */
[----:B------:R-:W2:Y:S02]  /*14c0*/  LDG.E.64 R22, desc[UR4][R22.64] ;  /* 0x0000000416167981 */ /* 0x000ea4000c1e1b00 */
[----:B--2---:R-:W-:-:S07]  /*14d0*/  DADD R38, R22, R38 ;  /* 0x0000000016267229 */ /* 0x004fce0000000026 */
[----:B------:R4:W-:Y:S04]  /*14e0*/  STG.E.64 desc[UR4][R14.64], R38 ;  /* 0x000000260e007986 */ /* 0x0009e8000c101b04 */
[----:B------:R-:W2:Y:S04]  /*14f0*/  LDG.E.64 R20, desc[UR4][R16.64+0x10] ;  /* 0x0000100410147981 */ /* 0x000ea8000c1e1b00 */
[----:B--2---:R4:W-:Y:S02]  /*1500*/  STG.E.64 desc[UR4][R14.64+0x8], R20 ;  /* 0x000008140e007986 */ /* 0x0049e4000c101b04 */
.L_x_263:
[----:B------:R-:W-:Y:S05]  /*1510*/  BSYNC.RECONVERGENT B0 ;  /* 0x0000000000007941 */ /* 0x000fea0003800200 */
.L_x_262:
[----:B------:R-:W5:Y:S01]  /*1520*/  LDG.E.64 R22, desc[UR4][R16.64+0x18] ;  /* 0x0000180410167981 */ /* 0x000f62000c1e1b00 */
[----:B------:R-:W-:Y:S01]  /*1530*/  BSSY.RECONVERGENT B0, `(.L_x_265) ;  /* 0x000003a000007945 */ /* 0x000fe20003800200 */
[----:B-----5:R-:W-:-:S14]  /*1540*/  DSETP.GEU.AND P0, PT, R22, R20, PT ;  /* 0x000000141600722a */ /* 0x020fdc0003f0e000 */
[----:B------:R-:W-:Y:S05]  /*1550*/  @P0 BRA `(.L_x_266) ;  /* 0x0000000000dc0947 */ /* 0x000fea0003800000 */
[----:B------:R-:W5:Y:S02]  /*1560*/  LDG.E.64 R22, desc[UR4][R18.64+0x18] ;  /* 0x0000180412167981 */ /* 0x000f64000c1e1b00 */
[----:B-----5:R-:W-:-:S14]  /*1570*/  DSETP.GEU.AND P0, PT, R22, RZ, PT ;  /* 0x000000ff1600722a */ /* 0x020fdc0003f0e000 */
[----:B------:R-:W-:Y:S05]  /*1580*/  @P0 BRA `(.L_x_266) ;  /* 0x0000000000d00947 */ /* 0x000fea0003800000 */
[----:B------:R-:W5:Y:S02]  /*1590*/  LDG.E.64 R18, desc[UR4][R18.64+0x20] ;  /* 0x0000200412127981 */ /* 0x000f64000c1e1b00 */
[----:B-----5:R-:W-:-:S14]  /*15a0*/  DSETP.GT.AND P0, PT, R18, RZ, PT ;  /* 0x000000ff1200722a */ /* 0x020fdc0003f04000 */
[----:B------:R-:W-:Y:S05]  /*15b0*/  @!P0 BRA `(.L_x_266) ;  /* 0x0000000000c48947 */ /* 0x000fea0003800000 */
[----:B------:R-:W0:Y:S01]  /*15c0*/  MUFU.RCP64H R19, R13 ;  /* 0x0000000d00137308 */ /* 0x000e220000001800 */
[----:B------:R-:W-:-:S06]  /*15d0*/  IMAD.MOV.U32 R18, RZ, RZ, 0x1 ;  /* 0x00000001ff127424 */ /* 0x000fcc00078e00ff */
[----:B0-2-4-:R-:W-:-:S08]  /*15e0*/  DFMA R20, -R12, R18, 1 ;  /* 0x3ff000000c14742b */ /* 0x015fd00000000112 */
        /* <DEDUP_REMOVED lines=16> */
[----:B-1-3--:R-:W-:Y:S05]  /*16f0*/  CALL.REL.NOINC `($__internal_1_$__cuda_sm20_div_rn_f64_full) ;  /* 0x00000000008c7944 */ /* 0x00afea0003c00000 */
.L_x_267:
        /* <DEDUP_REMOVED lines=21> */
[----:B------:R-:W-:Y:S02]  /*1850*/  @!P3 IADD3 R19, PT, PT, -R19, RZ, RZ ;  /* 0x000000ff1313b210 */ /* 0x000fe40007ffe1ff */
[----:B------:R-:W-:-:S05]  /*1860*/  @!P0 LOP3.LUT R19, RZ, R6, RZ, 0x33, !PT ;  /* 0x00000006ff138212 */ /* 0x000fca00078e33ff */
[----:B-1----:R-:W-:-:S06]  /*1870*/  IMAD.WIDE R18, R19, 0x8, R10 ;  /* 0x0000000813127825 */ /* 0x002fcc00078e020a */
[----:B------:R-:W2:Y:S02]  /*1880*/  LDG.E.64 R18, desc[UR4][R18.64] ;  /* 0x0000000412127981 */ /* 0x000ea4000c1e1b00 */
[----:B--2---:R-:W-:-:S07]  /*1890*/  DADD R38, R18, R38 ;  /* 0x0000000012267229 */ /* 0x004fce0000000026 */
[----:B------:R0:W-:Y:S04]  /*18a0*/  STG.E.64 desc[UR4][R14.64], R38 ;  /* 0x000000260e007986 */ /* 0x0001e8000c101b04 */
[----:B------:R-:W2:Y:S04]  /*18b0*/  LDG.E.64 R20, desc[UR4][R16.64+0x18] ;  /* 0x0000180410147981 */ /* 0x000ea8000c1e1b00 */
[----:B--2---:R0:W-:Y:S02]  /*18c0*/  STG.E.64 desc[UR4][R14.64+0x8], R20 ;  /* 0x000008140e007986 */ /* 0x0041e4000c101b04 */
.L_x_266:
[----:B------:R-:W-:Y:S05]  /*18d0*/  BSYNC.RECONVERGENT B0 ;  /* 0x0000000000007941 */ /* 0x000fea0003800200 */
.L_x_265:
[----:B------:R-:W-:Y:S02]  /*18e0*/  VIADD R30, R30, 0x4 ;  /* 0x000000041e1e7836 */ /* 0x000fe40000000000 */
[----:B------:R-:W-:Y:S02]  /*18f0*/  VIADD R31, R31, 0x4 ;  /* 0x000000041f1f7836 */ /* 0x000fe40000000000 */
[----:B------:R-:W-:Y:S01]  /*1900*/  VIADD R32, R32, 0x4 ;  /* 0x0000000420207836 */ /* 0x000fe20000000000 */
[----:B------:R-:W-:Y:S06]  /*1910*/  @P1 BRA `(.L_x_268) ;  /* 0xfffffff000081947 */ /* 0x000fec000383ffff */
[----:B------:R-:W-:Y:S05]  /*1920*/  EXIT ;  /* 0x000000000000794d */ /* 0x000fea0003800000 */
        .weak           $__internal_1_$__cuda_sm20_div_rn_f64_full
        .type           $__internal_1_$__cuda_sm20_div_rn_f64_full,@function
        .size           $__internal_1_$__cuda_sm20_div_rn_f64_full,(.L_x_304 - $__internal_1_$__cuda_sm20_div_rn_f64_full)
$__internal_1_$__cuda_sm20_div_rn_f64_full:
[----:B------:R-:W-:Y:S01]  /*1930*/  FSETP.GEU.AND P3, PT, |R21|, 1.469367938527859385e-39, PT ;  /* 0x001000001500780b */ /* 0x000fe20003f6e200 */
[----:B------:R-:W-:Y:S01]  /*1940*/  IMAD.MOV.U32 R2, RZ, RZ, 0x1ca00000 ;  /* 0x1ca00000ff027424 */ /* 0x000fe200078e00ff */
[C---:B------:R-:W-:Y:S01]  /*1950*/  FSETP.GEU.AND P0, PT, |R25|.reuse, 1.469367938527859385e-39, PT ;  /* 0x001000001900780b */ /* 0x040fe20003f0e200 */
[----:B------:R-:W-:Y:S01]  /*1960*/  IMAD.MOV.U32 R26, RZ, RZ, R20 ;  /* 0x000000ffff1a7224 */ /* 0x000fe200078e0014 */
[----:B------:R-:W-:Y:S01]  /*1970*/  MOV R24, R22 ;  /* 0x0000001600187202 */ /* 0x000fe20000000f00 */
[----:B------:R-:W-:Y:S01]  /*1980*/  BSSY.RECONVERGENT B1, `(.L_x_269) ;  /* 0x0000052000017945 */ /* 0x000fe20003800200 */
[----:B------:R-:W-:Y:S02]  /*1990*/  LOP3.LUT R23, R25, 0x800fffff, RZ, 0xc0, !PT ;  /* 0x800fffff19177812 */ /* 0x000fe400078ec0ff */
[----:B------:R-:W-:Y:S02]  /*19a0*/  LOP3.LUT R33, R21, 0x7ff00000, RZ, 0xc0, !PT ;  /* 0x7ff0000015217812 */ /* 0x000fe400078ec0ff */
[----:B------:R-:W-:-:S02]  /*19b0*/  LOP3.LUT R23, R23, 0x3ff00000, RZ, 0xfc, !PT ;  /* 0x3ff0000017177812 */ /* 0x000fc400078efcff */
[C---:B------:R-:W-:Y:S01]  /*19c0*/  LOP3.LUT R35, R25.reuse, 0x7ff00000, RZ, 0xc0, !PT ;  /* 0x7ff0000019237812 */ /* 0x040fe200078ec0ff */
[----:B------:R-:W-:Y:S01]  /*19d0*/  @!P3 IMAD.MOV.U32 R28, RZ, RZ, RZ ;  /* 0x000000ffff1cb224 */ /* 0x000fe200078e00ff */
[----:B------:R-:W-:Y:S01]  /*19e0*/  @!P3 LOP3.LUT R0, R25, 0x7ff00000, RZ, 0xc0, !PT ;  /* 0x7ff000001900b812 */ /* 0x000fe200078ec0ff */
[----:B------:R-:W-:Y:S01]  /*19f0*/  @!P0 DMUL R22, R24, 8.98846567431157953865e+307 ;  /* 0x7fe0000018168828 */ /* 0x000fe20000000000 */
[C---:B------:R-:W-:Y:S02]  /*1a00*/  ISETP.GE.U32.AND P2, PT, R33.reuse, R35, PT ;  /* 0x000000232100720c */ /* 0x040fe40003f46070 */
[----:B------:R-:W-:Y:S02]  /*1a10*/  @!P3 ISETP.GE.U32.AND P4, PT, R33, R0, PT ;  /* 0x000000002100b20c */ /* 0x000fe40003f86070 */
[C---:B------:R-:W-:Y:S01]  /*1a20*/  SEL R27, R2.reuse, 0x63400000, !P2 ;  /* 0x63400000021b7807 */ /* 0x040fe20005000000 */
[----:B------:R-:W0:Y:S01]  /*1a30*/  MUFU.RCP64H R39, R23 ;  /* 0x0000001700277308 */ /* 0x000e220000001800 */
[----:B------:R-:W-:-:S02]  /*1a40*/  @!P3 SEL R29, R2, 0x63400000, !P4 ;  /* 0x63400000021db807 */ /* 0x000fc40006000000 */
[--C-:B------:R-:W-:Y:S02]  /*1a50*/  LOP3.LUT R27, R27, 0x800fffff, R21.reuse, 0xf8, !PT ;  /* 0x800fffff1b1b7812 */ /* 0x100fe400078ef815 */
[----:B------:R-:W-:Y:S02]  /*1a60*/  @!P3 LOP3.LUT R0, R29, 0x80000000, R21, 0xf8, !PT ;  /* 0x800000001d00b812 */ /* 0x000fe400078ef815 */
[----:B------:R-:W-:Y:S02]  /*1a70*/  MOV R38, 0x1 ;  /* 0x0000000100267802 */ /* 0x000fe40000000f00 */
[----:B------:R-:W-:Y:S01]  /*1a80*/  @!P3 LOP3.LUT R29, R0, 0x100000, RZ, 0xfc, !PT ;  /* 0x00100000001db812 */ /* 0x000fe200078efcff */
[----:B------:R-:W-:Y:S01]  /*1a90*/  IMAD.MOV.U32 R0, RZ, RZ, R33 ;  /* 0x000000ffff007224 */ /* 0x000fe200078e0021 */
[----:B------:R-:W-:-:S04]  /*1aa0*/  @!P0 LOP3.LUT R35, R23, 0x7ff00000, RZ, 0xc0, !PT ;  /* 0x7ff0000017238812 */ /* 0x000fc800078ec0ff */
[----:B------:R-:W-:Y:S02]  /*1ab0*/  @!P3 DFMA R26, R26, 2, -R28 ;  /* 0x400000001a1ab82b */ /* 0x000fe4000000081c */
[----:B0-----:R-:W-:-:S08]  /*1ac0*/  DFMA R28, R38, -R22, 1 ;  /* 0x3ff00000261c742b */ /* 0x001fd00000000816 */
[----:B------:R-:W-:Y:S01]  /*1ad0*/  DFMA R28, R28, R28, R28 ;  /* 0x0000001c1c1c722b */ /* 0x000fe2000000001c */
[----:B------:R-:W-:-:S05]  /*1ae0*/  @!P3 LOP3.LUT R0, R27, 0x7ff00000, RZ, 0xc0, !PT ;  /* 0x7ff000001b00b812 */ /* 0x000fca00078ec0ff */
[----:B------:R-:W-:Y:S02]  /*1af0*/  VIADD R34, R0, 0xffffffff ;  /* 0xffffffff00227836 */ /* 0x000fe40000000000 */
[----:B------:R-:W-:-:S03]  /*1b00*/  DFMA R38, R38, R28, R38 ;  /* 0x0000001c2626722b */ /* 0x000fc60000000026 */
[----:B------:R-:W-:Y:S01]  /*1b10*/  ISETP.GT.U32.AND P0, PT, R34, 0x7feffffe, PT ;  /* 0x7feffffe2200780c */ /* 0x000fe20003f04070 */
[----:B------:R-:W-:-:S04]  /*1b20*/  VIADD R34, R35, 0xffffffff ;  /* 0xffffffff23227836 */ /* 0x000fc80000000000 */
[----:B------:R-:W-:Y:S01]  /*1b30*/  DFMA R40, R38, -R22, 1 ;  /* 0x3ff000002628742b */ /* 0x000fe20000000816 */
[----:B------:R-:W-:-:S07]  /*1b40*/  ISETP.GT.U32.OR P0, PT, R34, 0x7feffffe, P0 ;  /* 0x7feffffe2200780c */ /* 0x000fce0000704470 */
[----:B------:R-:W-:-:S08]  /*1b50*/  DFMA R40, R38, R40, R38 ;  /* 0x000000282628722b */ /* 0x000fd00000000026 */
[----:B------:R-:W-:-:S08]  /*1b60*/  DMUL R38, R40, R26 ;  /* 0x0000001a28267228 */ /* 0x000fd00000000000 */
[----:B------:R-:W-:-:S08]  /*1b70*/  DFMA R28, R38, -R22, R26 ;  /* 0x80000016261c722b */ /* 0x000fd0000000001a */
[----:B------:R-:W-:Y:S01]  /*1b80*/  DFMA R28, R40, R28, R38 ;  /* 0x0000001c281c722b */ /* 0x000fe20000000026 */
[----:B------:R-:W-:Y:S10]  /*1b90*/  @P0 BRA `(.L_x_270) ;  /* 0x00000000006c0947 */ /* 0x000ff40003800000 */
[----:B------:R-:W-:Y:S01]  /*1ba0*/  LOP3.LUT R0, R25, 0x7ff00000, RZ, 0xc0, !PT ;  /* 0x7ff0000019007812 */ /* 0x000fe200078ec0ff */
[----:B------:R-:W-:-:S03]  /*1bb0*/  IMAD.MOV.U32 R34, RZ, RZ, RZ ;  /* 0x000000ffff227224 */ /* 0x000fc600078e00ff */
[CC--:B------:R-:W-:Y:S02]  /*1bc0*/  VIADDMNMX R20, R33.reuse, -R0.reuse, 0xb9600000, !PT ;  /* 0xb960000021147446 */ /* 0x0c0fe40007800900 */
[----:B------:R-:W-:Y:S02]  /*1bd0*/  ISETP.GE.U32.AND P0, PT, R33, R0, PT ;  /* 0x000000002100720c */ /* 0x000fe40003f06070 */
[----:B------:R-:W-:Y:S02]  /*1be0*/  VIMNMX R20, PT, PT, R20, 0x46a00000, PT ;  /* 0x46a0000014147848 */ /* 0x000fe40003fe0100 */
[----:B------:R-:W-:-:S04]  /*1bf0*/  SEL R21, R2, 0x63400000, !P0 ;  /* 0x6340000002157807 */ /* 0x000fc80004000000 */
[----:B------:R-:W-:-:S05]  /*1c00*/  IADD3 R20, PT, PT, -R21, R20, RZ ;  /* 0x0000001415147210 */ /* 0x000fca0007ffe1ff */
[----:B------:R-:W-:-:S06]  /*1c10*/  VIADD R35, R20, 0x7fe00000 ;  /* 0x7fe0000014237836 */ /* 0x000fcc0000000000 */
        /* <DEDUP_REMOVED lines=9> */
[C---:B------:R-:W-:Y:S01]  /*1cb0*/  IADD3 R23, PT, PT, -R20.reuse, RZ, RZ ;  /* 0x000000ff14177210 */ /* 0x040fe20007ffe1ff */
[----:B------:R-:W-:Y:S01]  /*1cc0*/  IMAD.MOV.U32 R22, RZ, RZ, RZ ;  /* 0x000000ffff167224 */ /* 0x000fe200078e00ff */
[----:B------:R-:W-:-:S05]  /*1cd0*/  IADD3 R20, PT, PT, -R20, -0x43300000, RZ ;  /* 0xbcd0000014147810 */ /* 0x000fca0007ffe1ff */
[----:B------:R-:W-:Y:S02]  /*1ce0*/  DFMA R22, R38, -R22, R28 ;  /* 0x800000162616722b */ /* 0x000fe4000000001c */
[----:B------:R-:W-:-:S08]  /*1cf0*/  DMUL.RP R28, R28, R34 ;  /* 0x000000221c1c7228 */ /* 0x000fd00000008000 */
[----:B------:R-:W-:Y:S02]  /*1d00*/  FSETP.NEU.AND P0, PT, |R23|, R20, PT ;  /* 0x000000141700720b */ /* 0x000fe40003f0d200 */
[----:B------:R-:W-:Y:S02]  /*1d10*/  LOP3.LUT R21, R29, R24, RZ, 0x3c, !PT ;  /* 0x000000181d157212 */ /* 0x000fe400078e3cff */
[----:B------:R-:W-:Y:S02]  /*1d20*/  FSEL R38, R28, R38, !P0 ;  /* 0x000000261c267208 */ /* 0x000fe40004000000 */
[----:B------:R-:W-:Y:S01]  /*1d30*/  FSEL R39, R21, R39, !P0 ;  /* 0x0000002715277208 */ /* 0x000fe20004000000 */
[----:B------:R-:W-:Y:S06]  /*1d40*/  BRA `(.L_x_271) ;  /* 0x0000000000547947 */ /* 0x000fec0003800000 */
.L_x_270:
        /* <DEDUP_REMOVED lines=11> */
[----:B------:R-:W-:Y:S02]  /*1e00*/  @P0 LOP3.LUT R0, R39, 0x7ff00000, RZ, 0xfc, !PT ;  /* 0x7ff0000027000812 */ /* 0x000fe400078efcff */
[----:B------:R-:W-:Y:S01]  /*1e10*/  @!P0 MOV R38, RZ ;  /* 0x000000ff00268202 */ /* 0x000fe20000000f00 */
[----:B------:R-:W-:Y:S02]  /*1e20*/  @P0 IMAD.MOV.U32 R38, RZ, RZ, RZ ;  /* 0x000000ffff260224 */ /* 0x000fe400078e00ff */
[----:B------:R-:W-:Y:S01]  /*1e30*/  @P0 IMAD.MOV.U32 R39, RZ, RZ, R0 ;  /* 0x000000ffff270224 */ /* 0x000fe200078e0000 */
[----:B------:R-:W-:Y:S06]  /*1e40*/  BRA `(.L_x_271) ;  /* 0x0000000000147947 */ /* 0x000fec0003800000 */
.L_x_273:
[----:B------:R-:W-:Y:S01]  /*1e50*/  LOP3.LUT R39, R25, 0x80000, RZ, 0xfc, !PT ;  /* 0x0008000019277812 */ /* 0x000fe200078efcff */
[----:B------:R-:W-:Y:S01]  /*1e60*/  IMAD.MOV.U32 R38, RZ, RZ, R24 ;  /* 0x000000ffff267224 */ /* 0x000fe200078e0018 */
[----:B------:R-:W-:Y:S06]  /*1e70*/  BRA `(.L_x_271) ;  /* 0x0000000000087947 */ /* 0x000fec0003800000 */
.L_x_272:
[----:B------:R-:W-:Y:S02]  /*1e80*/  LOP3.LUT R39, R21, 0x80000, RZ, 0xfc, !PT ;  /* 0x0008000015277812 */ /* 0x000fe400078efcff */
[----:B------:R-:W-:-:S07]  /*1e90*/  MOV R38, R20 ;  /* 0x0000001400267202 */ /* 0x000fce0000000f00 */
.L_x_271:
[----:B------:R-:W-:Y:S05]  /*1ea0*/  BSYNC.RECONVERGENT B1 ;  /* 0x0000000000017941 */ /* 0x000fea0003800200 */
.L_x_269:
[----:B------:R-:W-:Y:S02]  /*1eb0*/  IMAD.MOV.U32 R20, RZ, RZ, R4 ;  /* 0x000000ffff147224 */ /* 0x000fe400078e0004 */
[----:B------:R-:W-:-:S04]  /*1ec0*/  IMAD.MOV.U32 R21, RZ, RZ, 0x0 ;  /* 0x00000000ff157424 */ /* 0x000fc800078e00ff */
[----:B------:R-:W-:Y:S05]  /*1ed0*/  RET.REL.NODEC R20 `(_Z8grad1comPdS_S_iiiiiS_i) ;  /* 0xffffffe014487950 */ /* 0x000fea0003c3ffff */
.L_x_274:
        /* <DEDUP_REMOVED lines=10> */
.L_x_304:


//--------------------- .text._Z8gradientPdS_ii   --------------------------
	.section	.text._Z8gradientPdS_ii,"ax",@progbits
	.align	128
        .global         _Z8gradientPdS_ii
        .type           _Z8gradientPdS_ii,@function
        .size           _Z8gradientPdS_ii,(.L_x_314 - _Z8gradientPdS_ii)
        .other          _Z8gradientPdS_ii,@"STO_CUDA_ENTRY STV_DEFAULT"
_Z8gradientPdS_ii:
.text._Z8gradientPdS_ii:
[----:B------:R-:W-:Y:S01]  /*0000*/  LDC R1, c[0x0][0x37c] ;  /* 0x0000df00ff017b82 */ /* 0x000fe20000000800 */
[----:B------:R-:W0:Y:S07]  /*0010*/  S2R R5, SR_TID.X ;  /* 0x0000000000057919 */ /* 0x000e2e0000002100 */
[----:B------:R-:W0:Y:S01]  /*0020*/  S2UR UR4, SR_CTAID.X ;  /* 0x00000000000479c3 */ /* 0x000e220000002500 */
[----:B------:R-:W1:Y:S07]  /*0030*/  S2R R7, SR_TID.Y ;  /* 0x0000000000077919 */ /* 0x000e6e0000002200 */
[----:B------:R-:W0:Y:S08]  /*0040*/  LDC R0, c[0x0][0x360] ;  /* 0x0000d800ff007b82 */ /* 0x000e300000000800 */
[----:B------:R-:W1:Y:S08]  /*0050*/  S2UR UR5, SR_CTAID.Y ;  /* 0x00000000000579c3 */ /* 0x000e700000002600 */
[----:B------:R-:W1:Y:S08]  /*0060*/  LDC R4, c[0x0][0x364] ;  /* 0x0000d900ff047b82 */ /* 0x000e700000000800 */
[----:B------:R-:W2:Y:S01]  /*0070*/  LDC.64 R2, c[0x0][0x390] ;  /* 0x0000e400ff027b82 */ /* 0x000ea20000000a00 */
[----:B0-----:R-:W-:-:S02]  /*0080*/  IMAD R0, R0, UR4, R5 ;  /* 0x0000000400007c24 */ /* 0x001fc4000f8e0205 */
[----:B-1----:R-:W-:-:S04]  /*0090*/  IMAD R5, R4, UR5, R7 ;  /* 0x0000000504057c24 */ /* 0x002fc8000f8e0207 */
[----:B------:R-:W-:Y:S01]  /*00a0*/  IMAD R0, R5, 0xbb80, R0 ;  /* 0x0000bb8005007824 */ /* 0x000fe200078e0200 */
[----:B--2---:R-:W-:-:S04]  /*00b0*/  ISETP.GE.AND P0, PT, R3, 0x3, PT ;  /* 0x000000030300780c */ /* 0x004fc80003f06270 */
[----:B------:R-:W-:-:S13]  /*00c0*/  ISETP.GE.OR P0, PT, R0, R2, !P0 ;  /* 0x000000020000720c */ /* 0x000fda0004706670 */
[----:B------:R-:W-:Y:S05]  /*00d0*/  @P0 EXIT ;  /* 0x000000000000094d */ /* 0x000fea0003800000 */
[----:B------:R-:W-:Y:S01]  /*00e0*/  VIADD R2, R3, 0xfffffffd ;  /* 0xfffffffd03027836 */ /* 0x000fe20000000000 */
[----:B------:R-:W0:Y:S01]  /*00f0*/  LDCU.64 UR12, c[0x0][0x358] ;  /* 0x00006b00ff0c77ac */ /* 0x000e220008000a00 */
[----:B------:R-:W-:-:S03]  /*0100*/  IMAD R0, R0, R3, RZ ;  /* 0x0000000300007224 */ /* 0x000fc600078e02ff */
[----:B------:R-:W-:Y:S01]  /*0110*/  ISETP.GE.U32.AND P0, PT, R2, 0x7, PT ;  /* 0x000000070200780c */ /* 0x000fe20003f06070 */
[----:B------:R-:W-:Y:S01]  /*0120*/  VIADD R2, R3, 0xfffffffe ;  /* 0xfffffffe03027836 */ /* 0x000fe20000000000 */
[----:B------:R-:W-:-:S04]  /*0130*/  UMOV UR4, 0x1 ;  /* 0x0000000100047882 */ /* 0x000fc80000000000 */
[----:B------:R-:W-:-:S07]  /*0140*/  LOP3.LUT R16, R2, 0x7, RZ, 0xc0, !PT ;  /* 0x0000000702107812 */ /* 0x000fce00078ec0ff */
[----:B------:R-:W-:Y:S05]  /*0150*/  @!P0 BRA `(.L_x_275) ;  /* 0x0000000000f48947 */ /* 0x000fea0003800000 */
[----:B------:R-:W1:Y:S01]  /*0160*/  LDCU.128 UR8, c[0x0][0x380] ;  /* 0x00007000ff0877ac */ /* 0x000e620008000c00 */
[----:B------:R-:W-:Y:S01]  /*0170*/  LOP3.LUT R7, R2, 0xfffffff8, RZ, 0xc0, !PT ;  /* 0xfffffff802077812 */ /* 0x000fe200078ec0ff */
[----:B------:R-:W-:Y:S01]  /*0180*/  VIADD R6, R0, 0x1 ;  /* 0x0000000100067836 */ /* 0x000fe20000000000 */
[----:B------:R-:W-:-:S03]  /*0190*/  UMOV UR4, URZ ;  /* 0x000000ff00047c82 */ /* 0x000fc60008000000 */
[----:B------:R-:W-:Y:S01]  /*01a0*/  IMAD.MOV R7, RZ, RZ, -R7 ;  /* 0x000000ffff077224 */ /* 0x000fe200078e0a07 */
[----:B-1----:R-:W-:Y:S02]  /*01b0*/  UIADD3 UR7, UP0, UPT, UR8, 0x20, URZ ;  /* 0x0000002008077890 */ /* 0x002fe4000ff1e0ff */
[----:B------:R-:W-:Y:S02]  /*01c0*/  UIADD3 UR5, UP1, UPT, UR10, 0x20, URZ ;  /* 0x000000200a057890 */ /* 0x000fe4000ff3e0ff */
[----:B------:R-:W-:Y:S02]  /*01d0*/  UIADD3.X UR8, UPT, UPT, URZ, UR9, URZ, UP0, !UPT ;  /* 0x00000009ff087290 */ /* 0x000fe400087fe4ff */
[----:B------:R-:W-:-:S12]  /*01e0*/  UIADD3.X UR6, UPT, UPT, URZ, UR11, URZ, UP1, !UPT ;  /* 0x0000000bff067290 */ /* 0x000fd80008ffe4ff */
.L_x_276:
[----:B------:R-:W-:Y:S02]  /*01f0*/  IMAD.U32 R4, RZ, RZ, UR7 ;  /* 0x00000007ff047e24 */ /* 0x000fe4000f8e00ff */
[----:B------:R-:W-:Y:S02]  /*0200*/  IMAD.U32 R5, RZ, RZ, UR8 ;  /* 0x00000008ff057e24 */ /* 0x000fe4000f8e00ff */
[----:B------:R-:W-:-:S05]  /*0210*/  IMAD.WIDE R4, R6, 0x8, R4 ;  /* 0x0000000806047825 */ /* 0x000fca00078e0204 */
[----:B0-2---:R-:W2:Y:S04]  /*0220*/  LDG.E.64 R8, desc[UR12][R4.64+-0x18] ;  /* 0xffffe80c04087981 */ /* 0x005ea8000c1e1b00 */
[----:B------:R-:W2:Y:S01]  /*0230*/  LDG.E.64 R10, desc[UR12][R4.64+-0x28] ;  /* 0xffffd80c040a7981 */ /* 0x000ea2000c1e1b00 */
[----:B------:R-:W-:Y:S02]  /*0240*/  IMAD.U32 R12, RZ, RZ, UR5 ;  /* 0x00000005ff0c7e24 */ /* 0x000fe4000f8e00ff */
[----:B------:R-:W-:Y:S01]  /*0250*/  IMAD.U32 R13, RZ, RZ, UR6 ;  /* 0x00000006ff0d7e24 */ /* 0x000fe2000f8e00ff */
[----:B--2---:R-:W-:-:S08]  /*0260*/  DADD R8, R8, -R10 ;  /* 0x0000000008087229 */ /* 0x004fd0000000080a */
[----:B------:R-:W-:Y:S01]  /*0270*/  DMUL R10, R8, 0.5 ;  /* 0x3fe00000080a7828 */ /* 0x000fe20000000000 */
[----:B------:R-:W-:-:S06]  /*0280*/  IMAD.WIDE R8, R6, 0x8, R12 ;  /* 0x0000000806087825 */ /* 0x000fcc00078e020c */
[----:B------:R0:W-:Y:S04]  /*0290*/  STG.E.64 desc[UR12][R8.64+-0x20], R10 ;  /* 0xffffe00a08007986 */ /* 0x0001e8000c101b0c */
[----:B------:R-:W2:Y:S04]  /*02a0*/  LDG.E.64 R12, desc[UR12][R4.64+-0x10] ;  /* 0xfffff00c040c7981 */ /* 0x000ea8000c1e1b00 */
[----:B------:R-:W2:Y:S02]  /*02b0*/  LDG.E.64 R14, desc[UR12][R4.64+-0x20] ;  /* 0xffffe00c040e7981 */ /* 0x000ea4000c1e1b00 */
[----:B--2---:R-:W-:-:S08]  /*02c0*/  DADD R12, R12, -R14 ;  /* 0x000000000c0c7229 */ /* 0x004fd0000000080e */
[----:B------:R-:W-:-:S07]  /*02d0*/  DMUL R12, R12, 0.5 ;  /* 0x3fe000000c0c7828 */ /* 0x000fce0000000000 */
[----:B------:R1:W-:Y:S04]  /*02e0*/  STG.E.64 desc[UR12][R8.64+-0x18], R12 ;  /* 0xffffe80c08007986 */ /* 0x0003e8000c101b0c */
[----:B------:R-:W2:Y:S04]  /*02f0*/  LDG.E.64 R14, desc[UR12][R4.64+-0x8] ;  /* 0xfffff80c040e7981 */ /* 0x000ea8000c1e1b00 */
[----:B------:R-:W2:Y:S02]  /*0300*/  LDG.E.64 R18, desc[UR12][R4.64+-0x18] ;  /* 0xffffe80c04127981 */ /* 0x000ea4000c1e1b00 */
[----:B--2---:R-:W-:-:S08]  /*0310*/  DADD R14, R14, -R18 ;  /* 0x000000000e0e7229 */ /* 0x004fd00000000812 */
[----:B------:R-:W-:-:S07]  /*0320*/  DMUL R14, R14, 0.5 ;  /* 0x3fe000000e0e7828 */ /* 0x000fce0000000000 */
[----:B------:R2:W-:Y:S04]  /*0330*/  STG.E.64 desc[UR12][R8.64+-0x10], R14 ;  /* 0xfffff00e08007986 */ /* 0x0005e8000c101b0c */
[----:B0-----:R-:W3:Y:S04]  /*0340*/  LDG.E.64 R10, desc[UR12][R4.64] ;  /* 0x0000000c040a7981 */ /* 0x001ee8000c1e1b00 */
[----:B------:R-:W3:Y:S02]  /*0350*/  LDG.E.64 R18, desc[UR12][R4.64+-0x10] ;  /* 0xfffff00c04127981 */ /* 0x000ee4000c1e1b00 */
[----:B---3--:R-:W-:-:S08]  /*0360*/  DADD R10, R10, -R18 ;  /* 0x000000000a0a7229 */ /* 0x008fd00000000812 */
[----:B------:R-:W-:-:S07]  /*0370*/  DMUL R10, R10, 0.5 ;  /* 0x3fe000000a0a7828 */ /* 0x000fce0000000000 */
[----:B------:R0:W-:Y:S04]  /*0380*/  STG.E.64 desc[UR12][R8.64+-0x8], R10 ;  /* 0xfffff80a08007986 */ /* 0x0001e8000c101b0c */
[----:B-1----:R-:W3:Y:S04]  /*0390*/  LDG.E.64 R12, desc[UR12][R4.64+0x8] ;  /* 0x0000080c040c7981 */ /* 0x002ee8000c1e1b00 */
[----:B------:R-:W3:Y:S02]  /*03a0*/  LDG.E.64 R18, desc[UR12][R4.64+-0x8] ;  /* 0xfffff80c04127981 */ /* 0x000ee4000c1e1b00 */
[----:B---3--:R-:W-:-:S08]  /*03b0*/  DADD R12, R12, -R18 ;  /* 0x000000000c0c7229 */ /* 0x008fd00000000812 */
[----:B------:R-:W-:-:S07]  /*03c0*/  DMUL R12, R12, 0.5 ;  /* 0x3fe000000c0c7828 */ /* 0x000fce0000000000 */
[----:B------:R1:W-:Y:S04]  /*03d0*/  STG.E.64 desc[UR12][R8.64], R12 ;  /* 0x0000000c08007986 */ /* 0x0003e8000c101b0c */
[----:B--2---:R-:W2:Y:S04]  /*03e0*/  LDG.E.64 R14, desc[UR12][R4.64+0x10] ;  /* 0x0000100c040e7981 */ /* 0x004ea8000c1e1b00 */
        /* <DEDUP_REMOVED lines=10> */
[----:B------:R-:W3:Y:S01]  /*0490*/  LDG.E.64 R18, desc[UR12][R4.64+0x10] ;  /* 0x0000100c04127981 */ /* 0x000ee2000c1e1b00 */
[----:B------:R-:W-:Y:S01]  /*04a0*/  VIADD R7, R7, 0x8 ;  /* 0x0000000807077836 */ /* 0x000fe20000000000 */
[----:B------:R-:W-:Y:S01]  /*04b0*/  UIADD3 UR4, UPT, UPT, UR4, 0x8, URZ ;  /* 0x0000000804047890 */ /* 0x000fe2000fffe0ff */
[----:B------:R-:W-:-:S03]  /*04c0*/  VIADD R6, R6, 0x8 ;  /* 0x0000000806067836 */ /* 0x000fc60000000000 */
[----:B------:R-:W-:Y:S01]  /*04d0*/  ISETP.NE.AND P0, PT, R7, RZ, PT ;  /* 0x000000ff0700720c */ /* 0x000fe20003f05270 */
[----:B---3--:R-:W-:-:S08]  /*04e0*/  DADD R12, R12, -R18 ;  /* 0x000000000c0c7229 */ /* 0x008fd00000000812 */
[----:B------:R-:W-:-:S07]  /*04f0*/  DMUL R12, R12, 0.5 ;  /* 0x3fe000000c0c7828 */ /* 0x000fce0000000000 */
[----:B------:R2:W-:Y:S01]  /*0500*/  STG.E.64 desc[UR12][R8.64+0x18], R12 ;  /* 0x0000180c08007986 */ /* 0x0005e2000c101b0c */
[----:B------:R-:W-:Y:S05]  /*0510*/  @P0 BRA `(.L_x_276) ;  /* 0xfffffffc00340947 */ /* 0x000fea000383ffff */
[----:B------:R-:W-:-:S12]  /*0520*/  UIADD3 UR4, UPT, UPT, UR4, 0x1, URZ ;  /* 0x0000000104047890 */ /* 0x000fd8000fffe0ff */
.L_x_275:
[----:B------:R-:W-:-:S13]  /*0530*/  ISETP.NE.AND P0, PT, R16, RZ, PT ;  /* 0x000000ff1000720c */ /* 0x000fda0003f05270 */
[----:B0-----:R-:W-:Y:S05]  /*0540*/  @!P0 EXIT ;  /* 0x000000000000894d */ /* 0x001fea0003800000 */
[----:B------:R-:W-:Y:S02]  /*0550*/  ISETP.GE.U32.AND P1, PT, R16, 0x4, PT ;  /* 0x000000041000780c */ /* 0x000fe40003f26070 */
[----:B------:R-:W-:-:S04]  /*0560*/  LOP3.LUT R2, R2, 0x3, RZ, 0xc0, !PT ;  /* 0x0000000302027812 */ /* 0x000fc800078ec0ff */
[----:B------:R-:W-:-:S07]  /*0570*/  ISETP.NE.AND P0, PT, R2, RZ, PT ;  /* 0x000000ff0200720c */ /* 0x000fce0003f05270 */
[----:B------:R-:W-:Y:S06]  /*0580*/  @!P1 BRA `(.L_x_277) ;  /* 0x0000000000909947 */ /* 0x000fec0003800000 */
[----:B--2---:R-:W0:Y:S01]  /*0590*/  LDC.64 R8, c[0x0][0x380] ;  /* 0x0000e000ff087b82 */ /* 0x004e220000000a00 */
[----:B------:R-:W-:Y:S01]  /*05a0*/  VIADD R13, R0, UR4 ;  /* 0x00000004000d7c36 */ /* 0x000fe20008000000 */
[----:B------:R-:W1:Y:S06]  /*05b0*/  LDCU.128 UR8, c[0x0][0x380] ;  /* 0x00007000ff0877ac */ /* 0x000e6c0008000c00 */
[----:B------:R-:W2:Y:S01]  /*05c0*/  LDC.64 R6, c[0x0][0x388] ;  /* 0x0000e200ff067b82 */ /* 0x000ea20000000a00 */
[----:B0-----:R-:W-:-:S05]  /*05d0*/  IMAD.WIDE R8, R13, 0x8, R8 ;  /* 0x000000080d087825 */ /* 0x001fca00078e0208 */
[----:B------:R-:W3:Y:S04]  /*05e0*/  LDG.E.64 R4, desc[UR12][R8.64+0x8] ;  /* 0x0000080c08047981 */ /* 0x000ee8000c1e1b00 */
[----:B------:R-:W3:Y:S01]  /*05f0*/  LDG.E.64 R10, desc[UR12][R8.64+-0x8] ;  /* 0xfffff80c080a7981 */ /* 0x000ee2000c1e1b00 */
[----:B------:R-:W-:Y:S02]  /*0600*/  USHF.R.S32.HI UR5, URZ, 0x1f, UR4 ;  /* 0x0000001fff057899 */ /* 0x000fe40008011404 */
[----:B------:R-:W-:Y:S01]  /*0610*/  IADD3 R17, P1, PT, R0, UR4, RZ ;  /* 0x0000000400117c10 */ /* 0x000fe2000ff3e0ff */
[----:B--2---:R-:W-:-:S04]  /*0620*/  IMAD.WIDE R12, R13, 0x8, R6 ;  /* 0x000000080d0c7825 */ /* 0x004fc800078e0206 */
[----:B------:R-:W-:Y:S01]  /*0630*/  IMAD.SHL.U32 R16, R17, 0x8, RZ ;  /* 0x0000000811107824 */ /* 0x000fe200078e00ff */
[----:B---3--:R-:W-:Y:S01]  /*0640*/  DADD R10, R4, -R10 ;  /* 0x00000000040a7229 */ /* 0x008fe2000000080a */
[----:B------:R-:W-:-:S04]  /*0650*/  LEA.HI.X.SX32 R4, R0, UR5, 0x1, P1 ;  /* 0x0000000500047c11 */ /* 0x000fc800088f0eff */
[----:B------:R-:W-:Y:S02]  /*0660*/  SHF.L.U64.HI R17, R17, 0x3, R4 ;  /* 0x0000000311117819 */ /* 0x000fe40000010204 */
[----:B-1----:R-:W-:Y:S01]  /*0670*/  IADD3 R4, P1, PT, R16, UR8, RZ ;  /* 0x0000000810047c10 */ /* 0x002fe2000ff3e0ff */
[----:B------:R-:W-:-:S03]  /*0680*/  DMUL R10, R10, 0.5 ;  /* 0x3fe000000a0a7828 */ /* 0x000fc60000000000 */
[----:B------:R-:W-:-:S04]  /*0690*/  IADD3.X R5, PT, PT, R17, UR9, RZ, P1, !PT ;  /* 0x0000000911057c10 */ /* 0x000fc80008ffe4ff */
[----:B------:R0:W-:Y:S04]  /*06a0*/  STG.E.64 desc[UR12][R12.64], R10 ;  /* 0x0000000a0c007986 */ /* 0x0001e8000c101b0c */
[----:B------:R-:W2:Y:S04]  /*06b0*/  LDG.E.64 R8, desc[UR12][R8.64] ;  /* 0x0000000c08087981 */ /* 0x000ea8000c1e1b00 */
[----:B------:R-:W2:Y:S02]  /*06c0*/  LDG.E.64 R6, desc[UR12][R4.64+0x10] ;  /* 0x0000100c04067981 */ /* 0x000ea4000c1e1b00 */
[----:B--2---:R-:W-:Y:S01]  /*06d0*/  DADD R14, R6, -R8 ;  /* 0x00000000060e7229 */ /* 0x004fe20000000808 */
[----:B------:R-:W-:-:S04]  /*06e0*/  IADD3 R6, P1, PT, R16, UR10, RZ ;  /* 0x0000000a10067c10 */ /* 0x000fc8000ff3e0ff */
[----:B------:R-:W-:-:S03]  /*06f0*/  IADD3.X R7, PT, PT, R17, UR11, RZ, P1, !PT ;  /* 0x0000000b11077c10 */ /* 0x000fc60008ffe4ff */
[----:B------:R-:W-:-:S07]  /*0700*/  DMUL R14, R14, 0.5 ;  /* 0x3fe000000e0e7828 */ /* 0x000fce0000000000 */
[----:B------:R1:W-:Y:S04]  /*0710*/  STG.E.64 desc[UR12][R6.64+0x8], R14 ;  /* 0x0000080e06007986 */ /* 0x0003e8000c101b0c */
[----:B------:R-:W2:Y:S04]  /*0720*/  LDG.E.64 R16, desc[UR12][R4.64+0x18] ;  /* 0x0000180c04107981 */ /* 0x000ea8000c1e1b00 */
[----:B------:R-:W2:Y:S02]  /*0730*/  LDG.E.64 R18, desc[UR12][R4.64+0x8] ;  /* 0x0000080c04127981 */ /* 0x000ea4000c1e1b00 */
[----:B--2---:R-:W-:-:S08]  /*0740*/  DADD R16, R16, -R18 ;  /* 0x0000000010107229 */ /* 0x004fd00000000812 */
[----:B------:R-:W-:-:S07]  /*0750*/  DMUL R16, R16, 0.5 ;  /* 0x3fe0000010107828 */ /* 0x000fce0000000000 */
[----:B------:R1:W-:Y:S04]  /*0760*/  STG.E.64 desc[UR12][R6.64+0x10], R16 ;  /* 0x0000101006007986 */ /* 0x0003e8000c101b0c */
[----:B------:R-:W2:Y:S04]  /*0770*/  LDG.E.64 R8, desc[UR12][R4.64+0x20] ;  /* 0x0000200c04087981 */ /* 0x000ea8000c1e1b00 */
[----:B0-----:R-:W2:Y:S01]  /*0780*/  LDG.E.64 R10, desc[UR12][R4.64+0x10] ;  /* 0x0000100c040a7981 */ /* 0x001ea2000c1e1b00 */
[----:B------:R-:W-:Y:S01]  /*0790*/  UIADD3 UR4, UPT, UPT, UR4, 0x4, URZ ;  /* 0x0000000404047890 */ /* 0x000fe2000fffe0ff */
[----:B--2---:R-:W-:-:S08]  /*07a0*/  DADD R8, R8, -R10 ;  /* 0x0000000008087229 */ /* 0x004fd0000000080a */
[----:B------:R-:W-:-:S07]  /*07b0*/  DMUL R8, R8, 0.5 ;  /* 0x3fe0000008087828 */ /* 0x000fce0000000000 */
[----:B------:R1:W-:Y:S04]  /*07c0*/  STG.E.64 desc[UR12][R6.64+0x18], R8 ;  /* 0x0000180806007986 */ /* 0x0003e8000c101b0c */
.L_x_277:
[----:B------:R-:W-:Y:S05]  /*07d0*/  @!P0 EXIT ;  /* 0x000000000000894d */ /* 0x000fea0003800000 */
[----:B------:R-:W-:Y:S02]  /*07e0*/  ISETP.NE.AND P1, PT, R2, 0x1, PT ;  /* 0x000000010200780c */ /* 0x000fe40003f25270 */
[----:B------:R-:W-:-:S04]  /*07f0*/  LOP3.LUT R3, R3, 0x1, RZ, 0xc0, !PT ;  /* 0x0000000103037812 */ /* 0x000fc800078ec0ff */
[----:B------:R-:W-:-:S07]  /*0800*/  ISETP.NE.U32.AND P0, PT, R3, 0x1, PT ;  /* 0x000000010300780c */ /* 0x000fce0003f05070 */
[----:B------:R-:W-:Y:S06]  /*0810*/  @!P1 BRA `(.L_x_278) ;  /* 0x0000000000689947 */ /* 0x000fec0003800000 */
[----:B------:R-:W0:Y:S01]  /*0820*/  LDC.64 R2, c[0x0][0x380] ;  /* 0x0000e000ff027b82 */ /* 0x000e220000000a00 */
[----:B--2---:R-:W-:Y:S01]  /*0830*/  VIADD R13, R0, UR4 ;  /* 0x00000004000d7c36 */ /* 0x004fe20008000000 */
[----:B------:R-:W2:Y:S06]  /*0840*/  LDCU.128 UR8, c[0x0][0x380] ;  /* 0x00007000ff0877ac */ /* 0x000eac0008000c00 */
[----:B-1----:R-:W1:Y:S01]  /*0850*/  LDC.64 R8, c[0x0][0x388] ;  /* 0x0000e200ff087b82 */ /* 0x002e620000000a00 */
[----:B0-----:R-:W-:-:S05]  /*0860*/  IMAD.WIDE R6, R13, 0x8, R2 ;  /* 0x000000080d067825 */ /* 0x001fca00078e0202 */
[----:B------:R-:W3:Y:S04]  /*0870*/  LDG.E.64 R2, desc[UR12][R6.64+0x8] ;  /* 0x0000080c06027981 */ /* 0x000ee8000c1e1b00 */
[----:B------:R-:W3:Y:S01]  /*0880*/  LDG.E.64 R4, desc[UR12][R6.64+-0x8] ;  /* 0xfffff80c06047981 */ /* 0x000ee2000c1e1b00 */
[----:B------:R-:W-:Y:S02]  /*0890*/  USHF.R.S32.HI UR5, URZ, 0x1f, UR4 ;  /* 0x0000001fff057899 */ /* 0x000fe40008011404 */
[----:B------:R-:W-:Y:S01]  /*08a0*/  IADD3 R10, P1, PT, R0, UR4, RZ ;  /* 0x00000004000a7c10 */ /* 0x000fe2000ff3e0ff */
[----:B-1----:R-:W-:-:S04]  /*08b0*/  IMAD.WIDE R8, R13, 0x8, R8 ;  /* 0x000000080d087825 */ /* 0x002fc800078e0208 */
[----:B------:R-:W-:Y:S01]  /*08c0*/  IMAD.SHL.U32 R12, R10, 0x8, RZ ;  /* 0x000000080a0c7824 */ /* 0x000fe200078e00ff */
[----:B---3--:R-:W-:Y:S01]  /*08d0*/  DADD R2, R2, -R4 ;  /* 0x0000000002027229 */ /* 0x008fe20000000804 */
[----:B------:R-:W-:-:S04]  /*08e0*/  LEA.HI.X.SX32 R5, R0, UR5, 0x1, P1 ;  /* 0x0000000500057c11 */ /* 0x000fc800088f0eff */
[----:B------:R-:W-:Y:S02]  /*08f0*/  SHF.L.U64.HI R14, R10, 0x3, R5 ;  /* 0x000000030a0e7819 */ /* 0x000fe40000010205 */
[----:B--2---:R-:W-:Y:S01]  /*0900*/  IADD3 R10, P1, PT, R12, UR8, RZ ;  /* 0x000000080c0a7c10 */ /* 0x004fe2000ff3e0ff */
[----:B------:R-:W-:-:S03]  /*0910*/  DMUL R2, R2, 0.5 ;  /* 0x3fe0000002027828 */ /* 0x000fc60000000000 */
[----:B------:R-:W-:-:S04]  /*0920*/  IADD3.X R11, PT, PT, R14, UR9, RZ, P1, !PT ;  /* 0x000000090e0b7c10 */ /* 0x000fc80008ffe4ff */
[----:B------:R0:W-:Y:S04]  /*0930*/  STG.E.64 desc[UR12][R8.64], R2 ;  /* 0x0000000208007986 */ /* 0x0001e8000c101b0c */
[----:B------:R-:W2:Y:S04]  /*0940*/  LDG.E.64 R6, desc[UR12][R6.64] ;  /* 0x0000000c06067981 */ /* 0x000ea8000c1e1b00 */
[----:B------:R-:W2:Y:S01]  /*0950*/  LDG.E.64 R4, desc[UR12][R10.64+0x10] ;  /* 0x0000100c0a047981 */ /* 0x000ea2000c1e1b00 */
[----:B------:R-:W-:Y:S01]  /*0960*/  IADD3 R12, P1, PT, R12, UR10, RZ ;  /* 0x0000000a0c0c7c10 */ /* 0x000fe2000ff3e0ff */
[----:B------:R-:W-:-:S03]  /*0970*/  UIADD3 UR4, UPT, UPT, UR4, 0x2, URZ ;  /* 0x0000000204047890 */ /* 0x000fc6000fffe0ff */
[----:B------:R-:W-:Y:S01]  /*0980*/  IADD3.X R13, PT, PT, R14, UR11, RZ, P1, !PT ;  /* 0x0000000b0e0d7c10 */ /* 0x000fe20008ffe4ff */
[----:B--2---:R-:W-:-:S08]  /*0990*/  DADD R4, R4, -R6 ;  /* 0x0000000004047229 */ /* 0x004fd00000000806 */
[----:B------:R-:W-:-:S07]  /*09a0*/  DMUL R4, R4, 0.5 ;  /* 0x3fe0000004047828 */ /* 0x000fce0000000000 */
[----:B------:R0:W-:Y:S04]  /*09b0*/  STG.E.64 desc[UR12][R12.64+0x8], R4 ;  /* 0x000008040c007986 */ /* 0x0001e8000c101b0c */
.L_x_278:
[----:B------:R-:W-:Y:S05]  /*09c0*/  @P0 EXIT ;  /* 0x000000000000094d */ /* 0x000fea0003800000 */
[----:B0-----:R-:W0:Y:S01]  /*09d0*/  LDC.64 R2, c[0x0][0x380] ;  /* 0x0000e000ff027b82 */ /* 0x001e220000000a00 */
[----:B--2---:R-:W-:-:S07]  /*09e0*/  VIADD R11, R0, UR4 ;  /* 0x00000004000b7c36 */ /* 0x004fce0008000000 */
[----:B-1----:R-:W1:Y:S01]  /*09f0*/  LDC.64 R8, c[0x0][0x388] ;  /* 0x0000e200ff087b82 */ /* 0x002e620000000a00 */
[----:B0-----:R-:W-:-:S05]  /*0a00*/  IMAD.WIDE R2, R11, 0x8, R2 ;  /* 0x000000080b027825 */ /* 0x001fca00078e0202 */
[----:B------:R-:W2:Y:S04]  /*0a10*/  LDG.E.64 R4, desc[UR12][R2.64+0x8] ;  /* 0x0000080c02047981 */ /* 0x000ea8000c1e1b00 */
[----:B------:R-:W2:Y:S02]  /*0a20*/  LDG.E.64 R6, desc[UR12][R2.64+-0x8] ;  /* 0xfffff80c02067981 */ /* 0x000ea4000c1e1b00 */
[----:B--2---:R-:W-:Y:S01]  /*0a30*/  DADD R4, R4, -R6 ;  /* 0x0000000004047229 */ /* 0x004fe20000000806 */
[----:B-1----:R-:W-:-:S07]  /*0a40*/  IMAD.WIDE R6, R11, 0x8, R8 ;  /* 0x000000080b067825 */ /* 0x002fce00078e0208 */
[----:B------:R-:W-:-:S07]  /*0a50*/  DMUL R4, R4, 0.5 ;  /* 0x3fe0000004047828 */ /* 0x000fce0000000000 */
[----:B------:R-:W-:Y:S01]  /*0a60*/  STG.E.64 desc[UR12][R6.64], R4 ;  /* 0x0000000406007986 */ /* 0x000fe2000c101b0c */
[----:B------:R-:W-:Y:S05]  /*0a70*/  EXIT ;  /* 0x000000000000794d */ /* 0x000fea0003800000 */
.L_x_279:
        /* <DEDUP_REMOVED lines=16> */
.L_x_314:


//--------------------- .text._Z3mulPdS_S_iii     --------------------------
	.section	.text._Z3mulPdS_S_iii,"ax",@progbits
	.align	128
        .global         _Z3mulPdS_S_iii
        .type           _Z3mulPdS_S_iii,@function
        .size           _Z3mulPdS_S_iii,(.L_x_315 - _Z3mulPdS_S_iii)
        .other          _Z3mulPdS_S_iii,@"STO_CUDA_ENTRY STV_DEFAULT"
_Z3mulPdS_S_iii:
.text._Z3mulPdS_S_iii:
[----:B------:R-:W-:Y:S01]  /*0000*/  LDC R1, c[0x0][0x37c] ;  /* 0x0000df00ff017b82 */ /* 0x000fe20000000800 */
[----:B------:R-:W0:Y:S07]  /*0010*/  S2R R4, SR_TID.Y ;  /* 0x0000000000047919 */ /* 0x000e2e0000002200 */
[----:B------:R-:W1:Y:S01]  /*0020*/  LDC R5, c[0x0][0x360] ;  /* 0x0000d800ff057b82 */ /* 0x000e620000000800 */
[----:B------:R-:W2:Y:S01]  /*0030*/  LDCU UR6, c[0x0][0x398] ;  /* 0x00007300ff0677ac */ /* 0x000ea20008000800 */
[----:B------:R-:W1:Y:S06]  /*0040*/  S2R R2, SR_TID.X ;  /* 0x0000000000027919 */ /* 0x000e6c0000002100 */
[----:B------:R-:W0:Y:S08]  /*0050*/  S2UR UR5, SR_CTAID.Y ;  /* 0x00000000000579c3 */ /* 0x000e300000002600 */
[----:B------:R-:W0:Y:S08]  /*0060*/  LDC R3, c[0x0][0x364] ;  /* 0x0000d900ff037b82 */ /* 0x000e300000000800 */
[----:B------:R-:W1:Y:S08]  /*0070*/  S2UR UR4, SR_CTAID.X ;  /* 0x00000000000479c3 */ /* 0x000e700000002500 */
[----:B------:R-:W3:Y:S01]  /*0080*/  LDC R0, c[0x0][0x3a0] ;  /* 0x0000e800ff007b82 */ /* 0x000ee20000000800 */
[----:B0-----:R-:W-:-:S02]  /*0090*/  IMAD R3, R3, UR5, R4 ;  /* 0x0000000503037c24 */ /* 0x001fc4000f8e0204 */
[----:B-1----:R-:W-:-:S03]  /*00a0*/  IMAD R5, R5, UR4, R2 ;  /* 0x0000000405057c24 */ /* 0x002fc6000f8e0202 */
[----:B---3--:R-:W-:-:S04]  /*00b0*/  ISETP.GE.AND P0, PT, R3, R0, PT ;  /* 0x000000000300720c */ /* 0x008fc80003f06270 */
[----:B--2---:R-:W-:-:S13]  /*00c0*/  ISETP.GE.OR P0, PT, R5, UR6, P0 ;  /* 0x0000000605007c0c */ /* 0x004fda0008706670 */
[----:B------:R-:W-:Y:S05]  /*00d0*/  @P0 EXIT ;  /* 0x000000000000094d */ /* 0x000fea0003800000 */
[----:B------:R-:W0:Y:S01]  /*00e0*/  LDC R2, c[0x0][0x39c] ;  /* 0x0000e700ff027b82 */ /* 0x000e220000000800 */
[----:B------:R-:W1:Y:S01]  /*00f0*/  LDCU.64 UR6, c[0x0][0x358] ;  /* 0x00006b00ff0677ac */ /* 0x000e620008000a00 */
[----:B------:R-:W-:-:S06]  /*0100*/  IMAD R7, R5, R0, R3 ;  /* 0x0000000005077224 */ /* 0x000fcc00078e0203 */
[----:B------:R-:W2:Y:S01]  /*0110*/  LDC.64 R10, c[0x0][0x390] ;  /* 0x0000e400ff0a7b82 */ /* 0x000ea20000000a00 */
[----:B0-----:R-:W-:Y:S01]  /*0120*/  ISETP.GE.AND P0, PT, R2, 0x1, PT ;  /* 0x000000010200780c */ /* 0x001fe20003f06270 */
[----:B--2---:R-:W-:-:S05]  /*0130*/  IMAD.WIDE R10, R7, 0x8, R10 ;  /* 0x00000008070a7825 */ /* 0x004fca00078e020a */
[----:B-1----:R0:W-:Y:S07]  /*0140*/  STG.E.64 desc[UR6][R10.64], RZ ;  /* 0x000000ff0a007986 */ /* 0x0021ee000c101b06 */
[----:B------:R-:W-:Y:S05]  /*0150*/  @!P0 EXIT ;  /* 0x000000000000894d */ /* 0x000fea0003800000 */
[C---:B------:R-:W-:Y:S01]  /*0160*/  ISETP.GE.U32.AND P1, PT, R2.reuse, 0x8, PT ;  /* 0x000000080200780c */ /* 0x040fe20003f26070 */
[----:B------:R-:W-:Y:S01]  /*0170*/  HFMA2 R6, -RZ, RZ, 0, 0 ;  /* 0x00000000ff067431 */ /* 0x000fe200000001ff */
[----:B------:R-:W-:Y:S01]  /*0180*/  LOP3.LUT R4, R2, 0x7, RZ, 0xc0, !PT ;  /* 0x0000000702047812 */ /* 0x000fe200078ec0ff */
[----:B------:R-:W-:Y:S01]  /*0190*/  IMAD R5, R5, R2, RZ ;  /* 0x0000000205057224 */ /* 0x000fe200078e02ff */
[----:B------:R-:W-:Y:S02]  /*01a0*/  CS2R R16, SRZ ;  /* 0x0000000000107805 */ /* 0x000fe4000001ff00 */
[----:B------:R-:W-:-:S07]  /*01b0*/  ISETP.NE.AND P0, PT, R4, RZ, PT ;  /* 0x000000ff0400720c */ /* 0x000fce0003f05270 */
[----:B------:R-:W-:Y:S06]  /*01c0*/  @!P1 BRA `(.L_x_280) ;  /* 0x0000000000e49947 */ /* 0x000fec0003800000 */
[----:B------:R-:W1:Y:S01]  /*01d0*/  LDCU.64 UR4, c[0x0][0x380] ;  /* 0x00007000ff0477ac */ /* 0x000e620008000a00 */
[----:B------:R-:W-:Y:S02]  /*01e0*/  LOP3.LUT R6, R2, 0x7ffffff8, RZ, 0xc0, !PT ;  /* 0x7ffffff802067812 */ /* 0x000fe400078ec0ff */
[----:B------:R-:W-:Y:S02]  /*01f0*/  CS2R R16, SRZ ;  /* 0x0000000000107805 */ /* 0x000fe4000001ff00 */
[----:B------:R-:W-:Y:S02]  /*0200*/  MOV R8, R5 ;  /* 0x0000000500087202 */ /* 0x000fe40000000f00 */
[----:B------:R-:W-:Y:S02]  /*0210*/  MOV R9, R3 ;  /* 0x0000000300097202 */ /* 0x000fe40000000f00 */
[----:B------:R-:W-:Y:S01]  /*0220*/  IADD3 R7, PT, PT, -R6, RZ, RZ ;  /* 0x000000ff06077210 */ /* 0x000fe20007ffe1ff */
[----:B-1----:R-:W-:-:S04]  /*0230*/  UIADD3 UR4, UP0, UPT, UR4, 0x20, URZ ;  /* 0x0000002004047890 */ /* 0x002fc8000ff1e0ff */
[----:B------:R-:W-:-:S12]  /*0240*/  UIADD3.X UR5, UPT, UPT, URZ, UR5, URZ, UP0, !UPT ;  /* 0x00000005ff057290 */ /* 0x000fd800087fe4ff */
.L_x_281:
[----:B------:R-:W1:Y:S01]  /*0250*/  LDC.64 R24, c[0x0][0x388] ;  /* 0x0000e200ff187b82 */ /* 0x000e620000000a00 */
[----:B------:R-:W-:Y:S02]  /*0260*/  MOV R12, UR4 ;  /* 0x00000004000c7c02 */ /* 0x000fe40008000f00 */
[----:B------:R-:W-:-:S03]  /*0270*/  MOV R13, UR5 ;  /* 0x00000005000d7c02 */ /* 0x000fc60008000f00 */
[----:B------:R-:W-:-:S05]  /*0280*/  IMAD.WIDE R12, R8, 0x8, R12 ;  /* 0x00000008080c7825 */ /* 0x000fca00078e020c */
[----:B------:R-:W2:Y:S01]  /*0290*/  LDG.E.64 R14, desc[UR6][R12.64+-0x20] ;  /* 0xffffe0060c0e7981 */ /* 0x000ea2000c1e1b00 */
[----:B-1----:R-:W-:-:S05]  /*02a0*/  IMAD.WIDE R24, R9, 0x8, R24 ;  /* 0x0000000809187825 */ /* 0x002fca00078e0218 */
[----:B---3--:R-:W2:Y:S01]  /*02b0*/  LDG.E.64 R22, desc[UR6][R24.64] ;  /* 0x0000000618167981 */ /* 0x008ea2000c1e1b00 */
[----:B------:R-:W-:Y:S01]  /*02c0*/  IMAD.WIDE R26, R0, 0x8, R24 ;  /* 0x00000008001a7825 */ /* 0x000fe200078e0218 */
[----:B--2---:R-:W-:-:S07]  /*02d0*/  DFMA R22, R14, R22, R16 ;  /* 0x000000160e16722b */ /* 0x004fce0000000010 */
[----:B------:R1:W-:Y:S04]  /*02e0*/  STG.E.64 desc[UR6][R10.64], R22 ;  /* 0x000000160a007986 */ /* 0x0003e8000c101b06 */
[----:B------:R-:W2:Y:S04]  /*02f0*/  LDG.E.64 R16, desc[UR6][R12.64+-0x18] ;  /* 0xffffe8060c107981 */ /* 0x000ea8000c1e1b00 */
[----:B------:R-:W2:Y:S01]  /*0300*/  LDG.E.64 R14, desc[UR6][R26.64] ;  /* 0x000000061a0e7981 */ /* 0x000ea2000c1e1b00 */
[----:B------:R-:W-:Y:S01]  /*0310*/  IMAD.WIDE R20, R0, 0x8, R26 ;  /* 0x0000000800147825 */ /* 0x000fe200078e021a */
[----:B--2---:R-:W-:-:S07]  /*0320*/  DFMA R16, R16, R14, R22 ;  /* 0x0000000e1010722b */ /* 0x004fce0000000016 */
[----:B------:R2:W-:Y:S04]  /*0330*/  STG.E.64 desc[UR6][R10.64], R16 ;  /* 0x000000100a007986 */ /* 0x0005e8000c101b06 */
[----:B------:R-:W3:Y:S04]  /*0340*/  LDG.E.64 R18, desc[UR6][R12.64+-0x10] ;  /* 0xfffff0060c127981 */ /* 0x000ee8000c1e1b00 */
[----:B------:R-:W3:Y:S01]  /*0350*/  LDG.E.64 R14, desc[UR6][R20.64] ;  /* 0x00000006140e7981 */ /* 0x000ee2000c1e1b00 */
[----:B------:R-:W-:Y:S01]  /*0360*/  IMAD.WIDE R24, R0, 0x8, R20 ;  /* 0x0000000800187825 */ /* 0x000fe200078e0214 */
[----:B---3--:R-:W-:-:S07]  /*0370*/  DFMA R18, R18, R14, R16 ;  /* 0x0000000e1212722b */ /* 0x008fce0000000010 */
[----:B------:R3:W-:Y:S04]  /*0380*/  STG.E.64 desc[UR6][R10.64], R18 ;  /* 0x000000120a007986 */ /* 0x0007e8000c101b06 */
[----:B-1----:R-:W4:Y:S04]  /*0390*/  LDG.E.64 R22, desc[UR6][R12.64+-0x8] ;  /* 0xfffff8060c167981 */ /* 0x002f28000c1e1b00 */
[----:B------:R-:W4:Y:S01]  /*03a0*/  LDG.E.64 R14, desc[UR6][R24.64] ;  /* 0x00000006180e7981 */ /* 0x000f22000c1e1b00 */
[----:B------:R-:W-:Y:S01]  /*03b0*/  IMAD.WIDE R26, R0, 0x8, R24 ;  /* 0x00000008001a7825 */ /* 0x000fe200078e0218 */
[----:B----4-:R-:W-:-:S07]  /*03c0*/  DFMA R22, R22, R14, R18 ;  /* 0x0000000e1616722b */ /* 0x010fce0000000012 */
[----:B------:R1:W-:Y:S04]  /*03d0*/  STG.E.64 desc[UR6][R10.64], R22 ;  /* 0x000000160a007986 */ /* 0x0003e8000c101b06 */
[----:B--2---:R-:W2:Y:S04]  /*03e0*/  LDG.E.64 R16, desc[UR6][R12.64] ;  /* 0x000000060c107981 */ /* 0x004ea8000c1e1b00 */
[----:B------:R-:W2:Y:S02]  /*03f0*/  LDG.E.64 R14, desc[UR6][R26.64] ;  /* 0x000000061a0e7981 */ /* 0x000ea4000c1e1b00 */
[----:B--2---:R-:W-:Y:S01]  /*0400*/  DFMA R16, R16, R14, R22 ;  /* 0x0000000e1010722b */ /* 0x004fe20000000016 */
[----:B------:R-:W-:-:S06]  /*0410*/  IMAD.WIDE R14, R0, 0x8, R26 ;  /* 0x00000008000e7825 */ /* 0x000fcc00078e021a */
[----:B------:R2:W-:Y:S04]  /*0420*/  STG.E.64 desc[UR6][R10.64], R16 ;  /* 0x000000100a007986 */ /* 0x0005e8000c101b06 */
[----:B---3--:R-:W3:Y:S04]  /*0430*/  LDG.E.64 R18, desc[UR6][R12.64+0x8] ;  /* 0x000008060c127981 */ /* 0x008ee8000c1e1b00 */
[----:B------:R-:W3:Y:S02]  /*0440*/  LDG.E.64 R20, desc[UR6][R14.64] ;  /* 0x000000060e147981 */ /* 0x000ee4000c1e1b00 */
[----:B---3--:R-:W-:Y:S01]  /*0450*/  DFMA R18, R18, R20, R16 ;  /* 0x000000141212722b */ /* 0x008fe20000000010 */
[----:B------:R-:W-:-:S06]  /*0460*/  IMAD.WIDE R20, R0, 0x8, R14 ;  /* 0x0000000800147825 */ /* 0x000fcc00078e020e */
[----:B------:R3:W-:Y:S04]  /*0470*/  STG.E.64 desc[UR6][R10.64], R18 ;  /* 0x000000120a007986 */ /* 0x0007e8000c101b06 */
[----:B-1----:R-:W4:Y:S04]  /*0480*/  LDG.E.64 R22, desc[UR6][R12.64+0x10] ;  /* 0x000010060c167981 */ /* 0x002f28000c1e1b00 */
[----:B------:R-:W4:Y:S01]  /*0490*/  LDG.E.64 R24, desc[UR6][R20.64] ;  /* 0x0000000614187981 */ /* 0x000f22000c1e1b00 */
[----:B------:R-:W-:Y:S01]  /*04a0*/  IADD3 R7, PT, PT, R7, 0x8, RZ ;  /* 0x0000000807077810 */ /* 0x000fe20007ffe0ff */
[----:B----4-:R-:W-:Y:S01]  /*04b0*/  DFMA R22, R22, R24, R18 ;  /* 0x000000181616722b */ /* 0x010fe20000000012 */
[----:B------:R-:W-:-:S06]  /*04c0*/  IMAD.WIDE R24, R0, 0x8, R20 ;  /* 0x0000000800187825 */ /* 0x000fcc00078e0214 */
[----:B------:R3:W-:Y:S04]  /*04d0*/  STG.E.64 desc[UR6][R10.64], R22 ;  /* 0x000000160a007986 */ /* 0x0007e8000c101b06 */
[----:B--2---:R-:W2:Y:S04]  /*04e0*/  LDG.E.64 R16, desc[UR6][R12.64+0x18] ;  /* 0x000018060c107981 */ /* 0x004ea8000c1e1b00 */
[----:B------:R-:W2:Y:S01]  /*04f0*/  LDG.E.64 R24, desc[UR6][R24.64] ;  /* 0x0000000618187981 */ /* 0x000ea2000c1e1b00 */
[----:B------:R-:W-:Y:S02]  /*0500*/  ISETP.NE.AND P1, PT, R7, RZ, PT ;  /* 0x000000ff0700720c */ /* 0x000fe40003f25270 */
[----:B------:R-:W-:-:S02]  /*0510*/  LEA R9, R0, R9, 0x3 ;  /* 0x0000000900097211 */ /* 0x000fc400078e18ff */
[----:B------:R-:W-:Y:S01]  /*0520*/  IADD3 R8, PT, PT, R8, 0x8, RZ ;  /* 0x0000000808087810 */ /* 0x000fe20007ffe0ff */
[----:B--2---:R-:W-:-:S07]  /*0530*/  DFMA R16, R16, R24, R22 ;  /* 0x000000181010722b */ /* 0x004fce0000000016 */
[----:B------:R3:W-:Y:S01]  /*0540*/  STG.E.64 desc[UR6][R10.64], R16 ;  /* 0x000000100a007986 */ /* 0x0007e2000c101b06 */
[----:B------:R-:W-:Y:S05]  /*0550*/  @P1 BRA `(.L_x_281) ;  /* 0xfffffffc003c1947 */ /* 0x000fea000383ffff */
.L_x_280:
[----:B------:R-:W-:Y:S05]  /*0560*/  @!P0 EXIT ;  /* 0x000000000000894d */ /* 0x000fea0003800000 */
[----:B------:R-:W-:Y:S02]  /*0570*/  ISETP.GE.U32.AND P0, PT, R4, 0x4, PT ;  /* 0x000000040400780c */ /* 0x000fe40003f06070 */
[----:B------:R-:W-:-:S04]  /*0580*/  LOP3.LUT R7, R2, 0x3, RZ, 0xc0, !PT ;  /* 0x0000000302077812 */ /* 0x000fc800078ec0ff */
[----:B------:R-:W-:-:S07]  /*0590*/  ISETP.NE.AND P1, PT, R7, RZ, PT ;  /* 0x000000ff0700720c */ /* 0x000fce0003f25270 */
[----:B------:R-:W-:Y:S06]  /*05a0*/  @!P0 BRA `(.L_x_282) ;  /* 0x0000000000688947 */ /* 0x000fec0003800000 */
[----:B------:R-:W1:Y:S01]  /*05b0*/  LDC.64 R8, c[0x0][0x380] ;  /* 0x0000e000ff087b82 */ /* 0x000e620000000a00 */
[----:B------:R-:W-:Y:S01]  /*05c0*/  IADD3 R13, PT, PT, R5, R6, RZ ;  /* 0x00000006050d7210 */ /* 0x000fe20007ffe0ff */
[----:B---3--:R-:W-:-:S06]  /*05d0*/  IMAD R19, R6, R0, R3 ;  /* 0x0000000006137224 */ /* 0x008fcc00078e0203 */
[----:B------:R-:W2:Y:S01]  /*05e0*/  LDC.64 R14, c[0x0][0x388] ;  /* 0x0000e200ff0e7b82 */ /* 0x000ea20000000a00 */
[----:B-1----:R-:W-:-:S05]  /*05f0*/  IMAD.WIDE R8, R13, 0x8, R8 ;  /* 0x000000080d087825 */ /* 0x002fca00078e0208 */
[----:B------:R-:W3:Y:S01]  /*0600*/  LDG.E.64 R12, desc[UR6][R8.64] ;  /* 0x00000006080c7981 */ /* 0x000ee2000c1e1b00 */
[----:B--2---:R-:W-:-:S05]  /*0610*/  IMAD.WIDE R14, R19, 0x8, R14 ;  /* 0x00000008130e7825 */ /* 0x004fca00078e020e */
[----:B------:R-:W3:Y:S02]  /*0620*/  LDG.E.64 R18, desc[UR6][R14.64] ;  /* 0x000000060e127981 */ /* 0x000ee4000c1e1b00 */
[----:B---3--:R-:W-:Y:S01]  /*0630*/  DFMA R12, R12, R18, R16 ;  /* 0x000000120c0c722b */ /* 0x008fe20000000010 */
[----:B------:R-:W-:-:S06]  /*0640*/  IMAD.WIDE R18, R0, 0x8, R14 ;  /* 0x0000000800127825 */ /* 0x000fcc00078e020e */
[----:B------:R1:W-:Y:S04]  /*0650*/  STG.E.64 desc[UR6][R10.64], R12 ;  /* 0x0000000c0a007986 */ /* 0x0003e8000c101b06 */
[----:B------:R-:W2:Y:S04]  /*0660*/  LDG.E.64 R16, desc[UR6][R8.64+0x8] ;  /* 0x0000080608107981 */ /* 0x000ea8000c1e1b00 */
[----:B------:R-:W2:Y:S01]  /*0670*/  LDG.E.64 R20, desc[UR6][R18.64] ;  /* 0x0000000612147981 */ /* 0x000ea2000c1e1b00 */
        /* <DEDUP_REMOVED lines=10> */
[----:B------:R-:W-:Y:S01]  /*0720*/  IADD3 R6, PT, PT, R6, 0x4, RZ ;  /* 0x0000000406067810 */ /* 0x000fe20007ffe0ff */
[----:B--2---:R-:W-:-:S07]  /*0730*/  DFMA R16, R16, R14, R24 ;  /* 0x0000000e1010722b */ /* 0x004fce0000000018 */
[----:B------:R1:W-:Y:S04]  /*0740*/  STG.E.64 desc[UR6][R10.64], R16 ;  /* 0x000000100a007986 */ /* 0x0003e8000c101b06 */
.L_x_282:
[----:B------:R-:W-:Y:S05]  /*0750*/  @!P1 EXIT ;  /* 0x000000000000994d */ /* 0x000fea0003800000 */
[----:B------:R-:W-:Y:S02]  /*0760*/  ISETP.NE.AND P0, PT, R7, 0x1, PT ;  /* 0x000000010700780c */ /* 0x000fe40003f05270 */
[----:B------:R-:W-:-:S04]  /*0770*/  LOP3.LUT R2, R2, 0x1, RZ, 0xc0, !PT ;  /* 0x0000000102027812 */ /* 0x000fc800078ec0ff */
[----:B------:R-:W-:-:S07]  /*0780*/  ISETP.NE.U32.AND P1, PT, R2, 0x1, PT ;  /* 0x000000010200780c */ /* 0x000fce0003f25070 */
[----:B------:R-:W-:Y:S06]  /*0790*/  @!P0 BRA `(.L_x_283) ;  /* 0x0000000000408947 */ /* 0x000fec0003800000 */
[----:B------:R-:W2:Y:S01]  /*07a0*/  LDC.64 R8, c[0x0][0x380] ;  /* 0x0000e000ff087b82 */ /* 0x000ea20000000a00 */
[----:B------:R-:W-:Y:S01]  /*07b0*/  IADD3 R15, PT, PT, R5, R6, RZ ;  /* 0x00000006050f7210 */ /* 0x000fe20007ffe0ff */
[----:B---3--:R-:W-:-:S06]  /*07c0*/  IMAD R19, R6, R0, R3 ;  /* 0x0000000006137224 */ /* 0x008fcc00078e0203 */
[----:B-1----:R-:W1:Y:S01]  /*07d0*/  LDC.64 R12, c[0x0][0x388] ;  /* 0x0000e200ff0c7b82 */ /* 0x002e620000000a00 */
[----:B--2---:R-:W-:-:S05]  /*07e0*/  IMAD.WIDE R14, R15, 0x8, R8 ;  /* 0x000000080f0e7825 */ /* 0x004fca00078e0208 */
[----:B------:R-:W2:Y:S01]  /*07f0*/  LDG.E.64 R8, desc[UR6][R14.64] ;  /* 0x000000060e087981 */ /* 0x000ea2000c1e1b00 */
[----:B-1----:R-:W-:-:S05]  /*0800*/  IMAD.WIDE R18, R19, 0x8, R12 ;  /* 0x0000000813127825 */ /* 0x002fca00078e020c */
[----:B------:R-:W2:Y:S02]  /*0810*/  LDG.E.64 R12, desc[UR6][R18.64] ;  /* 0x00000006120c7981 */ /* 0x000ea4000c1e1b00 */
[----:B--2---:R-:W-:Y:S01]  /*0820*/  DFMA R8, R8, R12, R16 ;  /* 0x0000000c0808722b */ /* 0x004fe20000000010 */
[----:B------:R-:W-:-:S06]  /*0830*/  IMAD.WIDE R12, R0, 0x8, R18 ;  /* 0x00000008000c7825 */ /* 0x000fcc00078e0212 */
[----:B------:R2:W-:Y:S04]  /*0840*/  STG.E.64 desc[UR6][R10.64], R8 ;  /* 0x000000080a007986 */ /* 0x0005e8000c101b06 */
[----:B------:R-:W3:Y:S04]  /*0850*/  LDG.E.64 R16, desc[UR6][R14.64+0x8] ;  /* 0x000008060e107981 */ /* 0x000ee8000c1e1b00 */
[----:B------:R-:W3:Y:S01]  /*0860*/  LDG.E.64 R12, desc[UR6][R12.64] ;  /* 0x000000060c0c7981 */ /* 0x000ee2000c1e1b00 */
[----:B------:R-:W-:Y:S01]  /*0870*/  IADD3 R6, PT, PT, R6, 0x2, RZ ;  /* 0x0000000206067810 */ /* 0x000fe20007ffe0ff */
[----:B---3--:R-:W-:-:S07]  /*0880*/  DFMA R16, R16, R12, R8 ;  /* 0x0000000c1010722b */ /* 0x008fce0000000008 */
[----:B------:R2:W-:Y:S04]  /*0890*/  STG.E.64 desc[UR6][R10.64], R16 ;  /* 0x000000100a007986 */ /* 0x0005e8000c101b06 */
.L_x_283:
[----:B------:R-:W-:Y:S05]  /*08a0*/  @P1 EXIT ;  /* 0x000000000000194d */ /* 0x000fea0003800000 */
[----:B--2---:R-:W2:Y:S01]  /*08b0*/  LDC.64 R8, c[0x0][0x380] ;  /* 0x0000e000ff087b82 */ /* 0x004ea20000000a00 */
[----:B------:R-:W-:Y:S01]  /*08c0*/  IADD3 R5, PT, PT, R5, R6, RZ ;  /* 0x0000000605057210 */ /* 0x000fe20007ffe0ff */
[----:B------:R-:W-:-:S06]  /*08d0*/  IMAD R7, R6, R0, R3 ;  /* 0x0000000006077224 */ /* 0x000fcc00078e0203 */
[----:B-1----:R-:W1:Y:S01]  /*08e0*/  LDC.64 R12, c[0x0][0x388] ;  /* 0x0000e200ff0c7b82 */ /* 0x002e620000000a00 */
[----:B--2---:R-:W-:-:S06]  /*08f0*/  IMAD.WIDE R2, R5, 0x8, R8 ;  /* 0x0000000805027825 */ /* 0x004fcc00078e0208 */
[----:B------:R-:W3:Y:S01]  /*0900*/  LDG.E.64 R2, desc[UR6][R2.64] ;  /* 0x0000000602027981 */ /* 0x000ee2000c1e1b00 */
[----:B-1----:R-:W-:-:S06]  /*0910*/  IMAD.WIDE R4, R7, 0x8, R12 ;  /* 0x0000000807047825 */ /* 0x002fcc00078e020c */
[----:B------:R-:W3:Y:S02]  /*0920*/  LDG.E.64 R4, desc[UR6][R4.64] ;  /* 0x0000000604047981 */ /* 0x000ee4000c1e1b00 */
[----:B---3--:R-:W-:-:S07]  /*0930*/  DFMA R16, R2, R4, R16 ;  /* 0x000000040210722b */ /* 0x008fce0000000010 */
[----:B------:R-:W-:Y:S01]  /*0940*/  STG.E.64 desc[UR6][R10.64], R16 ;  /* 0x000000100a007986 */ /* 0x000fe2000c101b06 */
[----:B------:R-:W-:Y:S05]  /*0950*/  EXIT ;  /* 0x000000000000794d */ /* 0x000fea0003800000 */
.L_x_284:
        /* <DEDUP_REMOVED lines=10> */
.L_x_315:


//--------------------- .text._Z7realroiPdS_Piiiii --------------------------
	.section	.text._Z7realroiPdS_Piiiii,"ax",@progbits
	.align	128
        .global         _Z7realroiPdS_Piiiii
        .type           _Z7realroiPdS_Piiiii,@function
        .size           _Z7realroiPdS_Piiiii,(.L_x_316 - _Z7realroiPdS_Piiiii)
        .other          _Z7realroiPdS_Piiiii,@"STO_CUDA_ENTRY STV_DEFAULT"
_Z7realroiPdS_Piiiii:
.text._Z7realroiPdS_Piiiii:
[----:B------:R-:W-:Y:S01]  /*0000*/  LDC R1, c[0x0][0x37c] ;  /* 0x0000df00ff017b82 */ /* 0x000fe20000000800 */
[----:B------:R-:W0:Y:S07]  /*0010*/  S2R R5, SR_TID.Y ;  /* 0x0000000000057919 */ /* 0x000e2e0000002200 */
[----:B------:R-:W1:Y:S01]  /*0020*/  LDC R3, c[0x0][0x360] ;  /* 0x0000d800ff037b82 */ /* 0x000e620000000800 */
[----:B------:R-:W2:Y:S01]  /*0030*/  LDCU UR6, c[0x0][0x3a0] ;  /* 0x00007400ff0677ac */ /* 0x000ea20008000800 */
[----:B------:R-:W1:Y:S01]  /*0040*/  S2R R2, SR_TID.X ;  /* 0x0000000000027919 */ /* 0x000e620000002100 */
[----:B------:R-:W3:Y:S05]  /*0050*/  LDCU UR7, c[0x0][0x398] ;  /* 0x00007300ff0777ac */ /* 0x000eea0008000800 */
[----:B------:R-:W0:Y:S08]  /*0060*/  S2UR UR5, SR_CTAID.Y ;  /* 0x00000000000579c3 */ /* 0x000e300000002600 */
[----:B------:R-:W0:Y:S08]  /*0070*/  LDC R0, c[0x0][0x364] ;  /* 0x0000d900ff007b82 */ /* 0x000e300000000800 */
[----:B------:R-:W1:Y:S01]  /*0080*/  S2UR UR4, SR_CTAID.X ;  /* 0x00000000000479c3 */ /* 0x000e620000002500 */
[----:B0-----:R-:W-:-:S05]  /*0090*/  IMAD R0, R0, UR5, R5 ;  /* 0x0000000500007c24 */ /* 0x001fca000f8e0205 */
[----:B--2---:R-:W-:Y:S01]  /*00a0*/  ISETP.GE.AND P0, PT, R0, UR6, PT ;  /* 0x0000000600007c0c */ /* 0x004fe2000bf06270 */
[----:B-1----:R-:W-:-:S05]  /*00b0*/  IMAD R3, R3, UR4, R2 ;  /* 0x0000000403037c24 */ /* 0x002fca000f8e0202 */
[----:B---3--:R-:W-:-:S13]  /*00c0*/  ISETP.GE.OR P0, PT, R3, UR7, P0 ;  /* 0x0000000703007c0c */ /* 0x008fda0008706670 */
[----:B------:R-:W-:Y:S05]  /*00d0*/  @P0 EXIT ;  /* 0x000000000000094d */ /* 0x000fea0003800000 */
[----:B------:R-:W0:Y:S01]  /*00e0*/  LDC R8, c[0x0][0x3a4] ;  /* 0x0000e900ff087b82 */ /* 0x000e220000000800 */
[----:B------:R-:W-:Y:S01]  /*00f0*/  IABS R10, R3 ;  /* 0x00000003000a7213 */ /* 0x000fe20000000000 */
[----:B------:R-:W1:Y:S01]  /*0100*/  LDCU.64 UR4, c[0x0][0x358] ;  /* 0x00006b00ff0477ac */ /* 0x000e620008000a00 */
[----:B------:R-:W2:Y:S01]  /*0110*/  LDCU UR7, c[0x0][0x39c] ;  /* 0x00007380ff0777ac */ /* 0x000ea20008000800 */
[----:B0-----:R-:W-:-:S04]  /*0120*/  IABS R7, R8 ;  /* 0x0000000800077213 */ /* 0x001fc80000000000 */
[----:B------:R-:W0:Y:S08]  /*0130*/  I2F.RP R2, R7 ;  /* 0x0000000700027306 */ /* 0x000e300000209400 */
[----:B0-----:R-:W0:Y:S02]  /*0140*/  MUFU.RCP R2, R2 ;  /* 0x0000000200027308 */ /* 0x001e240000001000 */
[----:B0-----:R-:W-:-:S06]  /*0150*/  VIADD R4, R2, 0xffffffe ;  /* 0x0ffffffe02047836 */ /* 0x001fcc0000000000 */
[----:B------:R0:W3:Y:S02]  /*0160*/  F2I.FTZ.U32.TRUNC.NTZ R5, R4 ;  /* 0x0000000400057305 */ /* 0x0000e4000021f000 */
[----:B0-----:R-:W-:Y:S02]  /*0170*/  HFMA2 R4, -RZ, RZ, 0, 0 ;  /* 0x00000000ff047431 */ /* 0x001fe400000001ff */
[----:B---3--:R-:W-:-:S04]  /*0180*/  IMAD.MOV R6, RZ, RZ, -R5 ;  /* 0x000000ffff067224 */ /* 0x008fc800078e0a05 */
[----:B------:R-:W-:-:S04]  /*0190*/  IMAD R9, R6, R7, RZ ;  /* 0x0000000706097224 */ /* 0x000fc800078e02ff */
[----:B------:R-:W-:-:S06]  /*01a0*/  IMAD.HI.U32 R5, R5, R9, R4 ;  /* 0x0000000905057227 */ /* 0x000fcc00078e0004 */
[----:B------:R-:W-:Y:S02]  /*01b0*/  IMAD.HI.U32 R6, R5, R10, RZ ;  /* 0x0000000a05067227 */ /* 0x000fe400078e00ff */
[----:B------:R-:W0:Y:S02]  /*01c0*/  LDC.64 R4, c[0x0][0x390] ;  /* 0x0000e400ff047b82 */ /* 0x000e240000000a00 */
        /* <DEDUP_REMOVED lines=9> */
[----:B------:R-:W-:-:S06]  /*0260*/  @P0 IADD3 R6, PT, PT, R6, 0x1, RZ ;  /* 0x0000000106060810 */ /* 0x000fcc0007ffe0ff */
[----:B------:R-:W-:Y:S02]  /*0270*/  @!P1 IADD3 R6, PT, PT, -R6, RZ, RZ ;  /* 0x000000ff06069210 */ /* 0x000fe40007ffe1ff */
[----:B------:R-:W-:-:S05]  /*0280*/  @!P2 LOP3.LUT R6, RZ, R8, RZ, 0x33, !PT ;  /* 0x00000008ff06a212 */ /* 0x000fca00078e33ff */
[----:B0-----:R-:W-:Y:S02]  /*0290*/  IMAD.WIDE R4, R6, 0x4, R4 ;  /* 0x0000000406047825 */ /* 0x001fe400078e0204 */
[----:B------:R-:W0:Y:S04]  /*02a0*/  LDC.64 R6, c[0x0][0x380] ;  /* 0x0000e000ff067b82 */ /* 0x000e280000000a00 */
[----:B-1----:R-:W3:Y:S01]  /*02b0*/  LDG.E R4, desc[UR4][R4.64] ;  /* 0x0000000404047981 */ /* 0x002ee2000c1e1900 */
[----:B--2---:R-:W-:-:S05]  /*02c0*/  IMAD R9, R3, UR7, R0 ;  /* 0x0000000703097c24 */ /* 0x004fca000f8e0200 */
[----:B---3--:R-:W-:-:S05]  /*02d0*/  IADD3 R9, PT, PT, R9, -0x23, R4 ;  /* 0xffffffdd09097810 */ /* 0x008fca0007ffe004 */
[----:B0-----:R-:W-:Y:S02]  /*02e0*/  IMAD.WIDE R6, R9, 0x8, R6 ;  /* 0x0000000809067825 */ /* 0x001fe400078e0206 */
[----:B------:R-:W0:Y:S04]  /*02f0*/  LDC.64 R8, c[0x0][0x388] ;  /* 0x0000e200ff087b82 */ /* 0x000e280000000a00 */
[----:B------:R-:W2:Y:S01]  /*0300*/  LDG.E.64 R6, desc[UR4][R6.64] ;  /* 0x0000000406067981 */ /* 0x000ea2000c1e1b00 */
[----:B------:R-:W-:-:S04]  /*0310*/  IMAD R3, R3, UR6, R0 ;  /* 0x0000000603037c24 */ /* 0x000fc8000f8e0200 */
[----:B0-----:R-:W-:-:S05]  /*0320*/  IMAD.WIDE R2, R3, 0x8, R8 ;  /* 0x0000000803027825 */ /* 0x001fca00078e0208 */
[----:B--2---:R-:W-:Y:S01]  /*0330*/  STG.E.64 desc[UR4][R2.64], R6 ;  /* 0x0000000602007986 */ /* 0x004fe2000c101b04 */
[----:B------:R-:W-:Y:S05]  /*0340*/  EXIT ;  /* 0x000000000000794d */ /* 0x000fea0003800000 */
.L_x_285:
        /* <DEDUP_REMOVED lines=11> */
.L_x_316:


//--------------------- .text._Z8getindexPdS_S_S_Piiiiii --------------------------
	.section	.text._Z8getindexPdS_S_S_Piiiiii,"ax",@progbits
	.align	128
        .global         _Z8getindexPdS_S_S_Piiiiii
        .type           _Z8getindexPdS_S_S_Piiiiii,@function
        .size           _Z8getindexPdS_S_S_Piiiiii,(.L_x_317 - _Z8getindexPdS_S_S_Piiiiii)
        .other          _Z8getindexPdS_S_S_Piiiiii,@"STO_CUDA_ENTRY STV_DEFAULT"
_Z8getindexPdS_S_S_Piiiiii:
.text._Z8getindexPdS_S_S_Piiiiii:
        /* <DEDUP_REMOVED lines=15> */
[----:B------:R-:W2:Y:S01]  /*00f0*/  LDCU.64 UR8, c[0x0][0x358] ;  /* 0x00006b00ff0877ac */ /* 0x000ea20008000a00 */
[----:B0-----:R-:W-:Y:S01]  /*0100*/  UISETP.GE.AND UP0, UPT, UR7, 0x2, UPT ;  /* 0x000000020700788c */ /* 0x001fe2000bf06270 */
[----:B-1----:R-:W-:-:S08]  /*0110*/  IMAD.WIDE R2, R0, 0x4, R2 ;  /* 0x0000000400027825 */ /* 0x002fd000078e0202 */
[----:B--2---:R-:W-:Y:S05]  /*0120*/  BRA.U !UP0, `(.L_x_286) ;  /* 0x0000000d08747547 */ /* 0x004fea000b800000 */
[----:B------:R-:W0:Y:S02]  /*0130*/  LDC.64 R4, c[0x0][0x388] ;  /* 0x0000e200ff047b82 */ /* 0x000e240000000a00 */
[----:B0-----:R-:W5:Y:S01]  /*0140*/  LDG.E.64 R4, desc[UR8][R4.64] ;  /* 0x0000000804047981 */ /* 0x001f62000c1e1b00 */
[----:B------:R-:W-:Y:S01]  /*0150*/  UIADD3 UR5, UPT, UPT, UR7, -0x2, URZ ;  /* 0xfffffffe07057890 */ /* 0x000fe2000fffe0ff */
[----:B------:R-:W-:Y:S01]  /*0160*/  HFMA2 R11, -RZ, RZ, 0, 5.9604644775390625e-08 ;  /* 0x00000001ff0b7431 */ /* 0x000fe200000001ff */
[----:B------:R-:W-:Y:S02]  /*0170*/  UIADD3 UR4, UPT, UPT, UR7, -0x1, URZ ;  /* 0xffffffff07047890 */ /* 0x000fe4000fffe0ff */
[----:B------:R-:W-:Y:S01]  /*0180*/  IMAD R10, R0, UR7, RZ ;  /* 0x00000007000a7c24 */ /* 0x000fe2000f8e02ff */
[----:B------:R-:W-:Y:S02]  /*0190*/  UISETP.GE.U32.AND UP0, UPT, UR5, 0xf, UPT ;  /* 0x0000000f0500788c */ /* 0x000fe4000bf06070 */
[----:B------:R-:W-:-:S07]  /*01a0*/  ULOP3.LUT UR6, UR4, 0xf, URZ, 0xc0, !UPT ;  /* 0x0000000f04067892 */ /* 0x000fce000f8ec0ff */
[----:B------:R-:W-:Y:S05]  /*01b0*/  BRA.U !UP0, `(.L_x_287) ;  /* 0x0000000508b07547 */ /* 0x000fea000b800000 */
[----:B------:R-:W0:Y:S01]  /*01c0*/  LDC.64 R6, c[0x0][0x388] ;  /* 0x0000e200ff067b82 */ /* 0x000e220000000a00 */
[----:B------:R-:W-:Y:S01]  /*01d0*/  ULOP3.LUT UR5, UR4, 0xfffffff0, URZ, 0xc0, !UPT ;  /* 0xfffffff004057892 */ /* 0x000fe2000f8ec0ff */
[----:B------:R-:W-:Y:S01]  /*01e0*/  IMAD.MOV.U32 R11, RZ, RZ, 0x8 ;  /* 0x00000008ff0b7424 */ /* 0x000fe200078e00ff */
[----:B------:R-:W-:Y:S02]  /*01f0*/  MOV R12, R10 ;  /* 0x0000000a000c7202 */ /* 0x000fe40000000f00 */
[----:B------:R-:W-:-:S12]  /*0200*/  UIADD3 UR5, UPT, UPT, -UR5, URZ, URZ ;  /* 0x000000ff05057290 */ /* 0x000fd8000fffe1ff */
.L_x_288:
[----:B------:R-:W-:-:S04]  /*0210*/  VIADD R9, R12, 0x1 ;  /* 0x000000010c097836 */ /* 0x000fc80000000000 */
[----:B0-----:R-:W-:-:S05]  /*0220*/  IMAD.WIDE R8, R9, 0x8, R6 ;  /* 0x0000000809087825 */ /* 0x001fca00078e0206 */
[----:B--2---:R-:W2:Y:S02]  /*0230*/  LDG.E.64 R14, desc[UR8][R8.64] ;  /* 0x00000008080e7981 */ /* 0x004ea4000c1e1b00 */
[----:B--2--5:R-:W-:-:S14]  /*0240*/  DSETP.GEU.AND P0, PT, R14, R4, PT ;  /* 0x000000040e00722a */ /* 0x024fdc0003f0e000 */
[----:B------:R-:W-:-:S05]  /*0250*/  @!P0 IADD3 R13, PT, PT, R11, -0x7, RZ ;  /* 0xfffffff90b0d8810 */ /* 0x000fca0007ffe0ff */
[----:B------:R0:W-:Y:S04]  /*0260*/  @!P0 STG.E desc[UR8][R2.64], R13 ;  /* 0x0000000d02008986 */ /* 0x0001e8000c101908 */
[----:B------:R-:W2:Y:S01]  /*0270*/  LDG.E.64 R16, desc[UR8][R8.64+0x8] ;  /* 0x0000080808107981 */ /* 0x000ea2000c1e1b00 */
[----:B------:R-:W-:Y:S01]  /*0280*/  @!P0 IMAD.MOV.U32 R4, RZ, RZ, R14 ;  /* 0x000000ffff048224 */ /* 0x000fe200078e000e */
[----:B------:R-:W-:-:S06]  /*0290*/  @!P0 MOV R5, R15 ;  /* 0x0000000f00058202 */ /* 0x000fcc0000000f00 */
[----:B--2---:R-:W-:-:S14]  /*02a0*/  DSETP.GEU.AND P0, PT, R16, R4, PT ;  /* 0x000000041000722a */ /* 0x004fdc0003f0e000 */
[----:B------:R-:W-:-:S05]  /*02b0*/  @!P0 VIADD R19, R11, 0xfffffffa ;  /* 0xfffffffa0b138836 */ /* 0x000fca0000000000 */
[----:B------:R1:W-:Y:S04]  /*02c0*/  @!P0 STG.E desc[UR8][R2.64], R19 ;  /* 0x0000001302008986 */ /* 0x0003e8000c101908 */
[----:B------:R-:W2:Y:S01]  /*02d0*/  LDG.E.64 R14, desc[UR8][R8.64+0x10] ;  /* 0x00001008080e7981 */ /* 0x000ea2000c1e1b00 */
[----:B------:R-:W-:Y:S01]  /*02e0*/  @!P0 MOV R4, R16 ;  /* 0x0000001000048202 */ /* 0x000fe20000000f00 */
[----:B------:R-:W-:-:S06]  /*02f0*/  @!P0 IMAD.MOV.U32 R5, RZ, RZ, R17 ;  /* 0x000000ffff058224 */ /* 0x000fcc00078e0011 */
[----:B--2---:R-:W-:-:S14]  /*0300*/  DSETP.GEU.AND P0, PT, R14, R4, PT ;  /* 0x000000040e00722a */ /* 0x004fdc0003f0e000 */
[----:B------:R-:W-:-:S05]  /*0310*/  @!P0 IADD3 R21, PT, PT, R11, -0x5, RZ ;  /* 0xfffffffb0b158810 */ /* 0x000fca0007ffe0ff */
[----:B------:R2:W-:Y:S04]  /*0320*/  @!P0 STG.E desc[UR8][R2.64], R21 ;  /* 0x0000001502008986 */ /* 0x0005e8000c101908 */
[----:B------:R-:W3:Y:S01]  /*0330*/  LDG.E.64 R16, desc[UR8][R8.64+0x18] ;  /* 0x0000180808107981 */ /* 0x000ee2000c1e1b00 */
[----:B------:R-:W-:Y:S01]  /*0340*/  @!P0 IMAD.MOV.U32 R4, RZ, RZ, R14 ;  /* 0x000000ffff048224 */ /* 0x000fe200078e000e */
[----:B------:R-:W-:-:S06]  /*0350*/  @!P0 MOV R5, R15 ;  /* 0x0000000f00058202 */ /* 0x000fcc0000000f00 */
[----:B---3--:R-:W-:-:S14]  /*0360*/  DSETP.GEU.AND P0, PT, R16, R4, PT ;  /* 0x000000041000722a */ /* 0x008fdc0003f0e000 */
[----:B0-----:R-:W-:-:S05]  /*0370*/  @!P0 VIADD R13, R11, 0xfffffffc ;  /* 0xfffffffc0b0d8836 */ /* 0x001fca0000000000 */
[----:B------:R0:W-:Y:S04]  /*0380*/  @!P0 STG.E desc[UR8][R2.64], R13 ;  /* 0x0000000d02008986 */ /* 0x0001e8000c101908 */
[----:B------:R-:W3:Y:S01]  /*0390*/  LDG.E.64 R14, desc[UR8][R8.64+0x20] ;  /* 0x00002008080e7981 */ /* 0x000ee2000c1e1b00 */
[----:B------:R-:W-:Y:S01]  /*03a0*/  @!P0 MOV R4, R16 ;  /* 0x0000001000048202 */ /* 0x000fe20000000f00 */
[----:B------:R-:W-:-:S06]  /*03b0*/  @!P0 IMAD.MOV.U32 R5, RZ, RZ, R17 ;  /* 0x000000ffff058224 */ /* 0x000fcc00078e0011 */
[----:B---3--:R-:W-:-:S14]  /*03c0*/  DSETP.GEU.AND P0, PT, R14, R4, PT ;  /* 0x000000040e00722a */ /* 0x008fdc0003f0e000 */
[----:B-1----:R-:W-:-:S05]  /*03d0*/  @!P0 IADD3 R19, PT, PT, R11, -0x3, RZ ;  /* 0xfffffffd0b138810 */ /* 0x002fca0007ffe0ff */
[----:B------:R1:W-:Y:S04]  /*03e0*/  @!P0 STG.E desc[UR8][R2.64], R19 ;  /* 0x0000001302008986 */ /* 0x0003e8000c101908 */
[----:B------:R-:W3:Y:S01]  /*03f0*/  LDG.E.64 R16, desc[UR8][R8.64+0x28] ;  /* 0x0000280808107981 */ /* 0x000ee2000c1e1b00 */
[----:B------:R-:W-:Y:S01]  /*0400*/  @!P0 IMAD.MOV.U32 R4, RZ, RZ, R14 ;  /* 0x000000ffff048224 */ /* 0x000fe200078e000e */
[----:B------:R-:W-:-:S06]  /*0410*/  @!P0 MOV R5, R15 ;  /* 0x0000000f00058202 */ /* 0x000fcc0000000f00 */
[----:B---3--:R-:W-:-:S14]  /*0420*/  DSETP.GEU.AND P0, PT, R16, R4, PT ;  /* 0x000000041000722a */ /* 0x008fdc0003f0e000 */
[----:B--2---:R-:W-:-:S05]  /*0430*/  @!P0 VIADD R21, R11, 0xfffffffe ;  /* 0xfffffffe0b158836 */ /* 0x004fca0000000000 */
[----:B------:R-:W-:Y:S04]  /*0440*/  @!P0 STG.E desc[UR8][R2.64], R21 ;  /* 0x0000001502008986 */ /* 0x000fe8000c101908 */
[----:B------:R-:W2:Y:S01]  /*0450*/  LDG.E.64 R14, desc[UR8][R8.64+0x30] ;  /* 0x00003008080e7981 */ /* 0x000ea2000c1e1b00 */
[----:B------:R-:W-:Y:S01]  /*0460*/  @!P0 MOV R4, R16 ;  /* 0x0000001000048202 */ /* 0x000fe20000000f00 */
[----:B------:R-:W-:-:S06]  /*0470*/  @!P0 IMAD.MOV.U32 R5, RZ, RZ, R17 ;  /* 0x000000ffff058224 */ /* 0x000fcc00078e0011 */
[----:B--2---:R-:W-:-:S14]  /*0480*/  DSETP.GEU.AND P0, PT, R14, R4, PT ;  /* 0x000000040e00722a */ /* 0x004fdc0003f0e000 */
[----:B0-----:R-:W-:-:S05]  /*0490*/  @!P0 IADD3 R13, PT, PT, R11, -0x1, RZ ;  /* 0xffffffff0b0d8810 */ /* 0x001fca0007ffe0ff */
[----:B------:R0:W-:Y:S04]  /*04a0*/  @!P0 STG.E desc[UR8][R2.64], R13 ;  /* 0x0000000d02008986 */ /* 0x0001e8000c101908 */
[----:B------:R-:W2:Y:S01]  /*04b0*/  LDG.E.64 R16, desc[UR8][R8.64+0x38] ;  /* 0x0000380808107981 */ /* 0x000ea2000c1e1b00 */
[----:B------:R-:W-:Y:S01]  /*04c0*/  @!P0 IMAD.MOV.U32 R4, RZ, RZ, R14 ;  /* 0x000000ffff048224 */ /* 0x000fe200078e000e */
[----:B------:R-:W-:-:S06]  /*04d0*/  @!P0 MOV R5, R15 ;  /* 0x0000000f00058202 */ /* 0x000fcc0000000f00 */
[----:B--2---:R-:W-:-:S14]  /*04e0*/  DSETP.GEU.AND P0, PT, R16, R4, PT ;  /* 0x000000041000722a */ /* 0x004fdc0003f0e000 */
[----:B------:R-:W-:Y:S04]  /*04f0*/  @!P0 STG.E desc[UR8][R2.64], R11 ;  /* 0x0000000b02008986 */ /* 0x000fe8000c101908 */
[----:B------:R-:W2:Y:S01]  /*0500*/  LDG.E.64 R14, desc[UR8][R8.64+0x40] ;  /* 0x00004008080e7981 */ /* 0x000ea2000c1e1b00 */
[----:B------:R-:W-:Y:S01]  /*0510*/  @!P0 IMAD.MOV.U32 R4, RZ, RZ, R16 ;  /* 0x000000ffff048224 */ /* 0x000fe200078e0010 */
[----:B------:R-:W-:-:S06]  /*0520*/  @!P0 MOV R5, R17 ;  /* 0x0000001100058202 */ /* 0x000fcc0000000f00 */
[----:B--2---:R-:W-:-:S14]  /*0530*/  DSETP.GEU.AND P0, PT, R14, R4, PT ;  /* 0x000000040e00722a */ /* 0x004fdc0003f0e000 */
[----:B-1----:R-:W-:-:S05]  /*0540*/  @!P0 VIADD R19, R11, 0x1 ;  /* 0x000000010b138836 */ /* 0x002fca0000000000 */
[----:B------:R1:W-:Y:S04]  /*0550*/  @!P0 STG.E desc[UR8][R2.64], R19 ;  /* 0x0000001302008986 */ /* 0x0003e8000c101908 */
[----:B------:R-:W2:Y:S01]  /*0560*/  LDG.E.64 R16, desc[UR8][R8.64+0x48] ;  /* 0x0000480808107981 */ /* 0x000ea2000c1e1b00 */
[----:B------:R-:W-:Y:S01]  /*0570*/  @!P0 MOV R4, R14 ;  /* 0x0000000e00048202 */ /* 0x000fe20000000f00 */
[----:B------:R-:W-:-:S06]  /*0580*/  @!P0 IMAD.MOV.U32 R5, RZ, RZ, R15 ;  /* 0x000000ffff058224 */ /* 0x000fcc00078e000f */
[----:B--2---:R-:W-:-:S14]  /*0590*/  DSETP.GEU.AND P0, PT, R16, R4, PT ;  /* 0x000000041000722a */ /* 0x004fdc0003f0e000 */
[----:B0-----:R-:W-:-:S05]  /*05a0*/  @!P0 IADD3 R13, PT, PT, R11, 0x2, RZ ;  /* 0x000000020b0d8810 */ /* 0x001fca0007ffe0ff */
[----:B------:R0:W-:Y:S04]  /*05b0*/  @!P0 STG.E desc[UR8][R2.64], R13 ;  /* 0x0000000d02008986 */ /* 0x0001e8000c101908 */
[----:B------:R-:W2:Y:S01]  /*05c0*/  LDG.E.64 R14, desc[UR8][R8.64+0x50] ;  /* 0x00005008080e7981 */ /* 0x000ea2000c1e1b00 */
[----:B------:R-:W-:Y:S01]  /*05d0*/  @!P0 IMAD.MOV.U32 R4, RZ, RZ, R16 ;  /* 0x000000ffff048224 */ /* 0x000fe200078e0010 */
[----:B------:R-:W-:-:S06]  /*05e0*/  @!P0 MOV R5, R17 ;  /* 0x0000001100058202 */ /* 0x000fcc0000000f00 */
[----:B--2---:R-:W-:-:S14]  /*05f0*/  DSETP.GEU.AND P0, PT, R14, R4, PT ;  /* 0x000000040e00722a */ /* 0x004fdc0003f0e000 */
[----:B------:R-:W-:-:S05]  /*0600*/  @!P0 VIADD R21, R11, 0x3 ;  /* 0x000000030b158836 */ /* 0x000fca0000000000 */
[----:B------:R2:W-:Y:S04]  /*0610*/  @!P0 STG.E desc[UR8][R2.64], R21 ;  /* 0x0000001502008986 */ /* 0x0005e8000c101908 */
[----:B------:R-:W3:Y:S01]  /*0620*/  LDG.E.64 R16, desc[UR8][R8.64+0x58] ;  /* 0x0000580808107981 */ /* 0x000ee2000c1e1b00 */
[----:B------:R-:W-:Y:S01]  /*0630*/  @!P0 MOV R4, R14 ;  /* 0x0000000e00048202 */ /* 0x000fe20000000f00 */
[----:B------:R-:W-:-:S06]  /*0640*/  @!P0 IMAD.MOV.U32 R5, RZ, RZ, R15 ;  /* 0x000000ffff058224 */ /* 0x000fcc00078e000f */
[----:B---3--:R-:W-:-:S14]  /*0650*/  DSETP.GEU.AND P0, PT, R16, R4, PT ;  /* 0x000000041000722a */ /* 0x008fdc0003f0e000 */
[----:B-1----:R-:W-:-:S05]  /*0660*/  @!P0 IADD3 R19, PT, PT, R11, 0x4, RZ ;  /* 0x000000040b138810 */ /* 0x002fca0007ffe0ff */
        /* <DEDUP_REMOVED lines=11> */
[----:B--2---:R-:W-:-:S05]  /*0720*/  @!P0 IADD3 R21, PT, PT, R11, 0x6, RZ ;  /* 0x000000060b158810 */ /* 0x004fca0007ffe0ff */
[----:B------:R2:W-:Y:S04]  /*0730*/  @!P0 STG.E desc[UR8][R2.64], R21 ;  /* 0x0000001502008986 */ /* 0x0005e8000c101908 */
[----:B------:R-:W3:Y:S01]  /*0740*/  LDG.E.64 R14, desc[UR8][R8.64+0x70] ;  /* 0x00007008080e7981 */ /* 0x000ee2000c1e1b00 */
[----:B------:R-:W-:Y:S01]  /*0750*/  @!P0 IMAD.MOV.U32 R4, RZ, RZ, R16 ;  /* 0x000000ffff048224 */ /* 0x000fe200078e0010 */
[----:B------:R-:W-:-:S06]  /*0760*/  @!P0 MOV R5, R17 ;  /* 0x0000001100058202 */ /* 0x000fcc0000000f00 */
[----:B---3--:R-:W-:-:S14]  /*0770*/  DSETP.GEU.AND P0, PT, R14, R4, PT ;  /* 0x000000040e00722a */ /* 0x008fdc0003f0e000 */
[----:B-1----:R-:W-:-:S05]  /*0780*/  @!P0 VIADD R19, R11, 0x7 ;  /* 0x000000070b138836 */ /* 0x002fca0000000000 */
[----:B------:R2:W-:Y:S04]  /*0790*/  @!P0 STG.E desc[UR8][R2.64], R19 ;  /* 0x0000001302008986 */ /* 0x0005e8000c101908 */
[----:B------:R-:W3:Y:S01]  /*07a0*/  LDG.E.64 R16, desc[UR8][R8.64+0x78] ;  /* 0x0000780808107981 */ /* 0x000ee2000c1e1b00 */
[----:B------:R-:W-:Y:S01]  /*07b0*/  @!P0 MOV R4, R14 ;  /* 0x0000000e00048202 */ /* 0x000fe20000000f00 */
[----:B------:R-:W-:Y:S01]  /*07c0*/  @!P0 IMAD.MOV.U32 R5, RZ, RZ, R15 ;  /* 0x000000ffff058224 */ /* 0x000fe200078e000f */
[----:B------:R-:W-:Y:S01]  /*07d0*/  UIADD3 UR5, UPT, UPT, UR5, 0x10, URZ ;  /* 0x0000001005057890 */ /* 0x000fe2000fffe0ff */
[----:B------:R-:W-:-:S03]  /*07e0*/  VIADD R12, R12, 0x10 ;  /* 0x000000100c0c7836 */ /* 0x000fc60000000000 */
[----:B------:R-:W-:Y:S01]  /*07f0*/  UISETP.NE.AND UP0, UPT, UR5, URZ, UPT ;  /* 0x000000ff0500728c */ /* 0x000fe2000bf05270 */
[----:B---3--:R-:W-:-:S14]  /*0800*/  DSETP.GEU.AND P0, PT, R16, R4, PT ;  /* 0x000000041000722a */ /* 0x008fdc0003f0e000 */
[C---:B0-----:R-:W-:Y:S01]  /*0810*/  @!P0 IADD3 R13, PT, PT, R11.reuse, 0x8, RZ ;  /* 0x000000080b0d8810 */ /* 0x041fe20007ffe0ff */
[----:B------:R-:W-:Y:S01]  /*0820*/  @!P0 IMAD.MOV.U32 R4, RZ, RZ, R16 ;  /* 0x000000ffff048224 */ /* 0x000fe200078e0010 */
[----:B------:R-:W-:Y:S02]  /*0830*/  @!P0 MOV R5, R17 ;  /* 0x0000001100058202 */ /* 0x000fe40000000f00 */
[----:B------:R-:W-:Y:S01]  /*0840*/  IADD3 R11, PT, PT, R11, 0x10, RZ ;  /* 0x000000100b0b7810 */ /* 0x000fe20007ffe0ff */
[----:B------:R2:W-:Y:S01]  /*0850*/  @!P0 STG.E desc[UR8][R2.64], R13 ;  /* 0x0000000d02008986 */ /* 0x0005e2000c101908 */
[----:B------:R-:W-:Y:S05]  /*0860*/  BRA.U UP0, `(.L_x_288) ;  /* 0xfffffff900687547 */ /* 0x000fea000b83ffff */
[----:B------:R-:W-:-:S07]  /*0870*/  VIADD R11, R11, 0xfffffff9 ;  /* 0xfffffff90b0b7836 */ /* 0x000fce0000000000 */
.L_x_287:
[----:B------:R-:W-:-:S09]  /*0880*/  UISETP.NE.AND UP0, UPT, UR6, URZ, UPT ;  /* 0x000000ff0600728c */ /* 0x000fd2000bf05270 */
[----:B------:R-:W-:Y:S05]  /*0890*/  BRA.U !UP0, `(.L_x_286) ;  /* 0x0000000508987547 */ /* 0x000fea000b800000 */
[----:B------:R-:W-:Y:S02]  /*08a0*/  UISETP.GE.U32.AND UP0, UPT, UR6, 0x8, UPT ;  /* 0x000000080600788c */ /* 0x000fe4000bf06070 */
[----:B------:R-:W-:-:S04]  /*08b0*/  ULOP3.LUT UR5, UR4, 0x7, URZ, 0xc0, !UPT ;  /* 0x0000000704057892 */ /* 0x000fc8000f8ec0ff */
[----:B------:R-:W-:-:S03]  /*08c0*/  UISETP.NE.AND UP1, UPT, UR5, URZ, UPT ;  /* 0x000000ff0500728c */ /* 0x000fc6000bf25270 */
[----:B------:R-:W-:Y:S08]  /*08d0*/  BRA.U !UP0, `(.L_x_289) ;  /* 0x0000000108cc7547 */ /* 0x000ff0000b800000 */
[----:B------:R-:W0:Y:S01]  /*08e0*/  LDC.64 R6, c[0x0][0x388] ;  /* 0x0000e200ff067b82 */ /* 0x000e220000000a00 */
[----:B------:R-:W-:-:S05]  /*08f0*/  IADD3 R9, PT, PT, R10, R11, RZ ;  /* 0x0000000b0a097210 */ /* 0x000fca0007ffe0ff */
[----:B0-----:R-:W-:-:S05]  /*0900*/  IMAD.WIDE R6, R9, 0x8, R6 ;  /* 0x0000000809067825 */ /* 0x001fca00078e0206 */
[----:B------:R-:W3:Y:S02]  /*0910*/  LDG.E.64 R8, desc[UR8][R6.64] ;  /* 0x0000000806087981 */ /* 0x000ee4000c1e1b00 */
[----:B---3-5:R-:W-:-:S14]  /*0920*/  DSETP.GEU.AND P0, PT, R8, R4, PT ;  /* 0x000000040800722a */ /* 0x028fdc0003f0e000 */
[----:B------:R-:W-:Y:S04]  /*0930*/  @!P0 STG.E desc[UR8][R2.64], R11 ;  /* 0x0000000b02008986 */ /* 0x000fe8000c101908 */
[----:B--2---:R-:W2:Y:S01]  /*0940*/  LDG.E.64 R12, desc[UR8][R6.64+0x8] ;  /* 0x00000808060c7981 */ /* 0x004ea2000c1e1b00 */
        /* <DEDUP_REMOVED lines=9> */
[----:B------:R-:W-:-:S05]  /*09e0*/  @!P0 IADD3 R17, PT, PT, R11, 0x2, RZ ;  /* 0x000000020b118810 */ /* 0x000fca0007ffe0ff */
        /* <DEDUP_REMOVED lines=11> */
[----:B0-----:R-:W-:-:S05]  /*0aa0*/  @!P0 IADD3 R15, PT, PT, R11, 0x4, RZ ;  /* 0x000000040b0f8810 */ /* 0x001fca0007ffe0ff */
        /* <DEDUP_REMOVED lines=9> */
[----:B------:R-:W-:-:S06]  /*0b40*/  @!P0 IMAD.MOV.U32 R5, RZ, RZ, R13 ;  /* 0x000000ffff058224 */ /* 0x000fcc00078e000d */
[----:B---3--:R-:W-:-:S14]  /*0b50*/  DSETP.GEU.AND P0, PT, R8, R4, PT ;  /* 0x000000040800722a */ /* 0x008fdc0003f0e000 */
[----:B--2---:R-:W-:-:S05]  /*0b60*/  @!P0 IADD3 R19, PT, PT, R11, 0x6, RZ ;  /* 0x000000060b138810 */ /* 0x004fca0007ffe0ff */
[----:B------:R0:W-:Y:S04]  /*0b70*/  @!P0 STG.E desc[UR8][R2.64], R19 ;  /* 0x0000001302008986 */ /* 0x0001e8000c101908 */
[----:B------:R-:W2:Y:S01]  /*0b80*/  LDG.E.64 R12, desc[UR8][R6.64+0x38] ;  /* 0x00003808060c7981 */ /* 0x000ea2000c1e1b00 */
[----:B------:R-:W-:Y:S01]  /*0b90*/  @!P0 IMAD.MOV.U32 R4, RZ, RZ, R8 ;  /* 0x000000ffff048224 */ /* 0x000fe200078e0008 */
[----:B------:R-:W-:-:S06]  /*0ba0*/  @!P0 MOV R5, R9 ;  /* 0x0000000900058202 */ /* 0x000fcc0000000f00 */
[----:B--2---:R-:W-:-:S14]  /*0bb0*/  DSETP.GEU.AND P0, PT, R12, R4, PT ;  /* 0x000000040c00722a */ /* 0x004fdc0003f0e000 */
[C---:B------:R-:W-:Y:S01]  /*0bc0*/  @!P0 IADD3 R9, PT, PT, R11.reuse, 0x7, RZ ;  /* 0x000000070b098810 */ /* 0x040fe20007ffe0ff */
[----:B------:R-:W-:Y:S01]  /*0bd0*/  @!P0 IMAD.MOV.U32 R4, RZ, RZ, R12 ;  /* 0x000000ffff048224 */ /* 0x000fe200078e000c */
[----:B------:R-:W-:Y:S02]  /*0be0*/  @!P0 MOV R5, R13 ;  /* 0x0000000d00058202 */ /* 0x000fe40000000f00 */
[----:B------:R-:W-:Y:S01]  /*0bf0*/  IADD3 R11, PT, PT, R11, 0x8, RZ ;  /* 0x000000080b0b7810 */ /* 0x000fe20007ffe0ff */
[----:B------:R0:W-:Y:S06]  /*0c00*/  @!P0 STG.E desc[UR8][R2.64], R9 ;  /* 0x0000000902008986 */ /* 0x0001ec000c101908 */
.L_x_289:
[----:B------:R-:W-:Y:S05]  /*0c10*/  BRA.U !UP1, `(.L_x_286) ;  /* 0x0000000109b87547 */ /* 0x000fea000b800000 */
[----:B------:R-:W-:Y:S02]  /*0c20*/  UISETP.GE.U32.AND UP0, UPT, UR5, 0x4, UPT ;  /* 0x000000040500788c */ /* 0x000fe4000bf06070 */
[----:B------:R-:W-:-:S04]  /*0c30*/  ULOP3.LUT UR4, UR4, 0x3, URZ, 0xc0, !UPT ;  /* 0x0000000304047892 */ /* 0x000fc8000f8ec0ff */
[----:B------:R-:W-:-:S03]  /*0c40*/  UISETP.NE.AND UP1, UPT, UR4, URZ, UPT ;  /* 0x000000ff0400728c */ /* 0x000fc6000bf25270 */
[----:B------:R-:W-:Y:S08]  /*0c50*/  BRA.U !UP0, `(.L_x_290) ;  /* 0x00000001086c7547 */ /* 0x000ff0000b800000 */
[----:B------:R-:W1:Y:S01]  /*0c60*/  LDC.64 R6, c[0x0][0x388] ;  /* 0x0000e200ff067b82 */ /* 0x000e620000000a00 */
[----:B--2---:R-:W-:-:S04]  /*0c70*/  IMAD.IADD R13, R10, 0x1, R11 ;  /* 0x000000010a0d7824 */ /* 0x004fc800078e020b */
[----:B-1----:R-:W-:-:S05]  /*0c80*/  IMAD.WIDE R12, R13, 0x8, R6 ;  /* 0x000000080d0c7825 */ /* 0x002fca00078e0206 */
[----:B------:R-:W2:Y:S02]  /*0c90*/  LDG.E.64 R6, desc[UR8][R12.64] ;  /* 0x000000080c067981 */ /* 0x000ea4000c1e1b00 */
[----:B--2--5:R-:W-:-:S14]  /*0ca0*/  DSETP.GEU.AND P0, PT, R6, R4, PT ;  /* 0x000000040600722a */ /* 0x024fdc0003f0e000 */
[----:B------:R1:W-:Y:S04]  /*0cb0*/  @!P0 STG.E desc[UR8][R2.64], R11 ;  /* 0x0000000b02008986 */ /* 0x0003e8000c101908 */
[----:B0-----:R-:W2:Y:S01]  /*0cc0*/  LDG.E.64 R8, desc[UR8][R12.64+0x8] ;  /* 0x000008080c087981 */ /* 0x001ea2000c1e1b00 */
[----:B------:R-:W-:Y:S02]  /*0cd0*/  @!P0 MOV R4, R6 ;  /* 0x0000000600048202 */ /* 0x000fe40000000f00 */
[----:B------:R-:W-:-:S06]  /*0ce0*/  @!P0 MOV R5, R7 ;  /* 0x0000000700058202 */ /* 0x000fcc0000000f00 */
[----:B--2---:R-:W-:-:S14]  /*0cf0*/  DSETP.GEU.AND P0, PT, R8, R4, PT ;  /* 0x000000040800722a */ /* 0x004fdc0003f0e000 */
[----:B------:R-:W-:-:S05]  /*0d00*/  @!P0 VIADD R15, R11, 0x1 ;  /* 0x000000010b0f8836 */ /* 0x000fca0000000000 */
[----:B------:R3:W-:Y:S04]  /*0d10*/  @!P0 STG.E desc[UR8][R2.64], R15 ;  /* 0x0000000f02008986 */ /* 0x0007e8000c101908 */
[----:B------:R-:W2:Y:S01]  /*0d20*/  LDG.E.64 R6, desc[UR8][R12.64+0x10] ;  /* 0x000010080c067981 */ /* 0x000ea2000c1e1b00 */
        /* <DEDUP_REMOVED lines=9> */
[C---:B------:R-:W-:Y:S01]  /*0dc0*/  @!P0 VIADD R7, R11.reuse, 0x3 ;  /* 0x000000030b078836 */ /* 0x040fe20000000000 */
[----:B------:R-:W-:Y:S01]  /*0dd0*/  @!P0 MOV R4, R8 ;  /* 0x0000000800048202 */ /* 0x000fe20000000f00 */
[----:B-1----:R-:W-:Y:S01]  /*0de0*/  VIADD R11, R11, 0x4 ;  /* 0x000000040b0b7836 */ /* 0x002fe20000000000 */
[----:B------:R-:W-:Y:S02]  /*0df0*/  @!P0 MOV R5, R9 ;  /* 0x0000000900058202 */ /* 0x000fe40000000f00 */
[----:B------:R3:W-:Y:S05]  /*0e00*/  @!P0 STG.E desc[UR8][R2.64], R7 ;  /* 0x0000000702008986 */ /* 0x0007ea000c101908 */
.L_x_290:
[----:B------:R-:W-:Y:S05]  /*0e10*/  BRA.U !UP1, `(.L_x_286) ;  /* 0x0000000109387547 */ /* 0x000fea000b800000 */
[----:B0-----:R-:W0:Y:S01]  /*0e20*/  LDC.64 R8, c[0x0][0x388] ;  /* 0x0000e200ff087b82 */ /* 0x001e220000000a00 */
[----:B--2---:R-:W-:Y:S01]  /*0e30*/  IADD3 R13, PT, PT, R10, R11, RZ ;  /* 0x0000000b0a0d7210 */ /* 0x004fe20007ffe0ff */
[----:B------:R-:W-:-:S12]  /*0e40*/  UIADD3 UR4, UPT, UPT, -UR4, URZ, URZ ;  /* 0x000000ff04047290 */ /* 0x000fd8000fffe1ff */
.L_x_291:
[----:B0--3--:R-:W-:-:S06]  /*0e50*/  IMAD.WIDE R6, R13, 0x8, R8 ;  /* 0x000000080d067825 */ /* 0x009fcc00078e0208 */
[----:B------:R-:W2:Y:S01]  /*0e60*/  LDG.E.64 R6, desc[UR8][R6.64] ;  /* 0x0000000806067981 */ /* 0x000ea2000c1e1b00 */
[----:B------:R-:W-:Y:S01]  /*0e70*/  UIADD3 UR4, UPT, UPT, UR4, 0x1, URZ ;  /* 0x0000000104047890 */ /* 0x000fe2000fffe0ff */
[----:B------:R-:W-:-:S03]  /*0e80*/  IADD3 R13, PT, PT, R13, 0x1, RZ ;  /* 0x000000010d0d7810 */ /* 0x000fc60007ffe0ff */
[----:B------:R-:W-:Y:S01]  /*0e90*/  UISETP.NE.AND UP0, UPT, UR4, URZ, UPT ;  /* 0x000000ff0400728c */ /* 0x000fe2000bf05270 */
[----:B--2--5:R-:W-:-:S14]  /*0ea0*/  DSETP.GEU.AND P0, PT, R6, R4, PT ;  /* 0x000000040600722a */ /* 0x024fdc0003f0e000 */
[----:B------:R0:W-:Y:S01]  /*0eb0*/  @!P0 STG.E desc[UR8][R2.64], R11 ;  /* 0x0000000b02008986 */ /* 0x0001e2000c101908 */
[----:B------:R-:W-:Y:S01]  /*0ec0*/  @!P0 MOV R4, R6 ;  /* 0x0000000600048202 */ /* 0x000fe20000000f00 */
[----:B------:R-:W-:Y:S01]  /*0ed0*/  @!P0 IMAD.MOV.U32 R5, RZ, RZ, R7 ;  /* 0x000000ffff058224 */ /* 0x000fe200078e0007 */
[----:B0-----:R-:W-:Y:S01]  /*0ee0*/  IADD3 R11, PT, PT, R11, 0x1, RZ ;  /* 0x000000010b0b7810 */ /* 0x001fe20007ffe0ff */
[----:B------:R-:W-:Y:S06]  /*0ef0*/  BRA.U UP0, `(.L_x_291) ;  /* 0xfffffffd00d47547 */ /* 0x000fec000b83ffff */
.L_x_286:
[----:B-----5:R-:W1:Y:S01]  /*0f00*/  LDC.64 R4, c[0x0][0x398] ;  /* 0x0000e600ff047b82 */ /* 0x020e620000000a00 */
[----:B------:R-:W0:Y:S01]  /*0f10*/  LDG.E R8, desc[UR8][R2.64] ;  /* 0x0000000802087981 */ /* 0x000e22000c1e1900 */
[----:B-1----:R-:W-:-:S05]  /*0f20*/  IMAD.WIDE R4, R0, 0x8, R4 ;  /* 0x0000000800047825 */ /* 0x002fca00078e0204 */
[----:B---3--:R-:W3:Y:S01]  /*0f30*/  LDG.E.64 R6, desc[UR8][R4.64] ;  /* 0x0000000804067981 */ /* 0x008ee2000c1e1b00 */
[----:B0-----:R-:W3:Y:S02]  /*0f40*/  I2F.F64 R8, R8 ;  /* 0x0000000800087312 */ /* 0x001ee40000201c00 */
[----:B---3--:R-:W-:-:S08]  /*0f50*/  DADD R6, R6, R8 ;  /* 0x0000000006067229 */ /* 0x008fd00000000008 */
[----:B------:R-:W-:-:S07]  /*0f60*/  DADD R6, R6, -35 ;  /* 0xc041800006067429 */ /* 0x000fce0000000000 */
[----:B------:R-:W-:Y:S01]  /*0f70*/  STG.E.64 desc[UR8][R4.64], R6 ;  /* 0x0000000604007986 */ /* 0x000fe2000c101b08 */
[----:B------:R-:W-:Y:S05]  /*0f80*/  EXIT ;  /* 0x000000000000794d */ /* 0x000fea0003800000 */
.L_x_292:
        /* <DEDUP_REMOVED lines=15> */
.L_x_317:


//--------------------- .text._Z6sumimgPdS_S_iii  --------------------------
	.section	.text._Z6sumimgPdS_S_iii,"ax",@progbits
	.align	128
        .global         _Z6sumimgPdS_S_iii
        .type           _Z6sumimgPdS_S_iii,@function
        .size           _Z6sumimgPdS_S_iii,(.L_x_318 - _Z6sumimgPdS_S_iii)
        .other          _Z6sumimgPdS_S_iii,@"STO_CUDA_ENTRY STV_DEFAULT"
_Z6sumimgPdS_S_iii:
.text._Z6sumimgPdS_S_iii:
[----:B------:R-:W-:Y:S08]  /*0000*/  LDC R1, c[0x0][0x37c] ;  /* 0x0000df00ff017b82 */ /* 0x000ff00000000800 */
[----:B------:R-:W0:Y:S01]  /*0010*/  LDC.64 R2, c[0x0][0x390] ;  /* 0x0000e400ff027b82 */ /* 0x000e220000000a00 */
[----:B------:R-:W0:Y:S01]  /*0020*/  LDCU.64 UR4, c[0x0][0x358] ;  /* 0x00006b00ff0477ac */ /* 0x000e220008000a00 */
[----:B------:R-:W1:Y:S01]  /*0030*/  S2R R7, SR_TID.X ;  /* 0x0000000000077919 */ /* 0x000e620000002100 */
[----:B------:R-:W2:Y:S01]  /*0040*/  LDCU UR8, c[0x0][0x3a0] ;  /* 0x00007400ff0877ac */ /* 0x000ea20008000800 */
[----:B------:R-:W3:Y:S04]  /*0050*/  S2R R9, SR_TID.Y ;  /* 0x0000000000097919 */ /* 0x000ee80000002200 */
[----:B------:R-:W1:Y:S08]  /*0060*/  S2UR UR6, SR_CTAID.X ;  /* 0x00000000000679c3 */ /* 0x000e700000002500 */
[----:B------:R-:W1:Y:S01]  /*0070*/  LDC R0, c[0x0][0x360] ;  /* 0x0000d800ff007b82 */ /* 0x000e620000000800 */
[----:B0-----:R-:W4:Y:S07]  /*0080*/  LDG.E.64 R4, desc[UR4][R2.64+0x10] ;  /* 0x0000100402047981 */ /* 0x001f2e000c1e1b00 */
[----:B------:R-:W3:Y:S08]  /*0090*/  S2UR UR7, SR_CTAID.Y ;  /* 0x00000000000779c3 */ /* 0x000ef00000002600 */
[----:B------:R-:W3:Y:S01]  /*00a0*/  LDC R6, c[0x0][0x364] ;  /* 0x0000d900ff067b82 */ /* 0x000ee20000000800 */
[----:B-1----:R-:W-:-:S07]  /*00b0*/  IMAD R0, R0, UR6, R7 ;  /* 0x0000000600007c24 */ /* 0x002fce000f8e0207 */
[----:B------:R-:W0:Y:S01]  /*00c0*/  LDC R13, c[0x0][0x398] ;  /* 0x0000e600ff0d7b82 */ /* 0x000e220000000800 */
[----:B---3--:R-:W-:-:S04]  /*00d0*/  IMAD R7, R6, UR7, R9 ;  /* 0x0000000706077c24 */ /* 0x008fc8000f8e0209 */
[----:B------:R-:W-:Y:S01]  /*00e0*/  IMAD R0, R7, 0xbb80, R0 ;  /* 0x0000bb8007007824 */ /* 0x000fe200078e0200 */
[----:B0-----:R-:W-:Y:S01]  /*00f0*/  ISETP.GE.AND P0, PT, R13, 0x1, PT ;  /* 0x000000010d00780c */ /* 0x001fe20003f06270 */
[----:B----4-:R-:W2:Y:S02]  /*0100*/  F2I.F64.TRUNC R4, R4 ;  /* 0x0000000400047311 */ /* 0x010ea4000030d100 */
[----:B--2---:R-:W-:-:S05]  /*0110*/  IMAD R7, R4, UR8, RZ ;  /* 0x0000000804077c24 */ /* 0x004fca000f8e02ff */
[----:B------:R-:W-:-:S13]  /*0120*/  ISETP.GE.OR P0, PT, R0, R7, !P0 ;  /* 0x000000070000720c */ /* 0x000fda0004706670 */
[----:B------:R-:W-:Y:S05]  /*0130*/  @P0 EXIT ;  /* 0x000000000000094d */ /* 0x000fea0003800000 */
[----:B------:R-:W0:Y:S01]  /*0140*/  LDC.64 R4, c[0x0][0x388] ;  /* 0x0000e200ff047b82 */ /* 0x000e220000000a00 */
[C---:B------:R-:W-:Y:S01]  /*0150*/  ISETP.GE.U32.AND P1, PT, R13.reuse, 0x4, PT ;  /* 0x000000040d00780c */ /* 0x040fe20003f26070 */
[----:B------:R-:W-:Y:S01]  /*0160*/  IMAD.MOV.U32 R12, RZ, RZ, RZ ;  /* 0x000000ffff0c7224 */ /* 0x000fe200078e00ff */
[----:B------:R-:W-:-:S04]  /*0170*/  LOP3.LUT R20, R13, 0x3, RZ, 0xc0, !PT ;  /* 0x000000030d147812 */ /* 0x000fc800078ec0ff */
[----:B------:R-:W-:Y:S01]  /*0180*/  ISETP.NE.AND P0, PT, R20, RZ, PT ;  /* 0x000000ff1400720c */ /* 0x000fe20003f05270 */
[----:B0-----:R-:W-:-:S06]  /*0190*/  IMAD.WIDE R4, R0, 0x8, R4 ;  /* 0x0000000800047825 */ /* 0x001fcc00078e0204 */
[----:B------:R-:W-:Y:S06]  /*01a0*/  @!P1 BRA `(.L_x_293) ;  /* 0x0000000800749947 */ /* 0x000fec0003800000 */
[----:B------:R0:W5:Y:S01]  /*01b0*/  LDG.E.64 R10, desc[UR4][R4.64] ;  /* 0x00000004040a7981 */ /* 0x000162000c1e1b00 */
[----:B------:R-:W1:Y:S01]  /*01c0*/  LDC R14, c[0x0][0x39c] ;  /* 0x0000e700ff0e7b82 */ /* 0x000e620000000800 */
[----:B------:R-:W-:Y:S01]  /*01d0*/  LOP3.LUT R12, R13, 0x7ffffffc, RZ, 0xc0, !PT ;  /* 0x7ffffffc0d0c7812 */ /* 0x000fe200078ec0ff */
[----:B------:R-:W-:Y:S01]  /*01e0*/  IMAD.MOV.U32 R15, RZ, RZ, RZ ;  /* 0x000000ffff0f7224 */ /* 0x000fe200078e00ff */
[----:B------:R-:W-:Y:S02]  /*01f0*/  IABS R16, R0 ;  /* 0x0000000000107213 */ /* 0x000fe40000000000 */
[----:B------:R-:W-:-:S03]  /*0200*/  IADD3 R13, PT, PT, -R12, RZ, RZ ;  /* 0x000000ff0c0d7210 */ /* 0x000fc60007ffe1ff */
[----:B------:R-:W2:Y:S08]  /*0210*/  LDC.64 R6, c[0x0][0x390] ;  /* 0x0000e400ff067b82 */ /* 0x000eb00000000a00 */
[----:B0-----:R-:W3:Y:S02]  /*0220*/  LDC.64 R8, c[0x0][0x380] ;  /* 0x0000e000ff087b82 */ /* 0x001ee40000000a00 */
.L_x_294:
[----:B------:R-:W4:Y:S02]  /*0230*/  LDG.E.64 R24, desc[UR4][R2.64+0x10] ;  /* 0x0000100402187981 */ /* 0x000f24000c1e1b00 */
[----:B0---4-:R-:W0:Y:S02]  /*0240*/  F2I.F64.TRUNC R21, R24 ;  /* 0x0000001800157311 */ /* 0x011e24000030d100 */
[-C--:B0-----:R-:W-:Y:S02]  /*0250*/  IABS R22, R21.reuse ;  /* 0x0000001500167213 */ /* 0x081fe40000000000 */
[----:B------:R-:W-:-:S04]  /*0260*/  IABS R26, R21 ;  /* 0x00000015001a7213 */ /* 0x000fc80000000000 */
[----:B------:R-:W0:Y:S08]  /*0270*/  I2F.RP R17, R22 ;  /* 0x0000001600117306 */ /* 0x000e300000209400 */
[----:B0-----:R-:W0:Y:S02]  /*0280*/  MUFU.RCP R17, R17 ;  /* 0x0000001100117308 */ /* 0x001e240000001000 */
[----:B0-----:R-:W-:Y:S01]  /*0290*/  VIADD R18, R17, 0xffffffe ;  /* 0x0ffffffe11127836 */ /* 0x001fe20000000000 */
[----:B------:R-:W-:-:S05]  /*02a0*/  IABS R17, R0 ;  /* 0x0000000000117213 */ /* 0x000fca0000000000 */
[----:B------:R0:W4:Y:S02]  /*02b0*/  F2I.FTZ.U32.TRUNC.NTZ R19, R18 ;  /* 0x0000001200137305 */ /* 0x000124000021f000 */
[----:B0-----:R-:W-:Y:S02]  /*02c0*/  HFMA2 R18, -RZ, RZ, 0, 0 ;  /* 0x00000000ff127431 */ /* 0x001fe400000001ff */
[----:B----4-:R-:W-:-:S04]  /*02d0*/  IMAD.MOV R23, RZ, RZ, -R19 ;  /* 0x000000ffff177224 */ /* 0x010fc800078e0a13 */
[----:B------:R-:W-:-:S04]  /*02e0*/  IMAD R23, R23, R22, RZ ;  /* 0x0000001617177224 */ /* 0x000fc800078e02ff */
[----:B------:R-:W-:Y:S01]  /*02f0*/  IMAD.HI.U32 R19, R19, R23, R18 ;  /* 0x0000001713137227 */ /* 0x000fe200078e0012 */
[----:B------:R-:W-:-:S03]  /*0300*/  LOP3.LUT R18, R0, R21, RZ, 0x3c, !PT ;  /* 0x0000001500127212 */ /* 0x000fc600078e3cff */
[----:B------:R-:W-:Y:S01]  /*0310*/  IMAD.MOV R23, RZ, RZ, -R26 ;  /* 0x000000ffff177224 */ /* 0x000fe200078e0a1a */
[----:B------:R-:W-:Y:S01]  /*0320*/  ISETP.GE.AND P2, PT, R18, RZ, PT ;  /* 0x000000ff1200720c */ /* 0x000fe20003f46270 */
[----:B------:R-:W-:-:S04]  /*0330*/  IMAD.HI.U32 R16, R19, R16, RZ ;  /* 0x0000001013107227 */ /* 0x000fc800078e00ff */
[----:B------:R-:W-:-:S05]  /*0340*/  IMAD R19, R16, R23, R17 ;  /* 0x0000001710137224 */ /* 0x000fca00078e0211 */
[----:B------:R-:W-:-:S13]  /*0350*/  ISETP.GT.U32.AND P3, PT, R22, R19, PT ;  /* 0x000000131600720c */ /* 0x000fda0003f64070 */
[----:B------:R-:W-:Y:S01]  /*0360*/  @!P3 IMAD.IADD R19, R19, 0x1, -R22 ;  /* 0x000000011313b824 */ /* 0x000fe200078e0a16 */
[----:B------:R-:W-:Y:S02]  /*0370*/  @!P3 IADD3 R16, PT, PT, R16, 0x1, RZ ;  /* 0x000000011010b810 */ /* 0x000fe40007ffe0ff */
[----:B------:R-:W-:Y:S02]  /*0380*/  ISETP.NE.AND P3, PT, R21, RZ, PT ;  /* 0x000000ff1500720c */ /* 0x000fe40003f65270 */
[----:B------:R-:W-:-:S13]  /*0390*/  ISETP.GE.U32.AND P1, PT, R19, R22, PT ;  /* 0x000000161300720c */ /* 0x000fda0003f26070 */
[----:B------:R-:W-:-:S04]  /*03a0*/  @P1 VIADD R16, R16, 0x1 ;  /* 0x0000000110101836 */ /* 0x000fc80000000000 */
[----:B------:R-:W-:Y:S01]  /*03b0*/  @!P2 IMAD.MOV R16, RZ, RZ, -R16 ;  /* 0x000000ffff10a224 */ /* 0x000fe200078e0a10 */
[----:B------:R-:W-:-:S05]  /*03c0*/  @!P3 LOP3.LUT R16, RZ, R21, RZ, 0x33, !PT ;  /* 0x00000015ff10b212 */ /* 0x000fca00078e33ff */
[----:B--2---:R-:W-:-:S06]  /*03d0*/  IMAD.WIDE R18, R16, 0x8, R6 ;  /* 0x0000000810127825 */ /* 0x004fcc00078e0206 */
[----:B------:R-:W2:Y:S01]  /*03e0*/  LDG.E.64 R18, desc[UR4][R18.64] ;  /* 0x0000000412127981 */ /* 0x000ea2000c1e1b00 */
[----:B------:R-:W-:-:S05]  /*03f0*/  IADD3 R16, PT, PT, -R16, RZ, RZ ;  /* 0x000000ff10107210 */ /* 0x000fca0007ffe1ff */
[----:B------:R-:W-:Y:S01]  /*0400*/  IMAD R21, R21, R16, R0 ;  /* 0x0000001015157224 */ /* 0x000fe200078e0200 */
[----:B--2---:R-:W0:Y:S04]  /*0410*/  F2I.F64.TRUNC R22, R18 ;  /* 0x0000001200167311 */ /* 0x004e28000030d100 */
[----:B0-----:R-:W-:-:S05]  /*0420*/  IADD3 R21, PT, PT, R15, R22, R21 ;  /* 0x000000160f157210 */ /* 0x001fca0007ffe015 */
[----:B---3--:R-:W-:-:S06]  /*0430*/  IMAD.WIDE R24, R21, 0x8, R8 ;  /* 0x0000000815187825 */ /* 0x008fcc00078e0208 */
[----:B------:R-:W2:Y:S02]  /*0440*/  LDG.E.64 R24, desc[UR4][R24.64] ;  /* 0x0000000418187981 */ /* 0x000ea4000c1e1b00 */
[----:B--2--5:R-:W-:-:S07]  /*0450*/  DADD R10, R24, R10 ;  /* 0x00000000180a7229 */ /* 0x024fce000000000a */
[----:B------:R0:W-:Y:S04]  /*0460*/  STG.E.64 desc[UR4][R4.64], R10 ;  /* 0x0000000a04007986 */ /* 0x0001e8000c101b04 */
[----:B------:R-:W2:Y:S01]  /*0470*/  LDG.E.64 R26, desc[UR4][R2.64+0x10] ;  /* 0x00001004021a7981 */ /* 0x000ea2000c1e1b00 */
[----:B------:R-:W-:Y:S01]  /*0480*/  IMAD.MOV.U32 R16, RZ, RZ, R17 ;  /* 0x000000ffff107224 */ /* 0x000fe200078e0011 */
[----:B--2---:R-:W2:Y:S02]  /*0490*/  F2I.F64.TRUNC R21, R26 ;  /* 0x0000001a00157311 */ /* 0x004ea4000030d100 */
[-C--:B--2---:R-:W-:Y:S02]  /*04a0*/  IABS R22, R21.reuse ;  /* 0x0000001500167213 */ /* 0x084fe40000000000 */
[----:B------:R-:W-:-:S04]  /*04b0*/  IABS R24, R21 ;  /* 0x0000001500187213 */ /* 0x000fc80000000000 */
[----:B------:R-:W2:Y:S08]  /*04c0*/  I2F.RP R23, R22 ;  /* 0x0000001600177306 */ /* 0x000eb00000209400 */
[----:B--2---:R-:W2:Y:S02]  /*04d0*/  MUFU.RCP R23, R23 ;  /* 0x0000001700177308 */ /* 0x004ea40000001000 */
[----:B--2---:R-:W-:-:S02]  /*04e0*/  VIADD R18, R23, 0xffffffe ;  /* 0x0ffffffe17127836 */ /* 0x004fc40000000000 */
[----:B------:R-:W-:-:S04]  /*04f0*/  IMAD.MOV R23, RZ, RZ, -R24 ;  /* 0x000000ffff177224 */ /* 0x000fc800078e0a18 */
[----:B------:R2:W3:Y:S02]  /*0500*/  F2I.FTZ.U32.TRUNC.NTZ R19, R18 ;  /* 0x0000001200137305 */ /* 0x0004e4000021f000 */
[----:B--2---:R-:W-:Y:S01]  /*0510*/  MOV R18, RZ ;  /* 0x000000ff00127202 */ /* 0x004fe20000000f00 */
[----:B---3--:R-:W-:-:S04]  /*0520*/  IMAD.MOV R25, RZ, RZ, -R19 ;  /* 0x000000ffff197224 */ /* 0x008fc800078e0a13 */
[----:B------:R-:W-:-:S04]  /*0530*/  IMAD R25, R25, R22, RZ ;  /* 0x0000001619197224 */ /* 0x000fc800078e02ff */
[----:B------:R-:W-:Y:S01]  /*0540*/  IMAD.HI.U32 R19, R19, R25, R18 ;  /* 0x0000001913137227 */ /* 0x000fe200078e0012 */
[----:B------:R-:W-:-:S04]  /*0550*/  LOP3.LUT R18, R0, R21, RZ, 0x3c, !PT ;  /* 0x0000001500127212 */ /* 0x000fc800078e3cff */
[----:B------:R-:W-:Y:S01]  /*0560*/  ISETP.GE.AND P2, PT, R18, RZ, PT ;  /* 0x000000ff1200720c */ /* 0x000fe20003f46270 */
[----:B------:R-:W-:-:S04]  /*0570*/  IMAD.HI.U32 R24, R19, R16, RZ ;  /* 0x0000001013187227 */ /* 0x000fc800078e00ff */
[----:B------:R-:W-:-:S05]  /*0580*/  IMAD R19, R24, R23, R17 ;  /* 0x0000001718137224 */ /* 0x000fca00078e0211 */
[----:B------:R-:W-:-:S13]  /*0590*/  ISETP.GT.U32.AND P3, PT, R22, R19, PT ;  /* 0x000000131600720c */ /* 0x000fda0003f64070 */
[-C--:B------:R-:W-:Y:S01]  /*05a0*/  @!P3 IADD3 R19, PT, PT, R19, -R22.reuse, RZ ;  /* 0x800000161313b210 */ /* 0x080fe20007ffe0ff */
[----:B------:R-:W-:Y:S01]  /*05b0*/  @!P3 VIADD R24, R24, 0x1 ;  /* 0x000000011818b836 */ /* 0x000fe20000000000 */
[----:B------:R-:W-:Y:S02]  /*05c0*/  ISETP.NE.AND P3, PT, R21, RZ, PT ;  /* 0x000000ff1500720c */ /* 0x000fe40003f65270 */
[----:B------:R-:W-:-:S13]  /*05d0*/  ISETP.GE.U32.AND P1, PT, R19, R22, PT ;  /* 0x000000161300720c */ /* 0x000fda0003f26070 */
[----:B------:R-:W-:-:S05]  /*05e0*/  @P1 VIADD R24, R24, 0x1 ;  /* 0x0000000118181836 */ /* 0x000fca0000000000 */
[----:B------:R-:W-:Y:S02]  /*05f0*/  @!P2 IADD3 R24, PT, PT, -R24, RZ, RZ ;  /* 0x000000ff1818a210 */ /* 0x000fe40007ffe1ff */
[----:B------:R-:W-:-:S05]  /*0600*/  @!P3 LOP3.LUT R24, RZ, R21, RZ, 0x33, !PT ;  /* 0x00000015ff18b212 */ /* 0x000fca00078e33ff */
[----:B------:R-:W-:-:S06]  /*0610*/  IMAD.WIDE R18, R24, 0x8, R6 ;  /* 0x0000000818127825 */ /* 0x000fcc00078e0206 */
[----:B------:R-:W2:Y:S01]  /*0620*/  LDG.E.64 R18, desc[UR4][R18.64] ;  /* 0x0000000412127981 */ /* 0x000ea2000c1e1b00 */
[----:B------:R-:W-:-:S04]  /*0630*/  IMAD.MOV R24, RZ, RZ, -R24 ;  /* 0x000000ffff187224 */ /* 0x000fc800078e0a18 */
[----:B------:R-:W-:Y:S01]  /*0640*/  IMAD R21, R21, R24, R0 ;  /* 0x0000001815157224 */ /* 0x000fe200078e0200 */
[----:B--2---:R-:W2:Y:S03]  /*0650*/  F2I.F64.TRUNC R22, R18 ;  /* 0x0000001200167311 */ /* 0x004ea6000030d100 */
[----:B--2---:R-:W-:-:S05]  /*0660*/  IMAD.IADD R21, R22, 0x1, R21 ;  /* 0x0000000116157824 */ /* 0x004fca00078e0215 */
[----:B-1----:R-:W-:-:S05]  /*0670*/  IADD3 R21, PT, PT, R21, R14, R15 ;  /* 0x0000000e15157210 */ /* 0x002fca0007ffe00f */
[----:B------:R-:W-:-:S06]  /*0680*/  IMAD.WIDE R24, R21, 0x8, R8 ;  /* 0x0000000815187825 */ /* 0x000fcc00078e0208 */
[----:B------:R-:W0:Y:S02]  /*0690*/  LDG.E.64 R24, desc[UR4][R24.64] ;  /* 0x0000000418187981 */ /* 0x000e24000c1e1b00 */
[----:B0-----:R-:W-:-:S07]  /*06a0*/  DADD R10, R10, R24 ;  /* 0x000000000a0a7229 */ /* 0x001fce0000000018 */
[----:B------:R0:W-:Y:S04]  /*06b0*/  STG.E.64 desc[UR4][R4.64], R10 ;  /* 0x0000000a04007986 */ /* 0x0001e8000c101b04 */
[----:B------:R-:W2:Y:S02]  /*06c0*/  LDG.E.64 R26, desc[UR4][R2.64+0x10] ;  /* 0x00001004021a7981 */ /* 0x000ea4000c1e1b00 */
[----:B--2---:R-:W1:Y:S02]  /*06d0*/  F2I.F64.TRUNC R21, R26 ;  /* 0x0000001a00157311 */ /* 0x004e64000030d100 */
[-C--:B-1----:R-:W-:Y:S02]  /*06e0*/  IABS R22, R21.reuse ;  /* 0x0000001500167213 */ /* 0x082fe40000000000 */
[----:B------:R-:W-:-:S04]  /*06f0*/  IABS R24, R21 ;  /* 0x0000001500187213 */ /* 0x000fc80000000000 */
[----:B------:R-:W1:Y:S08]  /*0700*/  I2F.RP R23, R22 ;  /* 0x0000001600177306 */ /* 0x000e700000209400 */
[----:B-1----:R-:W1:Y:S02]  /*0710*/  MUFU.RCP R23, R23 ;  /* 0x0000001700177308 */ /* 0x002e640000001000 */
[----:B-1----:R-:W-:-:S06]  /*0720*/  IADD3 R18, PT, PT, R23, 0xffffffe, RZ ;  /* 0x0ffffffe17127810 */ /* 0x002fcc0007ffe0ff */
[----:B------:R1:W2:Y:S02]  /*0730*/  F2I.FTZ.U32.TRUNC.NTZ R19, R18 ;  /* 0x0000001200137305 */ /* 0x0002a4000021f000 */
[----:B-1----:R-:W-:Y:S02]  /*0740*/  IMAD.MOV.U32 R18, RZ, RZ, RZ ;  /* 0x000000ffff127224 */ /* 0x002fe400078e00ff */
[----:B--2---:R-:W-:-:S04]  /*0750*/  IMAD.MOV R25, RZ, RZ, -R19 ;  /* 0x000000ffff197224 */ /* 0x004fc800078e0a13 */
[----:B------:R-:W-:-:S04]  /*0760*/  IMAD R25, R25, R22, RZ ;  /* 0x0000001619197224 */ /* 0x000fc800078e02ff */
[----:B------:R-:W-:Y:S01]  /*0770*/  IMAD.HI.U32 R19, R19, R25, R18 ;  /* 0x0000001913137227 */ /* 0x000fe200078e0012 */
[----:B------:R-:W-:Y:S02]  /*0780*/  IADD3 R25, PT, PT, RZ, -R24, RZ ;  /* 0x80000018ff197210 */ /* 0x000fe40007ffe0ff */
[----:B------:R-:W-:-:S03]  /*0790*/  LOP3.LUT R18, R0, R21, RZ, 0x3c, !PT ;  /* 0x0000001500127212 */ /* 0x000fc600078e3cff */
[----:B------:R-:W-:Y:S01]  /*07a0*/  IMAD.HI.U32 R24, R19, R16, RZ ;  /* 0x0000001013187227 */ /* 0x000fe200078e00ff */
[----:B------:R-:W-:-:S03]  /*07b0*/  ISETP.GE.AND P2, PT, R18, RZ, PT ;  /* 0x000000ff1200720c */ /* 0x000fc60003f46270 */
[----:B------:R-:W-:-:S05]  /*07c0*/  IMAD R19, R24, R25, R17 ;  /* 0x0000001918137224 */ /* 0x000fca00078e0211 */
[----:B------:R-:W-:-:S13]  /*07d0*/  ISETP.GT.U32.AND P3, PT, R22, R19, PT ;  /* 0x000000131600720c */ /* 0x000fda0003f64070 */
[----:B------:R-:W-:Y:S02]  /*07e0*/  @!P3 IMAD.IADD R19, R19, 0x1, -R22 ;  /* 0x000000011313b824 */ /* 0x000fe400078e0a16 */
[----:B------:R-:W-:Y:S01]  /*07f0*/  @!P3 VIADD R24, R24, 0x1 ;  /* 0x000000011818b836 */ /* 0x000fe20000000000 */
[----:B------:R-:W-:Y:S02]  /*0800*/  ISETP.NE.AND P3, PT, R21, RZ, PT ;  /* 0x000000ff1500720c */ /* 0x000fe40003f65270 */
[----:B------:R-:W-:-:S13]  /*0810*/  ISETP.GE.U32.AND P1, PT, R19, R22, PT ;  /* 0x000000161300720c */ /* 0x000fda0003f26070 */
[----:B------:R-:W-:-:S05]  /*0820*/  @P1 IADD3 R24, PT, PT, R24, 0x1, RZ ;  /* 0x0000000118181810 */ /* 0x000fca0007ffe0ff */
[----:B------:R-:W-:Y:S01]  /*0830*/  @!P2 IMAD.MOV R24, RZ, RZ, -R24 ;  /* 0x000000ffff18a224 */ /* 0x000fe200078e0a18 */
[----:B------:R-:W-:-:S05]  /*0840*/  @!P3 LOP3.LUT R24, RZ, R21, RZ, 0x33, !PT ;  /* 0x00000015ff18b212 */ /* 0x000fca00078e33ff */
[----:B------:R-:W-:-:S06]  /*0850*/  IMAD.WIDE R18, R24, 0x8, R6 ;  /* 0x0000000818127825 */ /* 0x000fcc00078e0206 */
[----:B------:R-:W2:Y:S01]  /*0860*/  LDG.E.64 R18, desc[UR4][R18.64] ;  /* 0x0000000412127981 */ /* 0x000ea2000c1e1b00 */
[----:B------:R-:W-:Y:S01]  /*0870*/  IMAD.MOV R24, RZ, RZ, -R24 ;  /* 0x000000ffff187224 */ /* 0x000fe200078e0a18 */
[----:B------:R-:W-:-:S03]  /*0880*/  LEA R23, R14, R15, 0x1 ;  /* 0x0000000f0e177211 */ /* 0x000fc600078e08ff */
[----:B------:R-:W-:Y:S01]  /*0890*/  IMAD R21, R21, R24, R0 ;  /* 0x0000001815157224 */ /* 0x000fe200078e0200 */
[----:B--2---:R-:W1:Y:S04]  /*08a0*/  F2I.F64.TRUNC R22, R18 ;  /* 0x0000001200167311 */ /* 0x004e68000030d100 */
        /* <DEDUP_REMOVED lines=17> */
[----:B------:R-:W-:Y:S02]  /*09c0*/  IMAD.MOV R25, RZ, RZ, -R24 ;  /* 0x000000ffff197224 */ /* 0x000fe400078e0a18 */
[----:B------:R-:W-:-:S04]  /*09d0*/  IMAD.HI.U32 R24, R19, R16, RZ ;  /* 0x0000001013187227 */ /* 0x000fc800078e00ff */
        /* <DEDUP_REMOVED lines=11> */
[----:B------:R-:W-:-:S06]  /*0a90*/  IMAD.WIDE R18, R24, 0x8, R6 ;  /* 0x0000000818127825 */ /* 0x000fcc00078e0206 */
[----:B------:R-:W2:Y:S01]  /*0aa0*/  LDG.E.64 R18, desc[UR4][R18.64] ;  /* 0x0000000412127981 */ /* 0x000ea2000c1e1b00 */
[----:B------:R-:W-:Y:S01]  /*0ab0*/  IADD3 R22, PT, PT, -R24, RZ, RZ ;  /* 0x000000ff18167210 */ /* 0x000fe20007ffe1ff */
[----:B------:R-:W-:-:S04]  /*0ac0*/  IMAD R23, R14, 0x3, R15 ;  /* 0x000000030e177824 */ /* 0x000fc800078e020f */
[----:B------:R-:W-:Y:S01]  /*0ad0*/  IMAD R22, R21, R22, R0 ;  /* 0x0000001615167224 */ /* 0x000fe200078e0200 */
[----:B--2---:R-:W1:Y:S04]  /*0ae0*/  F2I.F64.TRUNC R17, R18 ;  /* 0x0000001200117311 */ /* 0x004e68000030d100 */
[----:B-1----:R-:W-:-:S05]  /*0af0*/  IADD3 R23, PT, PT, R23, R17, R22 ;  /* 0x0000001117177210 */ /* 0x002fca0007ffe016 */
[----:B------:R-:W-:-:S06]  /*0b00*/  IMAD.WIDE R22, R23, 0x8, R8 ;  /* 0x0000000817167825 */ /* 0x000fcc00078e0208 */
[----:B------:R-:W0:Y:S01]  /*0b10*/  LDG.E.64 R22, desc[UR4][R22.64] ;  /* 0x0000000416167981 */ /* 0x000e22000c1e1b00 */
[----:B------:R-:W-:Y:S01]  /*0b20*/  VIADD R13, R13, 0x4 ;  /* 0x000000040d0d7836 */ /* 0x000fe20000000000 */
[----:B------:R-:W-:-:S04]  /*0b30*/  LEA R15, R14, R15, 0x2 ;  /* 0x0000000f0e0f7211 */ /* 0x000fc800078e10ff */
[----:B------:R-:W-:Y:S01]  /*0b40*/  ISETP.NE.AND P1, PT, R13, RZ, PT ;  /* 0x000000ff0d00720c */ /* 0x000fe20003f25270 */
[----:B0-----:R-:W-:-:S07]  /*0b50*/  DADD R10, R10, R22 ;  /* 0x000000000a0a7229 */ /* 0x001fce0000000016 */
[----:B------:R0:W-:Y:S05]  /*0b60*/  STG.E.64 desc[UR4][R4.64], R10 ;  /* 0x0000000a04007986 */ /* 0x0001ea000c101b04 */
[----:B------:R-:W-:Y:S05]  /*0b70*/  @P1 BRA `(.L_x_294) ;  /* 0xfffffff400ac1947 */ /* 0x000fea000383ffff */
.L_x_293:
[----:B------:R-:W-:Y:S05]  /*0b80*/  @!P0 EXIT ;  /* 0x000000000000894d */ /* 0x000fea0003800000 */
[----:B------:R-:W1:Y:S01]  /*0b90*/  LDC R6, c[0x0][0x398] ;  /* 0x0000e600ff067b82 */ /* 0x000e620000000800 */
[----:B------:R-:W-:Y:S02]  /*0ba0*/  ISETP.NE.AND P1, PT, R20, 0x1, PT ;  /* 0x000000011400780c */ /* 0x000fe40003f25270 */
[----:B-1----:R-:W-:-:S04]  /*0bb0*/  LOP3.LUT R6, R6, 0x1, RZ, 0xc0, !PT ;  /* 0x0000000106067812 */ /* 0x002fc800078ec0ff */
[----:B------:R-:W-:-:S07]  /*0bc0*/  ISETP.NE.U32.AND P0, PT, R6, 0x1, PT ;  /* 0x000000010600780c */ /* 0x000fce0003f05070 */
[----:B------:R-:W-:Y:S06]  /*0bd0*/  @!P1 BRA `(.L_x_295) ;  /* 0x0000000400409947 */ /* 0x000fec0003800000 */
[----:B------:R-:W0:Y:S01]  /*0be0*/  LDG.E.64 R6, desc[UR4][R2.64+0x10] ;  /* 0x0000100402067981 */ /* 0x000e22000c1e1b00 */
[----:B------:R-:W-:-:S03]  /*0bf0*/  IABS R16, R0 ;  /* 0x0000000000107213 */ /* 0x000fc60000000000 */
[----:B------:R-:W2:Y:S01]  /*0c00*/  LDG.E.64 R18, desc[UR4][R4.64] ;  /* 0x0000000404127981 */ /* 0x000ea2000c1e1b00 */
[----:B0-----:R-:W0:Y:S02]  /*0c10*/  F2I.F64.TRUNC R11, R6 ;  /* 0x00000006000b7311 */ /* 0x001e24000030d100 */
[-C--:B0-----:R-:W-:Y:S02]  /*0c20*/  IABS R13, R11.reuse ;  /* 0x0000000b000d7213 */ /* 0x081fe40000000000 */
[----:B------:R-:W-:-:S04]  /*0c30*/  IABS R6, R11 ;  /* 0x0000000b00067213 */ /* 0x000fc80000000000 */
[----:B------:R-:W0:Y:S01]  /*0c40*/  I2F.RP R10, R13 ;  /* 0x0000000d000a7306 */ /* 0x000e220000209400 */
[----:B------:R-:W-:-:S07]  /*0c50*/  IMAD.MOV R6, RZ, RZ, -R6 ;  /* 0x000000ffff067224 */ /* 0x000fce00078e0a06 */
[----:B0-----:R-:W0:Y:S02]  /*0c60*/  MUFU.RCP R10, R10 ;  /* 0x0000000a000a7308 */ /* 0x001e240000001000 */
[----:B0-----:R-:W-:-:S06]  /*0c70*/  VIADD R8, R10, 0xffffffe ;  /* 0x0ffffffe0a087836 */ /* 0x001fcc0000000000 */
[----:B------:R0:W1:Y:S02]  /*0c80*/  F2I.FTZ.U32.TRUNC.NTZ R9, R8 ;  /* 0x0000000800097305 */ /* 0x000064000021f000 */
[----:B0-----:R-:W-:Y:S02]  /*0c90*/  MOV R8, RZ ;  /* 0x000000ff00087202 */ /* 0x001fe40000000f00 */
[----:B-1----:R-:W-:-:S05]  /*0ca0*/  IADD3 R14, PT, PT, RZ, -R9, RZ ;  /* 0x80000009ff0e7210 */ /* 0x002fca0007ffe0ff */
[----:B------:R-:W-:Y:S02]  /*0cb0*/  IMAD R15, R14, R13, RZ ;  /* 0x0000000d0e0f7224 */ /* 0x000fe400078e02ff */
[----:B------:R-:W-:Y:S02]  /*0cc0*/  IMAD.MOV.U32 R14, RZ, RZ, R16 ;  /* 0x000000ffff0e7224 */ /* 0x000fe400078e0010 */
        /* <DEDUP_REMOVED lines=9> */
[----:B------:R-:W-:Y:S02]  /*0d60*/  ISETP.GE.U32.AND P1, PT, R6, R13, PT ;  /* 0x0000000d0600720c */ /* 0x000fe40003f26070 */
[----:B------:R-:W0:Y:S08]  /*0d70*/  LDC.64 R6, c[0x0][0x390] ;  /* 0x0000e400ff067b82 */ /* 0x000e300000000a00 */
[----:B------:R-:W1:Y:S03]  /*0d80*/  LDC R13, c[0x0][0x39c] ;  /* 0x0000e700ff0d7b82 */ /* 0x000e660000000800 */
[----:B------:R-:W-:-:S05]  /*0d90*/  @P1 IADD3 R9, PT, PT, R9, 0x1, RZ ;  /* 0x0000000109091810 */ /* 0x000fca0007ffe0ff */
[----:B------:R-:W-:Y:S02]  /*0da0*/  IMAD.MOV.U32 R15, RZ, RZ, R9 ;  /* 0x000000ffff0f7224 */ /* 0x000fe400078e0009 */
[----:B------:R-:W3:Y:S03]  /*0db0*/  LDC.64 R8, c[0x0][0x380] ;  /* 0x0000e000ff087b82 */ /* 0x000ee60000000a00 */
[----:B------:R-:W-:Y:S02]  /*0dc0*/  @!P2 IADD3 R15, PT, PT, -R15, RZ, RZ ;  /* 0x000000ff0f0fa210 */ /* 0x000fe40007ffe1ff */
[----:B------:R-:W-:-:S05]  /*0dd0*/  @!P3 LOP3.LUT R15, RZ, R11, RZ, 0x33, !PT ;  /* 0x0000000bff0fb212 */ /* 0x000fca00078e33ff */
[----:B0-----:R-:W-:-:S06]  /*0de0*/  IMAD.WIDE R16, R15, 0x8, R6 ;  /* 0x000000080f107825 */ /* 0x001fcc00078e0206 */
[----:B------:R-:W4:Y:S01]  /*0df0*/  LDG.E.64 R16, desc[UR4][R16.64] ;  /* 0x0000000410107981 */ /* 0x000f22000c1e1b00 */
[----:B------:R-:W-:-:S04]  /*0e00*/  IMAD.MOV R15, RZ, RZ, -R15 ;  /* 0x000000ffff0f7224 */ /* 0x000fc800078e0a0f */
[----:B------:R-:W-:Y:S01]  /*0e10*/  IMAD R11, R11, R15, R0 ;  /* 0x0000000f0b0b7224 */ /* 0x000fe200078e0200 */
[----:B----4-:R-:W1:Y:S02]  /*0e20*/  F2I.F64.TRUNC R10, R16 ;  /* 0x00000010000a7311 */ /* 0x010e64000030d100 */
[----:B-1----:R-:W-:-:S05]  /*0e30*/  IMAD R10, R12, R13, R10 ;  /* 0x0000000d0c0a7224 */ /* 0x002fca00078e020a */
[----:B------:R-:W-:-:S05]  /*0e40*/  IADD3 R11, PT, PT, R10, R11, RZ ;  /* 0x0000000b0a0b7210 */ /* 0x000fca0007ffe0ff */
[----:B---3--:R-:W-:-:S05]  /*0e50*/  IMAD.WIDE R20, R11, 0x8, R8 ;  /* 0x000000080b147825 */ /* 0x008fca00078e0208 */
[----:B------:R-:W2:Y:S02]  /*0e60*/  LDG.E.64 R10, desc[UR4][R20.64] ;  /* 0x00000004140a7981 */ /* 0x000ea4000c1e1b00 */
[----:B--2---:R-:W-:-:S07]  /*0e70*/  DADD R10, R10, R18 ;  /* 0x000000000a0a7229 */ /* 0x004fce0000000012 */
[----:B------:R0:W-:Y:S04]  /*0e80*/  STG.E.64 desc[UR4][R4.64], R10 ;  /* 0x0000000a04007986 */ /* 0x0001e8000c101b04 */
[----:B------:R-:W2:Y:S02]  /*0e90*/  LDG.E.64 R22, desc[UR4][R2.64+0x10] ;  /* 0x0000100402167981 */ /* 0x000ea4000c1e1b00 */
[----:B--2---:R-:W1:Y:S02]  /*0ea0*/  F2I.F64.TRUNC R15, R22 ;  /* 0x00000016000f7311 */ /* 0x004e64000030d100 */
[----:B-1----:R-:W-:-:S06]  /*0eb0*/  IABS R18, R15 ;  /* 0x0000000f00127213 */ /* 0x002fcc0000000000 */
[----:B------:R-:W1:Y:S08]  /*0ec0*/  I2F.RP R19, R18 ;  /* 0x0000001200137306 */ /* 0x000e700000209400 */
[----:B-1----:R-:W1:Y:S02]  /*0ed0*/  MUFU.RCP R19, R19 ;  /* 0x0000001300137308 */ /* 0x002e640000001000 */
[----:B-1----:R-:W-:-:S06]  /*0ee0*/  VIADD R16, R19, 0xffffffe ;  /* 0x0ffffffe13107836 */ /* 0x002fcc0000000000 */
[----:B------:R1:W2:Y:S01]  /*0ef0*/  F2I.FTZ.U32.TRUNC.NTZ R17, R16 ;  /* 0x0000001000117305 */ /* 0x0002a2000021f000 */
[----:B------:R-:W-:Y:S01]  /*0f00*/  IABS R20, R15 ;  /* 0x0000000f00147213 */ /* 0x000fe20000000000 */
[----:B-1----:R-:W-:Y:S01]  /*0f10*/  IMAD.MOV.U32 R16, RZ, RZ, RZ ;  /* 0x000000ffff107224 */ /* 0x002fe200078e00ff */
[----:B--2---:R-:W-:-:S05]  /*0f20*/  IADD3 R21, PT, PT, RZ, -R17, RZ ;  /* 0x80000011ff157210 */ /* 0x004fca0007ffe0ff */
[----:B------:R-:W-:-:S04]  /*0f30*/  IMAD R21, R21, R18, RZ ;  /* 0x0000001215157224 */ /* 0x000fc800078e02ff */
[----:B------:R-:W-:Y:S01]  /*0f40*/  IMAD.HI.U32 R17, R17, R21, R16 ;  /* 0x0000001511117227 */ /* 0x000fe200078e0010 */
[----:B------:R-:W-:-:S05]  /*0f50*/  IADD3 R20, PT, PT, RZ, -R20, RZ ;  /* 0x80000014ff147210 */ /* 0x000fca0007ffe0ff */
[----:B------:R-:W-:-:S04]  /*0f60*/  IMAD.HI.U32 R17, R17, R14, RZ ;  /* 0x0000000e11117227 */ /* 0x000fc800078e00ff */
[----:B------:R-:W-:-:S05]  /*0f70*/  IMAD R19, R17, R20, R14 ;  /* 0x0000001411137224 */ /* 0x000fca00078e020e */
[----:B------:R-:W-:Y:S02]  /*0f80*/  ISETP.GT.U32.AND P3, PT, R18, R19, PT ;  /* 0x000000131200720c */ /* 0x000fe40003f64070 */
[----:B------:R-:W-:-:S11]  /*0f90*/  LOP3.LUT R14, R0, R15, RZ, 0x3c, !PT ;  /* 0x0000000f000e7212 */ /* 0x000fd600078e3cff */
[----:B------:R-:W-:-:S05]  /*0fa0*/  @!P3 IMAD.IADD R19, R19, 0x1, -R18 ;  /* 0x000000011313b824 */ /* 0x000fca00078e0a12 */
[----:B------:R-:W-:Y:S02]  /*0fb0*/  ISETP.GE.U32.AND P1, PT, R19, R18, PT ;  /* 0x000000121300720c */ /* 0x000fe40003f26070 */
[----:B------:R-:W-:Y:S02]  /*0fc0*/  ISETP.GE.AND P2, PT, R14, RZ, PT ;  /* 0x000000ff0e00720c */ /* 0x000fe40003f46270 */
[----:B------:R-:W-:Y:S02]  /*0fd0*/  @!P3 IADD3 R17, PT, PT, R17, 0x1, RZ ;  /* 0x000000011111b810 */ /* 0x000fe40007ffe0ff */
[----:B------:R-:W-:-:S07]  /*0fe0*/  ISETP.NE.AND P3, PT, R15, RZ, PT ;  /* 0x000000ff0f00720c */ /* 0x000fce0003f65270 */
[----:B------:R-:W-:-:S05]  /*0ff0*/  @P1 VIADD R17, R17, 0x1 ;  /* 0x0000000111111836 */ /* 0x000fca0000000000 */
[----:B------:R-:W-:Y:S02]  /*1000*/  @!P2 IADD3 R17, PT, PT, -R17, RZ, RZ ;  /* 0x000000ff1111a210 */ /* 0x000fe40007ffe1ff */
[----:B------:R-:W-:-:S05]  /*1010*/  @!P3 LOP3.LUT R17, RZ, R15, RZ, 0x33, !PT ;  /* 0x0000000fff11b212 */ /* 0x000fca00078e33ff */
[----:B------:R-:W-:-:S06]  /*1020*/  IMAD.WIDE R6, R17, 0x8, R6 ;  /* 0x0000000811067825 */ /* 0x000fcc00078e0206 */
[----:B------:R-:W2:Y:S01]  /*1030*/  LDG.E.64 R6, desc[UR4][R6.64] ;  /* 0x0000000406067981 */ /* 0x000ea2000c1e1b00 */
[----:B------:R-:W-:Y:S02]  /*1040*/  IMAD.MOV R17, RZ, RZ, -R17 ;  /* 0x000000ffff117224 */ /* 0x000fe400078e0a11 */
[----:B------:R-:W-:Y:S02]  /*1050*/  IMAD R13, R12, R13, R13 ;  /* 0x0000000d0c0d7224 */ /* 0x000fe400078e020d */
[----:B------:R-:W-:Y:S01]  /*1060*/  IMAD R15, R15, R17, R0 ;  /* 0x000000110f0f7224 */ /* 0x000fe200078e0200 */
[----:B--2---:R-:W1:Y:S04]  /*1070*/  F2I.F64.TRUNC R14, R6 ;  /* 0x00000006000e7311 */ /* 0x004e68000030d100 */
[----:B-1----:R-:W-:-:S05]  /*1080*/  IADD3 R15, PT, PT, R15, R14, R13 ;  /* 0x0000000e0f0f7210 */ /* 0x002fca0007ffe00d */
[----:B------:R-:W-:-:S06]  /*1090*/  IMAD.WIDE R8, R15, 0x8, R8 ;  /* 0x000000080f087825 */ /* 0x000fcc00078e0208 */
[----:B------:R-:W0:Y:S01]  /*10a0*/  LDG.E.64 R8, desc[UR4][R8.64] ;  /* 0x0000000408087981 */ /* 0x000e22000c1e1b00 */
[----:B------:R-:W-:Y:S01]  /*10b0*/  IADD3 R12, PT, PT, R12, 0x2, RZ ;  /* 0x000000020c0c7810 */ /* 0x000fe20007ffe0ff */
[----:B0-----:R-:W-:-:S07]  /*10c0*/  DADD R10, R10, R8 ;  /* 0x000000000a0a7229 */ /* 0x001fce0000000008 */
[----:B------:R1:W-:Y:S04]  /*10d0*/  STG.E.64 desc[UR4][R4.64], R10 ;  /* 0x0000000a04007986 */ /* 0x0003e8000c101b04 */
.L_x_295:
[----:B------:R-:W-:Y:S05]  /*10e0*/  @P0 EXIT ;  /* 0x000000000000094d */ /* 0x000fea0003800000 */
[----:B------:R-:W2:Y:S01]  /*10f0*/  LDG.E.64 R2, desc[UR4][R2.64+0x10] ;  /* 0x0000100402027981 */ /* 0x000ea2000c1e1b00 */
[----:B------:R-:W-:Y:S01]  /*1100*/  IABS R14, R0 ;  /* 0x00000000000e7213 */ /* 0x000fe20000000000 */
[----:B------:R-:W3:Y:S01]  /*1110*/  LDCU UR6, c[0x0][0x39c] ;  /* 0x00007380ff0677ac */ /* 0x000ee20008000800 */
[----:B--2---:R-:W0:Y:S02]  /*1120*/  F2I.F64.TRUNC R7, R2 ;  /* 0x0000000200077311 */ /* 0x004e24000030d100 */
[-C--:B01----:R-:W-:Y:S02]  /*1130*/  IABS R11, R7.reuse ;  /* 0x00000007000b7213 */ /* 0x083fe40000000000 */
[----:B------:R-:W-:-:S04]  /*1140*/  IABS R2, R7 ;  /* 0x0000000700027213 */ /* 0x000fc80000000000 */
[----:B------:R-:W0:Y:S01]  /*1150*/  I2F.RP R6, R11 ;  /* 0x0000000b00067306 */ /* 0x000e220000209400 */
[----:B------:R-:W-:-:S07]  /*1160*/  IMAD.MOV R2, RZ, RZ, -R2 ;  /* 0x000000ffff027224 */ /* 0x000fce00078e0a02 */
[----:B0-----:R-:W0:Y:S02]  /*1170*/  MUFU.RCP R6, R6 ;  /* 0x0000000600067308 */ /* 0x001e240000001000 */
[----:B0-----:R-:W-:Y:S01]  /*1180*/  VIADD R8, R6, 0xffffffe ;  /* 0x0ffffffe06087836 */ /* 0x001fe20000000000 */
[----:B------:R-:W-:-:S05]  /*1190*/  LOP3.LUT R6, R0, R7, RZ, 0x3c, !PT ;  /* 0x0000000700067212 */ /* 0x000fca00078e3cff */
[----:B------:R0:W1:Y:S01]  /*11a0*/  F2I.FTZ.U32.TRUNC.NTZ R9, R8 ;  /* 0x0000000800097305 */ /* 0x000062000021f000 */
[----:B------:R-:W-:Y:S02]  /*11b0*/  ISETP.GE.AND P2, PT, R6, RZ, PT ;  /* 0x000000ff0600720c */ /* 0x000fe40003f46270 */
[----:B0-----:R-:W-:Y:S02]  /*11c0*/  MOV R8, RZ ;  /* 0x000000ff00087202 */ /* 0x001fe40000000f00 */
[----:B-1----:R-:W-:-:S05]  /*11d0*/  IADD3 R10, PT, PT, RZ, -R9, RZ ;  /* 0x80000009ff0a7210 */ /* 0x002fca0007ffe0ff */
[----:B------:R-:W-:Y:S02]  /*11e0*/  IMAD R13, R10, R11, RZ ;  /* 0x0000000b0a0d7224 */ /* 0x000fe400078e02ff */
[----:B------:R-:W-:Y:S02]  /*11f0*/  IMAD.MOV.U32 R10, RZ, RZ, R14 ;  /* 0x000000ffff0a7224 */ /* 0x000fe400078e000e */
[----:B------:R-:W-:-:S06]  /*1200*/  IMAD.HI.U32 R9, R9, R13, R8 ;  /* 0x0000000d09097227 */ /* 0x000fcc00078e0008 */
[----:B------:R-:W-:-:S04]  /*1210*/  IMAD.HI.U32 R9, R9, R10, RZ ;  /* 0x0000000a09097227 */ /* 0x000fc800078e00ff */
[----:B------:R-:W-:-:S05]  /*1220*/  IMAD R2, R9, R2, R10 ;  /* 0x0000000209027224 */ /* 0x000fca00078e020a */
[----:B------:R-:W-:-:S13]  /*1230*/  ISETP.GT.U32.AND P1, PT, R11, R2, PT ;  /* 0x000000020b00720c */ /* 0x000fda0003f24070 */
[-C--:B------:R-:W-:Y:S01]  /*1240*/  @!P1 IADD3 R2, PT, PT, R2, -R11.reuse, RZ ;  /* 0x8000000b02029210 */ /* 0x080fe20007ffe0ff */
[----:B------:R-:W-:Y:S01]  /*1250*/  @!P1 VIADD R9, R9, 0x1 ;  /* 0x0000000109099836 */ /* 0x000fe20000000000 */
[----:B------:R-:W-:Y:S02]  /*1260*/  ISETP.NE.AND P1, PT, R7, RZ, PT ;  /* 0x000000ff0700720c */ /* 0x000fe40003f25270 */
[----:B------:R-:W-:Y:S02]  /*1270*/  ISETP.GE.U32.AND P0, PT, R2, R11, PT ;  /* 0x0000000b0200720c */ /* 0x000fe40003f06070 */
[----:B------:R-:W0:Y:S11]  /*1280*/  LDC.64 R2, c[0x0][0x390] ;  /* 0x0000e400ff027b82 */ /* 0x000e360000000a00 */
[----:B------:R-:W-:-:S05]  /*1290*/  @P0 IADD3 R9, PT, PT, R9, 0x1, RZ ;  /* 0x0000000109090810 */ /* 0x000fca0007ffe0ff */
[----:B------:R-:W-:Y:S02]  /*12a0*/  IMAD.MOV.U32 R11, RZ, RZ, R9 ;  /* 0x000000ffff0b7224 */ /* 0x000fe400078e0009 */
[----:B------:R-:W1:Y:S03]  /*12b0*/  LDC.64 R8, c[0x0][0x380] ;  /* 0x0000e000ff087b82 */ /* 0x000e660000000a00 */
[----:B------:R-:W-:Y:S02]  /*12c0*/  @!P2 IADD3 R11, PT, PT, -R11, RZ, RZ ;  /* 0x000000ff0b0ba210 */ /* 0x000fe40007ffe1ff */
[----:B------:R-:W-:-:S05]  /*12d0*/  @!P1 LOP3.LUT R11, RZ, R7, RZ, 0x33, !PT ;  /* 0x00000007ff0b9212 */ /* 0x000fca00078e33ff */
[----:B0-----:R-:W-:-:S06]  /*12e0*/  IMAD.WIDE R2, R11, 0x8, R2 ;  /* 0x000000080b027825 */ /* 0x001fcc00078e0202 */
[----:B------:R-:W2:Y:S01]  /*12f0*/  LDG.E.64 R2, desc[UR4][R2.64] ;  /* 0x0000000402027981 */ /* 0x000ea2000c1e1b00 */
[----:B------:R-:W-:-:S04]  /*1300*/  IMAD.MOV R11, RZ, RZ, -R11 ;  /* 0x000000ffff0b7224 */ /* 0x000fc800078e0a0b */
[----:B------:R-:W-:Y:S01]  /*1310*/  IMAD R0, R7, R11, R0 ;  /* 0x0000000b07007224 */ /* 0x000fe200078e0200 */
[----:B--2---:R-:W3:Y:S02]  /*1320*/  F2I.F64.TRUNC R13, R2 ;  /* 0x00000002000d7311 */ /* 0x004ee4000030d100 */
[----:B---3--:R-:W-:-:S05]  /*1330*/  IMAD R13, R12, UR6, R13 ;  /* 0x000000060c0d7c24 */ /* 0x008fca000f8e020d */
[----:B------:R-:W-:-:S05]  /*1340*/  IADD3 R7, PT, PT, R13, R0, RZ ;  /* 0x000000000d077210 */ /* 0x000fca0007ffe0ff */
[----:B-1----:R-:W-:Y:S02]  /*1350*/  IMAD.WIDE R6, R7, 0x8, R8 ;  /* 0x0000000807067825 */ /* 0x002fe400078e0208 */
[----:B------:R-:W2:Y:S04]  /*1360*/  LDG.E.64 R8, desc[UR4][R4.64] ;  /* 0x0000000404087981 */ /* 0x000ea8000c1e1b00 */
[----:B------:R-:W2:Y:S02]  /*1370*/  LDG.E.64 R6, desc[UR4][R6.64] ;  /* 0x0000000406067981 */ /* 0x000ea4000c1e1b00 */
[----:B--2---:R-:W-:-:S07]  /*1380*/  DADD R8, R6, R8 ;  /* 0x0000000006087229 */ /* 0x004fce0000000008 */
[----:B------:R-:W-:Y:S01]  /*1390*/  STG.E.64 desc[UR4][R4.64], R8 ;  /* 0x0000000804007986 */ /* 0x000fe2000c101b04 */
[----:B------:R-:W-:Y:S05]  /*13a0*/  EXIT ;  /* 0x000000000000794d */ /* 0x000fea0003800000 */
.L_x_296:
        /* <DEDUP_REMOVED lines=13> */
.L_x_318:


//--------------------- .text._Z6sumroiPdS_iii    --------------------------
	.section	.text._Z6sumroiPdS_iii,"ax",@progbits
	.align	128
        .global         _Z6sumroiPdS_iii
        .type           _Z6sumroiPdS_iii,@function
        .size           _Z6sumroiPdS_iii,(.L_x_319 - _Z6sumroiPdS_iii)
        .other          _Z6sumroiPdS_iii,@"STO_CUDA_ENTRY STV_DEFAULT"
_Z6sumroiPdS_iii:
.text._Z6sumroiPdS_iii:
[----:B------:R-:W-:Y:S01]  /*0000*/  LDC R1, c[0x0][0x37c] ;  /* 0x0000df00ff017b82 */ /* 0x000fe20000000800 */
[----:B------:R-:W0:Y:S07]  /*0010*/  S2R R0, SR_TID.X ;  /* 0x0000000000007919 */ /* 0x000e2e0000002100 */
[----:B------:R-:W0:Y:S01]  /*0020*/  S2UR UR4, SR_CTAID.X ;  /* 0x00000000000479c3 */ /* 0x000e220000002500 */
[----:B------:R-:W1:Y:S01]  /*0030*/  LDCU UR6, c[0x0][0x398] ;  /* 0x00007300ff0677ac */ /* 0x000e620008000800 */
[----:B------:R-:W2:Y:S06]  /*0040*/  S2R R5, SR_TID.Y ;  /* 0x0000000000057919 */ /* 0x000eac0000002200 */
[----:B------:R-:W0:Y:S08]  /*0050*/  LDC R7, c[0x0][0x360] ;  /* 0x0000d800ff077b82 */ /* 0x000e300000000800 */
[----:B------:R-:W2:Y:S08]  /*0060*/  S2UR UR5, SR_CTAID.Y ;  /* 0x00000000000579c3 */ /* 0x000eb00000002600 */
[----:B------:R-:W2:Y:S08]  /*0070*/  LDC R4, c[0x0][0x364] ;  /* 0x0000d900ff047b82 */ /* 0x000eb00000000800 */
[----:B------:R-:W1:Y:S01]  /*0080*/  LDC.64 R2, c[0x0][0x390] ;  /* 0x0000e400ff027b82 */ /* 0x000e620000000a00 */
[----:B0-----:R-:W-:-:S02]  /*0090*/  IMAD R7, R7, UR4, R0 ;  /* 0x0000000407077c24 */ /* 0x001fc4000f8e0200 */
[----:B--2---:R-:W-:-:S04]  /*00a0*/  IMAD R0, R4, UR5, R5 ;  /* 0x0000000504007c24 */ /* 0x004fc8000f8e0205 */
[----:B------:R-:W-:Y:S02]  /*00b0*/  IMAD R7, R0, 0xbb80, R7 ;  /* 0x0000bb8000077824 */ /* 0x000fe400078e0207 */
[----:B-1----:R-:W-:Y:S01]  /*00c0*/  IMAD R4, R2, UR6, RZ ;  /* 0x0000000602047c24 */ /* 0x002fe2000f8e02ff */
[----:B------:R-:W-:-:S04]  /*00d0*/  ISETP.GE.AND P0, PT, R3, 0x1, PT ;  /* 0x000000010300780c */ /* 0x000fc80003f06270 */
[----:B------:R-:W-:-:S13]  /*00e0*/  ISETP.GE.OR P0, PT, R7, R4, !P0 ;  /* 0x000000040700720c */ /* 0x000fda0004706670 */
[----:B------:R-:W-:Y:S05]  /*00f0*/  @P0 EXIT ;  /* 0x000000000000094d */ /* 0x000fea0003800000 */
[----:B------:R-:W-:Y:S01]  /*0100*/  IABS R11, R2 ;  /* 0x00000002000b7213 */ /* 0x000fe20000000000 */
[----:B------:R-:W0:Y:S01]  /*0110*/  LDC.64 R4, c[0x0][0x388] ;  /* 0x0000e200ff047b82 */ /* 0x000e220000000a00 */
[----:B------:R-:W1:Y:S02]  /*0120*/  LDCU.64 UR4, c[0x0][0x358] ;  /* 0x00006b00ff0477ac */ /* 0x000e640008000a00 */
[----:B------:R-:W2:Y:S08]  /*0130*/  I2F.RP R0, R11 ;  /* 0x0000000b00007306 */ /* 0x000eb00000209400 */
[----:B--2---:R-:W2:Y:S01]  /*0140*/  MUFU.RCP R0, R0 ;  /* 0x0000000000007308 */ /* 0x004ea20000001000 */
[----:B0-----:R-:W-:-:S05]  /*0150*/  IMAD.WIDE R4, R7, 0x8, R4 ;  /* 0x0000000807047825 */ /* 0x001fca00078e0204 */
[----:B-1----:R0:W5:Y:S01]  /*0160*/  LDG.E.64 R12, desc[UR4][R4.64] ;  /* 0x00000004040c7981 */ /* 0x002162000c1e1b00 */
[----:B--2---:R-:W-:-:S04]  /*0170*/  IADD3 R8, PT, PT, R0, 0xffffffe, RZ ;  /* 0x0ffffffe00087810 */ /* 0x004fc80007ffe0ff */
[----:B------:R1:W2:Y:S02]  /*0180*/  F2I.FTZ.U32.TRUNC.NTZ R9, R8 ;  /* 0x0000000800097305 */ /* 0x0002a4000021f000 */
[----:B-1----:R-:W-:Y:S01]  /*0190*/  HFMA2 R8, -RZ, RZ, 0, 0 ;  /* 0x00000000ff087431 */ /* 0x002fe200000001ff */
[----:B--2---:R-:W-:-:S05]  /*01a0*/  IADD3 R6, PT, PT, RZ, -R9, RZ ;  /* 0x80000009ff067210 */ /* 0x004fca0007ffe0ff */
[----:B------:R-:W-:Y:S01]  /*01b0*/  IMAD R15, R6, R11, RZ ;  /* 0x0000000b060f7224 */ /* 0x000fe200078e02ff */
[----:B------:R-:W-:-:S03]  /*01c0*/  IABS R6, R7 ;  /* 0x0000000700067213 */ /* 0x000fc60000000000 */
[----:B------:R-:W-:Y:S01]  /*01d0*/  IMAD.HI.U32 R9, R9, R15, R8 ;  /* 0x0000000f09097227 */ /* 0x000fe200078e0008 */
[----:B------:R-:W-:-:S05]  /*01e0*/  LOP3.LUT R8, R3, 0xf, RZ, 0xc0, !PT ;  /* 0x0000000f03087812 */ /* 0x000fca00078ec0ff */
[----:B------:R-:W-:-:S05]  /*01f0*/  IMAD.HI.U32 R9, R9, R6, RZ ;  /* 0x0000000609097227 */ /* 0x000fca00078e00ff */
[----:B------:R-:W-:-:S05]  /*0200*/  IADD3 R0, PT, PT, -R9, RZ, RZ ;  /* 0x000000ff09007210 */ /* 0x000fca0007ffe1ff */
[----:B------:R-:W-:Y:S01]  /*0210*/  IMAD R0, R11, R0, R6 ;  /* 0x000000000b007224 */ /* 0x000fe200078e0206 */
[----:B------:R-:W-:-:S04]  /*0220*/  MOV R6, RZ ;  /* 0x000000ff00067202 */ /* 0x000fc80000000f00 */
[----:B------:R-:W-:-:S13]  /*0230*/  ISETP.GT.U32.AND P2, PT, R11, R0, PT ;  /* 0x000000000b00720c */ /* 0x000fda0003f44070 */
[-C--:B------:R-:W-:Y:S02]  /*0240*/  @!P2 IADD3 R0, PT, PT, R0, -R11.reuse, RZ ;  /* 0x8000000b0000a210 */ /* 0x080fe40007ffe0ff */
[----:B------:R-:W-:Y:S02]  /*0250*/  @!P2 IADD3 R9, PT, PT, R9, 0x1, RZ ;  /* 0x000000010909a810 */ /* 0x000fe40007ffe0ff */
[----:B------:R-:W-:Y:S02]  /*0260*/  ISETP.GE.U32.AND P0, PT, R0, R11, PT ;  /* 0x0000000b0000720c */ /* 0x000fe40003f06070 */
[----:B------:R-:W-:Y:S02]  /*0270*/  LOP3.LUT R0, R7, R2, RZ, 0x3c, !PT ;  /* 0x0000000207007212 */ /* 0x000fe400078e3cff */
[----:B------:R-:W-:Y:S02]  /*0280*/  ISETP.NE.AND P2, PT, R2, RZ, PT ;  /* 0x000000ff0200720c */ /* 0x000fe40003f45270 */
[----:B------:R-:W-:-:S07]  /*0290*/  ISETP.GE.AND P1, PT, R0, RZ, PT ;  /* 0x000000ff0000720c */ /* 0x000fce0003f26270 */
[----:B------:R-:W-:Y:S02]  /*02a0*/  @P0 IADD3 R9, PT, PT, R9, 0x1, RZ ;  /* 0x0000000109090810 */ /* 0x000fe40007ffe0ff */
[----:B------:R-:W-:-:S04]  /*02b0*/  ISETP.GE.U32.AND P0, PT, R3, 0x10, PT ;  /* 0x000000100300780c */ /* 0x000fc80003f06070 */
[----:B------:R-:W-:Y:S02]  /*02c0*/  @!P1 IADD3 R9, PT, PT, -R9, RZ, RZ ;  /* 0x000000ff09099210 */ /* 0x000fe40007ffe1ff */
[----:B------:R-:W-:Y:S02]  /*02d0*/  @!P2 LOP3.LUT R9, RZ, R2, RZ, 0x33, !PT ;  /* 0x00000002ff09a212 */ /* 0x000fe400078e33ff */
[----:B------:R-:W-:Y:S02]  /*02e0*/  ISETP.NE.AND P1, PT, R8, RZ, PT ;  /* 0x000000ff0800720c */ /* 0x000fe40003f25270 */
[C---:B------:R-:W-:Y:S01]  /*02f0*/  IADD3 R0, PT, PT, -R9.reuse, RZ, RZ ;  /* 0x000000ff09007210 */ /* 0x040fe20007ffe1ff */
[----:B------:R-:W-:-:S04]  /*0300*/  IMAD R9, R9, R3, RZ ;  /* 0x0000000309097224 */ /* 0x000fc800078e02ff */
[----:B------:R-:W-:Y:S01]  /*0310*/  IMAD R7, R2, R0, R7 ;  /* 0x0000000002077224 */ /* 0x000fe200078e0207 */
[----:B0-----:R-:W-:Y:S06]  /*0320*/  @!P0 BRA `(.L_x_297) ;  /* 0x0000000400208947 */ /* 0x001fec0003800000 */
[----:B------:R-:W-:Y:S01]  /*0330*/  LOP3.LUT R6, R3, 0x7ffffff0, RZ, 0xc0, !PT ;  /* 0x7ffffff003067812 */ /* 0x000fe200078ec0ff */
[----:B------:R-:W-:-:S03]  /*0340*/  IMAD R11, R9, R2, R7 ;  /* 0x00000002090b7224 */ /* 0x000fc600078e0207 */
[----:B------:R-:W-:-:S07]  /*0350*/  IADD3 R0, PT, PT, -R6, RZ, RZ ;  /* 0x000000ff06007210 */ /* 0x000fce0007ffe1ff */
.L_x_298:
[----:B0-----:R-:W0:Y:S02]  /*0360*/  LDC.64 R14, c[0x0][0x380] ;  /* 0x0000e000ff0e7b82 */ /* 0x001e240000000a00 */
[----:B0-----:R-:W-:-:S05]  /*0370*/  IMAD.WIDE R14, R11, 0x8, R14 ;  /* 0x000000080b0e7825 */ /* 0x001fca00078e020e */
[----:B------:R-:W2:Y:S02]  /*0380*/  LDG.E.64 R16, desc[UR4][R14.64] ;  /* 0x000000040e107981 */ /* 0x000ea4000c1e1b00 */
[----:B--2--5:R-:W-:Y:S01]  /*0390*/  DADD R16, R16, R12 ;  /* 0x0000000010107229 */ /* 0x024fe2000000000c */
[----:B------:R-:W-:-:S06]  /*03a0*/  IMAD.WIDE R12, R2, 0x8, R14 ;  /* 0x00000008020c7825 */ /* 0x000fcc00078e020e */
[----:B------:R0:W-:Y:S04]  /*03b0*/  STG.E.64 desc[UR4][R4.64], R16 ;  /* 0x0000001004007986 */ /* 0x0001e8000c101b04 */
[----:B------:R-:W2:Y:S01]  /*03c0*/  LDG.E.64 R18, desc[UR4][R12.64] ;  /* 0x000000040c127981 */ /* 0x000ea2000c1e1b00 */
[----:B------:R-:W-:Y:S01]  /*03d0*/  IMAD.WIDE R20, R2, 0x8, R12 ;  /* 0x0000000802147825 */ /* 0x000fe200078e020c */
[----:B--2---:R-:W-:-:S07]  /*03e0*/  DADD R18, R16, R18 ;  /* 0x0000000010127229 */ /* 0x004fce0000000012 */
[----:B------:R1:W-:Y:S04]  /*03f0*/  STG.E.64 desc[UR4][R4.64], R18 ;  /* 0x0000001204007986 */ /* 0x0003e8000c101b04 */
[----:B------:R-:W2:Y:S01]  /*0400*/  LDG.E.64 R22, desc[UR4][R20.64] ;  /* 0x0000000414167981 */ /* 0x000ea2000c1e1b00 */
[----:B------:R-:W-:Y:S01]  /*0410*/  IMAD.WIDE R24, R2, 0x8, R20 ;  /* 0x0000000802187825 */ /* 0x000fe200078e0214 */
[----:B--2---:R-:W-:-:S07]  /*0420*/  DADD R22, R18, R22 ;  /* 0x0000000012167229 */ /* 0x004fce0000000016 */
[----:B------:R2:W-:Y:S04]  /*0430*/  STG.E.64 desc[UR4][R4.64], R22 ;  /* 0x0000001604007986 */ /* 0x0005e8000c101b04 */
[----:B------:R-:W3:Y:S01]  /*0440*/  LDG.E.64 R14, desc[UR4][R24.64] ;  /* 0x00000004180e7981 */ /* 0x000ee2000c1e1b00 */
[----:B0-----:R-:W-:Y:S01]  /*0450*/  IMAD.WIDE R16, R2, 0x8, R24 ;  /* 0x0000000802107825 */ /* 0x001fe200078e0218 */
[----:B---3--:R-:W-:-:S07]  /*0460*/  DADD R14, R22, R14 ;  /* 0x00000000160e7229 */ /* 0x008fce000000000e */
[----:B------:R0:W-:Y:S04]  /*0470*/  STG.E.64 desc[UR4][R4.64], R14 ;  /* 0x0000000e04007986 */ /* 0x0001e8000c101b04 */
[----:B------:R-:W3:Y:S01]  /*0480*/  LDG.E.64 R12, desc[UR4][R16.64] ;  /* 0x00000004100c7981 */ /* 0x000ee2000c1e1b00 */
[----:B-1----:R-:W-:Y:S01]  /*0490*/  IMAD.WIDE R18, R2, 0x8, R16 ;  /* 0x0000000802127825 */ /* 0x002fe200078e0210 */
[----:B---3--:R-:W-:-:S07]  /*04a0*/  DADD R12, R14, R12 ;  /* 0x000000000e0c7229 */ /* 0x008fce000000000c */
[----:B------:R1:W-:Y:S04]  /*04b0*/  STG.E.64 desc[UR4][R4.64], R12 ;  /* 0x0000000c04007986 */ /* 0x0003e8000c101b04 */
[----:B------:R-:W3:Y:S01]  /*04c0*/  LDG.E.64 R20, desc[UR4][R18.64] ;  /* 0x0000000412147981 */ /* 0x000ee2000c1e1b00 */
[----:B--2---:R-:W-:Y:S01]  /*04d0*/  IMAD.WIDE R22, R2, 0x8, R18 ;  /* 0x0000000802167825 */ /* 0x004fe200078e0212 */
[----:B---3--:R-:W-:-:S07]  /*04e0*/  DADD R20, R12, R20 ;  /* 0x000000000c147229 */ /* 0x008fce0000000014 */
        /* <DEDUP_REMOVED lines=34> */
[----:B------:R-:W-:Y:S01]  /*0710*/  IMAD.WIDE R26, R2, 0x8, R14 ;  /* 0x00000008021a7825 */ /* 0x000fe200078e020e */
[----:B---3--:R-:W-:-:S07]  /*0720*/  DADD R16, R24, R16 ;  /* 0x0000000018107229 */ /* 0x008fce0000000010 */
[----:B------:R0:W-:Y:S04]  /*0730*/  STG.E.64 desc[UR4][R4.64], R16 ;  /* 0x0000001004007986 */ /* 0x0001e8000c101b04 */
[----:B------:R-:W2:Y:S01]  /*0740*/  LDG.E.64 R26, desc[UR4][R26.64] ;  /* 0x000000041a1a7981 */ /* 0x000ea2000c1e1b00 */
[----:B------:R-:W-:Y:S02]  /*0750*/  IADD3 R0, PT, PT, R0, 0x10, RZ ;  /* 0x0000001000007810 */ /* 0x000fe40007ffe0ff */
[----:B------:R-:W-:Y:S02]  /*0760*/  LEA R11, R2, R11, 0x4 ;  /* 0x0000000b020b7211 */ /* 0x000fe400078e20ff */
[----:B------:R-:W-:Y:S01]  /*0770*/  ISETP.NE.AND P0, PT, R0, RZ, PT ;  /* 0x000000ff0000720c */ /* 0x000fe20003f05270 */
[----:B--2---:R-:W-:-:S07]  /*0780*/  DADD R12, R16, R26 ;  /* 0x00000000100c7229 */ /* 0x004fce000000001a */
[----:B------:R0:W-:Y:S05]  /*0790*/  STG.E.64 desc[UR4][R4.64], R12 ;  /* 0x0000000c04007986 */ /* 0x0001ea000c101b04 */
[----:B------:R-:W-:Y:S05]  /*07a0*/  @P0 BRA `(.L_x_298) ;  /* 0xfffffff800ec0947 */ /* 0x000fea000383ffff */
.L_x_297:
[----:B------:R-:W-:Y:S05]  /*07b0*/  @!P1 EXIT ;  /* 0x000000000000994d */ /* 0x000fea0003800000 */
[----:B------:R-:W-:Y:S02]  /*07c0*/  ISETP.GE.U32.AND P0, PT, R8, 0x8, PT ;  /* 0x000000080800780c */ /* 0x000fe40003f06070 */
[----:B------:R-:W-:-:S04]  /*07d0*/  LOP3.LUT R0, R3, 0x7, RZ, 0xc0, !PT ;  /* 0x0000000703007812 */ /* 0x000fc800078ec0ff */
[----:B------:R-:W-:-:S07]  /*07e0*/  ISETP.NE.AND P1, PT, R0, RZ, PT ;  /* 0x000000ff0000720c */ /* 0x000fce0003f25270 */
[----:B------:R-:W-:Y:S06]  /*07f0*/  @!P0 BRA `(.L_x_299) ;  /* 0x0000000000908947 */ /* 0x000fec0003800000 */
[----:B------:R-:W1:Y:S01]  /*0800*/  LDC.64 R10, c[0x0][0x380] ;  /* 0x0000e000ff0a7b82 */ /* 0x000e620000000a00 */
[----:B------:R-:W-:-:S05]  /*0810*/  IADD3 R8, PT, PT, R9, R6, RZ ;  /* 0x0000000609087210 */ /* 0x000fca0007ffe0ff */
[----:B------:R-:W-:-:S04]  /*0820*/  IMAD R15, R8, R2, R7 ;  /* 0x00000002080f7224 */ /* 0x000fc800078e0207 */
[----:B-1----:R-:W-:-:S05]  /*0830*/  IMAD.WIDE R10, R15, 0x8, R10 ;  /* 0x000000080f0a7825 */ /* 0x002fca00078e020a */
[----:B------:R-:W2:Y:S02]  /*0840*/  LDG.E.64 R14, desc[UR4][R10.64] ;  /* 0x000000040a0e7981 */ /* 0x000ea4000c1e1b00 */
[----:B--2--5:R-:W-:Y:S01]  /*0850*/  DADD R14, R12, R14 ;  /* 0x000000000c0e7229 */ /* 0x024fe2000000000e */
[----:B0-----:R-:W-:-:S06]  /*0860*/  IMAD.WIDE R12, R2, 0x8, R10 ;  /* 0x00000008020c7825 */ /* 0x001fcc00078e020a */
        /* <DEDUP_REMOVED lines=21> */
[----:B------:R-:W2:Y:S01]  /*09c0*/  LDG.E.64 R12, desc[UR4][R20.64] ;  /* 0x00000004140c7981 */ /* 0x000ea2000c1e1b00 */
[----:B0-----:R-:W-:Y:S01]  /*09d0*/  IMAD.WIDE R10, R2, 0x8, R20 ;  /* 0x00000008020a7825 */ /* 0x001fe200078e0214 */
[----:B--2---:R-:W-:-:S07]  /*09e0*/  DADD R22, R18, R12 ;  /* 0x0000000012167229 */ /* 0x004fce000000000c */
[----:B------:R1:W-:Y:S04]  /*09f0*/  STG.E.64 desc[UR4][R4.64], R22 ;  /* 0x0000001604007986 */ /* 0x0003e8000c101b04 */
[----:B------:R-:W2:Y:S01]  /*0a00*/  LDG.E.64 R10, desc[UR4][R10.64] ;  /* 0x000000040a0a7981 */ /* 0x000ea2000c1e1b00 */
[----:B------:R-:W-:Y:S01]  /*0a10*/  IADD3 R6, PT, PT, R6, 0x8, RZ ;  /* 0x0000000806067810 */ /* 0x000fe20007ffe0ff */
[----:B--2---:R-:W-:-:S07]  /*0a20*/  DADD R12, R22, R10 ;  /* 0x00000000160c7229 */ /* 0x004fce000000000a */
[----:B------:R1:W-:Y:S04]  /*0a30*/  STG.E.64 desc[UR4][R4.64], R12 ;  /* 0x0000000c04007986 */ /* 0x0003e8000c101b04 */
.L_x_299:
[----:B------:R-:W-:Y:S05]  /*0a40*/  @!P1 EXIT ;  /* 0x000000000000994d */ /* 0x000fea0003800000 */
[----:B------:R-:W-:Y:S02]  /*0a50*/  ISETP.GE.U32.AND P0, PT, R0, 0x4, PT ;  /* 0x000000040000780c */ /* 0x000fe40003f06070 */
[----:B------:R-:W-:-:S04]  /*0a60*/  LOP3.LUT R3, R3, 0x3, RZ, 0xc0, !PT ;  /* 0x0000000303037812 */ /* 0x000fc800078ec0ff */
[----:B------:R-:W-:-:S07]  /*0a70*/  ISETP.NE.AND P1, PT, R3, RZ, PT ;  /* 0x000000ff0300720c */ /* 0x000fce0003f25270 */
[----:B------:R-:W-:Y:S06]  /*0a80*/  @!P0 BRA `(.L_x_300) ;  /* 0x0000000000508947 */ /* 0x000fec0003800000 */
[----:B------:R-:W2:Y:S01]  /*0a90*/  LDC.64 R10, c[0x0][0x380] ;  /* 0x0000e000ff0a7b82 */ /* 0x000ea20000000a00 */
[----:B------:R-:W-:-:S05]  /*0aa0*/  IADD3 R0, PT, PT, R9, R6, RZ ;  /* 0x0000000609007210 */ /* 0x000fca0007ffe0ff */
[----:B-1----:R-:W-:-:S04]  /*0ab0*/  IMAD R19, R0, R2, R7 ;  /* 0x0000000200137224 */ /* 0x002fc800078e0207 */
[----:B--2---:R-:W-:-:S05]  /*0ac0*/  IMAD.WIDE R18, R19, 0x8, R10 ;  /* 0x0000000813127825 */ /* 0x004fca00078e020a */
[----:B------:R-:W2:Y:S01]  /*0ad0*/  LDG.E.64 R10, desc[UR4][R18.64] ;  /* 0x00000004120a7981 */ /* 0x000ea2000c1e1b00 */
[----:B0-----:R-:W-:Y:S01]  /*0ae0*/  IMAD.WIDE R20, R2, 0x8, R18 ;  /* 0x0000000802147825 */ /* 0x001fe200078e0212 */
[----:B--2--5:R-:W-:-:S07]  /*0af0*/  DADD R10, R12, R10 ;  /* 0x000000000c0a7229 */ /* 0x024fce000000000a */
[----:B------:R2:W-:Y:S04]  /*0b00*/  STG.E.64 desc[UR4][R4.64], R10 ;  /* 0x0000000a04007986 */ /* 0x0005e8000c101b04 */
[----:B------:R-:W3:Y:S01]  /*0b10*/  LDG.E.64 R12, desc[UR4][R20.64] ;  /* 0x00000004140c7981 */ /* 0x000ee2000c1e1b00 */
[----:B------:R-:W-:Y:S01]  /*0b20*/  IMAD.WIDE R22, R2, 0x8, R20 ;  /* 0x0000000802167825 */ /* 0x000fe200078e0214 */
[----:B---3--:R-:W-:-:S07]  /*0b30*/  DADD R14, R10, R12 ;  /* 0x000000000a0e7229 */ /* 0x008fce000000000c */
[----:B------:R2:W-:Y:S04]  /*0b40*/  STG.E.64 desc[UR4][R4.64], R14 ;  /* 0x0000000e04007986 */ /* 0x0005e8000c101b04 */
[----:B------:R-:W3:Y:S01]  /*0b50*/  LDG.E.64 R12, desc[UR4][R22.64] ;  /* 0x00000004160c7981 */ /* 0x000ee2000c1e1b00 */
[----:B------:R-:W-:Y:S01]  /*0b60*/  IMAD.WIDE R24, R2, 0x8, R22 ;  /* 0x0000000802187825 */ /* 0x000fe200078e0216 */
[----:B---3--:R-:W-:-:S07]  /*0b70*/  DADD R16, R14, R12 ;  /* 0x000000000e107229 */ /* 0x008fce000000000c */
[----:B------:R2:W-:Y:S04]  /*0b80*/  STG.E.64 desc[UR4][R4.64], R16 ;  /* 0x0000001004007986 */ /* 0x0005e8000c101b04 */
[----:B------:R-:W3:Y:S01]  /*0b90*/  LDG.E.64 R12, desc[UR4][R24.64] ;  /* 0x00000004180c7981 */ /* 0x000ee2000c1e1b00 */
[----:B------:R-:W-:Y:S01]  /*0ba0*/  IADD3 R6, PT, PT, R6, 0x4, RZ ;  /* 0x0000000406067810 */ /* 0x000fe20007ffe0ff */
[----:B---3--:R-:W-:-:S07]  /*0bb0*/  DADD R12, R16, R12 ;  /* 0x00000000100c7229 */ /* 0x008fce000000000c */
[----:B------:R2:W-:Y:S04]  /*0bc0*/  STG.E.64 desc[UR4][R4.64], R12 ;  /* 0x0000000c04007986 */ /* 0x0005e8000c101b04 */
.L_x_300:
[----:B------:R-:W-:Y:S05]  /*0bd0*/  @!P1 EXIT ;  /* 0x000000000000994d */ /* 0x000fea0003800000 */
[----:B--2---:R-:W2:Y:S01]  /*0be0*/  LDC.64 R10, c[0x0][0x380] ;  /* 0x0000e000ff0a7b82 */ /* 0x004ea20000000a00 */
[----:B------:R-:W-:Y:S02]  /*0bf0*/  IADD3 R6, PT, PT, R9, R6, RZ ;  /* 0x0000000609067210 */ /* 0x000fe40007ffe0ff */
[----:B------:R-:W-:-:S03]  /*0c00*/  IADD3 R0, PT, PT, -R3, RZ, RZ ;  /* 0x000000ff03007210 */ /* 0x000fc60007ffe1ff */
[----:B------:R-:W-:-:S07]  /*0c10*/  IMAD R3, R6, R2, R7 ;  /* 0x0000000206037224 */ /* 0x000fce00078e0207 */
.L_x_301:
[----:B--2---:R-:W-:-:S06]  /*0c20*/  IMAD.WIDE R6, R3, 0x8, R10 ;  /* 0x0000000803067825 */ /* 0x004fcc00078e020a */
[----:B------:R-:W0:Y:S01]  /*0c30*/  LDG.E.64 R6, desc[UR4][R6.64] ;  /* 0x0000000406067981 */ /* 0x000e22000c1e1b00 */
[----:B------:R-:W-:Y:S02]  /*0c40*/  IADD3 R0, PT, PT, R0, 0x1, RZ ;  /* 0x0000000100007810 */ /* 0x000fe40007ffe0ff */
[----:B------:R-:W-:Y:S02]  /*0c50*/  IADD3 R3, PT, PT, R3, R2, RZ ;  /* 0x0000000203037210 */ /* 0x000fe40007ffe0ff */
[----:B------:R-:W-:Y:S01]  /*0c60*/  ISETP.NE.AND P0, PT, R0, RZ, PT ;  /* 0x000000ff0000720c */ /* 0x000fe20003f05270 */
[----:B01-3-5:R-:W-:-:S07]  /*0c70*/  DADD R12, R6, R12 ;  /* 0x00000000060c7229 */ /* 0x02bfce000000000c */
[----:B------:R3:W-:Y:S05]  /*0c80*/  STG.E.64 desc[UR4][R4.64], R12 ;  /* 0x0000000c04007986 */ /* 0x0007ea000c101b04 */
[----:B------:R-:W-:Y:S05]  /*0c90*/  @P0 BRA `(.L_x_301) ;  /* 0xfffffffc00e00947 */ /* 0x000fea000383ffff */
[----:B------:R-:W-:Y:S05]  /*0ca0*/  EXIT ;  /* 0x000000000000794d */ /* 0x000fea0003800000 */
.L_x_302:
        /* <DEDUP_REMOVED lines=13> */
.L_x_319:


//--------------------- .nv.shared._ZN3cub18CUB_300001_SM_10006detail10radix_sort29DeviceRadixSortOnesweepKernelINS1_5radix10policy_hubIdNS0_8NullTypeEyE10Policy1000ELNS0_9SortOrderE0EdS6_yiiNS1_21identity_decomposer_tEEEvPT5_SC_PT3_PKSD_PT1_PKSH_PT2_PKSL_T4_iiT6_ --------------------------
	.section	.nv.shared._ZN3cub18CUB_300001_SM_10006detail10radix_sort29DeviceRadixSortOnesweepKernelINS1_5radix10policy_hubIdNS0_8NullTypeEyE10Policy1000ELNS0_9SortOrderE0EdS6_yiiNS1_21identity_decomposer_tEEEvPT5_SC_PT3_PKSD_PT1_PKSH_PT2_PKSL_T4_iiT6_,"aw",@nobits
	.sectionflags	@""
	.align	16
.nv.shared._ZN3cub18CUB_300001_SM_10006detail10radix_sort29DeviceRadixSortOnesweepKernelINS1_5radix10policy_hubIdNS0_8NullTypeEyE10Policy1000ELNS0_9SortOrderE0EdS6_yiiNS1_21identity_decomposer_tEEEvPT5_SC_PT3_PKSD_PT1_PKSH_PT2_PKSL_T4_iiT6_:
	.zero		49152


//--------------------- .nv.shared.reserved.0     --------------------------
	.section	.nv.shared.reserved.0,"aw",@nobits
	.weak		__nv_reservedSMEM_offset_0_alias
	.size		__nv_reservedSMEM_offset_0_alias, 0, 64
	.other		__nv_reservedSMEM_offset_0_alias,@"STO_CUDA_RESERVED_SHARED STV_DEFAULT"
__nv_reservedSMEM_offset_0_alias:
	.zero		0
	.zero		64


//--------------------- .nv.global                --------------------------
	.section	.nv.global,"aw",@nobits
.nv.global:
	.type		_ZN28_INTERNAL_26c198eb_4_k_cu_dg6thrust24THRUST_300001_SM_1000_NS12placeholders2_8E,@object
	.size		_ZN28_INTERNAL_26c198eb_4_k_cu_dg6thrust24THRUST_300001_SM_1000_NS12placeholders2_8E,(_ZN28_INTERNAL_26c198eb_4_k_cu_dg4cuda3std3__430_GLOBAL__N__26c198eb_4_k_cu_dg6ignoreE - _ZN28_INTERNAL_26c198eb_4_k_cu_dg6thrust24THRUST_300001_SM_1000_NS12placeholders2_8E)
_ZN28_INTERNAL_26c198eb_4_k_cu_dg6thrust24THRUST_300001_SM_1000_NS12placeholders2_8E:
	.zero		1
	.type		_ZN28_INTERNAL_26c198eb_4_k_cu_dg4cuda3std3__430_GLOBAL__N__26c198eb_4_k_cu_dg6ignoreE,@object
	.size		_ZN28_INTERNAL_26c198eb_4_k_cu_dg4cuda3std3__430_GLOBAL__N__26c198eb_4_k_cu_dg6ignoreE,(_ZN28_INTERNAL_26c198eb_4_k_cu_dg4cuda3std6ranges3__45__cpo4dataE - _ZN28_INTERNAL_26c198eb_4_k_cu_dg4cuda3std3__430_GLOBAL__N__26c198eb_4_k_cu_dg6ignoreE)
_ZN28_INTERNAL_26c198eb_4_k_cu_dg4cuda3std3__430_GLOBAL__N__26c198eb_4_k_cu_dg6ignoreE:
	.zero		1
	.type		_ZN28_INTERNAL_26c198eb_4_k_cu_dg4cuda3std6ranges3__45__cpo4dataE,@object
	.size		_ZN28_INTERNAL_26c198eb_4_k_cu_dg4cuda3std6ranges3__45__cpo4dataE,(_ZN28_INTERNAL_26c198eb_4_k_cu_dg6thrust24THRUST_300001_SM_1000_NS6system3cpp3parE - _ZN28_INTERNAL_26c198eb_4_k_cu_dg4cuda3std6ranges3__45__cpo4dataE)
_ZN28_INTERNAL_26c198eb_4_k_cu_dg4cuda3std6ranges3__45__cpo4dataE:
	.zero		1
	.type		_ZN28_INTERNAL_26c198eb_4_k_cu_dg6thrust24THRUST_300001_SM_1000_NS6system3cpp3parE,@object
	.size		_ZN28_INTERNAL_26c198eb_4_k_cu_dg6thrust24THRUST_300001_SM_1000_NS6system3cpp3parE,(_ZN28_INTERNAL_26c198eb_4_k_cu_dg4cuda3std3__45__cpo5beginE - _ZN28_INTERNAL_26c198eb_4_k_cu_dg6thrust24THRUST_300001_SM_1000_NS6system3cpp3parE)
_ZN28_INTERNAL_26c198eb_4_k_cu_dg6thrust24THRUST_300001_SM_1000_NS6system3cpp3parE:
	.zero		1
	.type		_ZN28_INTERNAL_26c198eb_4_k_cu_dg4cuda3std3__45__cpo5beginE,@object
	.size		_ZN28_INTERNAL_26c198eb_4_k_cu_dg4cuda3std3__45__cpo5beginE,(_ZN28_INTERNAL_26c198eb_4_k_cu_dg4cuda3std6ranges3__45__cpo5beginE - _ZN28_INTERNAL_26c198eb_4_k_cu_dg4cuda3std3__45__cpo5beginE)
_ZN28_INTERNAL_26c198eb_4_k_cu_dg4cuda3std3__45__cpo5beginE:
	.zero		1
	.type		_ZN28_INTERNAL_26c198eb_4_k_cu_dg4cuda3std6ranges3__45__cpo5beginE,@object
	.size		_ZN28_INTERNAL_26c198eb_4_k_cu_dg4cuda3std6ranges3__45__cpo5beginE,(_ZN28_INTERNAL_26c198eb_4_k_cu_dg6thrust24THRUST_300001_SM_1000_NS6deviceE - _ZN28_INTERNAL_26c198eb_4_k_cu_dg4cuda3std6ranges3__45__cpo5beginE)
_ZN28_INTERNAL_26c198eb_4_k_cu_dg4cuda3std6ranges3__45__cpo5beginE:
	.zero		1
	.type		_ZN28_INTERNAL_26c198eb_4_k_cu_dg6thrust24THRUST_300001_SM_1000_NS6deviceE,@object
	.size		_ZN28_INTERNAL_26c198eb_4_k_cu_dg6thrust24THRUST_300001_SM_1000_NS6deviceE,(_ZN28_INTERNAL_26c198eb_4_k_cu_dg4cuda3std3__47nulloptE - _ZN28_INTERNAL_26c198eb_4_k_cu_dg6thrust24THRUST_300001_SM_1000_NS6deviceE)
_ZN28_INTERNAL_26c198eb_4_k_cu_dg6thrust24THRUST_300001_SM_1000_NS6deviceE:
	.zero		1
	.type		_ZN28_INTERNAL_26c198eb_4_k_cu_dg4cuda3std3__47nulloptE,@object
	.size		_ZN28_INTERNAL_26c198eb_4_k_cu_dg4cuda3std3__47nulloptE,(_ZN28_INTERNAL_26c198eb_4_k_cu_dg4cuda3std6ranges3__45__cpo8distanceE - _ZN28_INTERNAL_26c198eb_4_k_cu_dg4cuda3std3__47nulloptE)
_ZN28_INTERNAL_26c198eb_4_k_cu_dg4cuda3std3__47nulloptE:
	.zero		1
	.type		_ZN28_INTERNAL_26c198eb_4_k_cu_dg4cuda3std6ranges3__45__cpo8distanceE,@object
	.size		_ZN28_INTERNAL_26c198eb_4_k_cu_dg4cuda3std6ranges3__45__cpo8distanceE,(_ZN28_INTERNAL_26c198eb_4_k_cu_dg6thrust24THRUST_300001_SM_1000_NS12placeholders2_4E - _ZN28_INTERNAL_26c198eb_4_k_cu_dg4cuda3std6ranges3__45__cpo8distanceE)
_ZN28_INTERNAL_26c198eb_4_k_cu_dg4cuda3std6ranges3__45__cpo8distanceE:
	.zero		1
	.type		_ZN28_INTERNAL_26c198eb_4_k_cu_dg6thrust24THRUST_300001_SM_1000_NS12placeholders2_4E,@object
	.size		_ZN28_INTERNAL_26c198eb_4_k_cu_dg6thrust24THRUST_300001_SM_1000_NS12placeholders2_4E,(_ZN28_INTERNAL_26c198eb_4_k_cu_dg4cuda3std3__45__cpo6rbeginE - _ZN28_INTERNAL_26c198eb_4_k_cu_dg6thrust24THRUST_300001_SM_1000_NS12placeholders2_4E)
_ZN28_INTERNAL_26c198eb_4_k_cu_dg6thrust24THRUST_300001_SM_1000_NS12placeholders2_4E:
	.zero		1
	.type		_ZN28_INTERNAL_26c198eb_4_k_cu_dg4cuda3std3__45__cpo6rbeginE,@object
	.size		_ZN28_INTERNAL_26c198eb_4_k_cu_dg4cuda3std3__45__cpo6rbeginE,(_ZN28_INTERNAL_26c198eb_4_k_cu_dg4cuda3std6ranges3__45__cpo7advanceE - _ZN28_INTERNAL_26c198eb_4_k_cu_dg4cuda3std3__45__cpo6rbeginE)
_ZN28_INTERNAL_26c198eb_4_k_cu_dg4cuda3std3__45__cpo6rbeginE:
	.zero		1
	.type		_ZN28_INTERNAL_26c198eb_4_k_cu_dg4cuda3std6ranges3__45__cpo7advanceE,@object
	.size		_ZN28_INTERNAL_26c198eb_4_k_cu_dg4cuda3std6ranges3__45__cpo7advanceE,(_ZN28_INTERNAL_26c198eb_4_k_cu_dg6thrust24THRUST_300001_SM_1000_NS12placeholders3_10E - _ZN28_INTERNAL_26c198eb_4_k_cu_dg4cuda3std6ranges3__45__cpo7advanceE)
_ZN28_INTERNAL_26c198eb_4_k_cu_dg4cuda3std6ranges3__45__cpo7advanceE:
	.zero		1
	.type		_ZN28_INTERNAL_26c198eb_4_k_cu_dg6thrust24THRUST_300001_SM_1000_NS12placeholders3_10E,@object
	.size		_ZN28_INTERNAL_26c198eb_4_k_cu_dg6thrust24THRUST_300001_SM_1000_NS12placeholders3_10E,(_ZN28_INTERNAL_26c198eb_4_k_cu_dg4cuda3std3__48in_placeE - _ZN28_INTERNAL_26c198eb_4_k_cu_dg6thrust24THRUST_300001_SM_1000_NS12placeholders3_10E)
_ZN28_INTERNAL_26c198eb_4_k_cu_dg6thrust24THRUST_300001_SM_1000_NS12placeholders3_10E:
	.zero		1
	.type		_ZN28_INTERNAL_26c198eb_4_k_cu_dg4cuda3std3__48in_placeE,@object
	.size		_ZN28_INTERNAL_26c198eb_4_k_cu_dg4cuda3std3__48in_placeE,(_ZN28_INTERNAL_26c198eb_4_k_cu_dg4cuda3std6ranges3__45__cpo4sizeE - _ZN28_INTERNAL_26c198eb_4_k_cu_dg4cuda3std3__48in_placeE)
_ZN28_INTERNAL_26c198eb_4_k_cu_dg4cuda3std3__48in_placeE:
	.zero		1
	.type		_ZN28_INTERNAL_26c198eb_4_k_cu_dg4cuda3std6ranges3__45__cpo4sizeE,@object
	.size		_ZN28_INTERNAL_26c198eb_4_k_cu_dg4cuda3std6ranges3__45__cpo4sizeE,(_ZN28_INTERNAL_26c198eb_4_k_cu_dg6thrust24THRUST_300001_SM_1000_NS12placeholders2_2E - _ZN28_INTERNAL_26c198eb_4_k_cu_dg4cuda3std6ranges3__45__cpo4sizeE)
_ZN28_INTERNAL_26c198eb_4_k_cu_dg4cuda3std6ranges3__45__cpo4sizeE:
	.zero		1
	.type		_ZN28_INTERNAL_26c198eb_4_k_cu_dg6thrust24THRUST_300001_SM_1000_NS12placeholders2_2E,@object
	.size		_ZN28_INTERNAL_26c198eb_4_k_cu_dg6thrust24THRUST_300001_SM_1000_NS12placeholders2_2E,(_ZN28_INTERNAL_26c198eb_4_k_cu_dg4cuda3std3__45__cpo6cbeginE - _ZN28_INTERNAL_26c198eb_4_k_cu_dg6thrust24THRUST_300001_SM_1000_NS12placeholders2_2E)
_ZN28_INTERNAL_26c198eb_4_k_cu_dg6thrust24THRUST_300001_SM_1000_NS12placeholders2_2E:
	.zero		1
	.type		_ZN28_INTERNAL_26c198eb_4_k_cu_dg4cuda3std3__45__cpo6cbeginE,@object
	.size		_ZN28_INTERNAL_26c198eb_4_k_cu_dg4cuda3std3__45__cpo6cbeginE,(_ZN28_INTERNAL_26c198eb_4_k_cu_dg4cuda3std6ranges3__45__cpo6cbeginE - _ZN28_INTERNAL_26c198eb_4_k_cu_dg4cuda3std3__45__cpo6cbeginE)
_ZN28_INTERNAL_26c198eb_4_k_cu_dg4cuda3std3__45__cpo6cbeginE:
	.zero		1
	.type		_ZN28_INTERNAL_26c198eb_4_k_cu_dg4cuda3std6ranges3__45__cpo6cbeginE,@object
	.size		_ZN28_INTERNAL_26c198eb_4_k_cu_dg4cuda3std6ranges3__45__cpo6cbeginE,(_ZN28_INTERNAL_26c198eb_4_k_cu_dg6thrust24THRUST_300001_SM_1000_NS12placeholders2_6E - _ZN28_INTERNAL_26c198eb_4_k_cu_dg4cuda3std6ranges3__45__cpo6cbeginE)
_ZN28_INTERNAL_26c198eb_4_k_cu_dg4cuda3std6ranges3__45__cpo6cbeginE:
	.zero		1
	.type		_ZN28_INTERNAL_26c198eb_4_k_cu_dg6thrust24THRUST_300001_SM_1000_NS12placeholders2_6E,@object
	.size		_ZN28_INTERNAL_26c198eb_4_k_cu_dg6thrust24THRUST_300001_SM_1000_NS12placeholders2_6E,(_ZN28_INTERNAL_26c198eb_4_k_cu_dg4cuda3std3__45__cpo7crbeginE - _ZN28_INTERNAL_26c198eb_4_k_cu_dg6thrust24THRUST_300001_SM_1000_NS12placeholders2_6E)
_ZN28_INTERNAL_26c198eb_4_k_cu_dg6thrust24THRUST_300001_SM_1000_NS12placeholders2_6E:
	.zero		1
	.type		_ZN28_INTERNAL_26c198eb_4_k_cu_dg4cuda3std3__45__cpo7crbeginE,@object
	.size		_ZN28_INTERNAL_26c198eb_4_k_cu_dg4cuda3std3__45__cpo7crbeginE,(_ZN28_INTERNAL_26c198eb_4_k_cu_dg4cuda3std6ranges3__45__cpo4nextE - _ZN28_INTERNAL_26c198eb_4_k_cu_dg4cuda3std3__45__cpo7crbeginE)
_ZN28_INTERNAL_26c198eb_4_k_cu_dg4cuda3std3__45__cpo7crbeginE:
	.zero		1
	.type		_ZN28_INTERNAL_26c198eb_4_k_cu_dg4cuda3std6ranges3__45__cpo4nextE,@object
	.size		_ZN28_INTERNAL_26c198eb_4_k_cu_dg4cuda3std6ranges3__45__cpo4nextE,(_ZN28_INTERNAL_26c198eb_4_k_cu_dg4cuda3std6ranges3__45__cpo4swapE - _ZN28_INTERNAL_26c198eb_4_k_cu_dg4cuda3std6ranges3__45__cpo4nextE)
_ZN28_INTERNAL_26c198eb_4_k_cu_dg4cuda3std6ranges3__45__cpo4nextE:
	.zero		1
	.type		_ZN28_INTERNAL_26c198eb_4_k_cu_dg4cuda3std6ranges3__45__cpo4swapE,@object
	.size		_ZN28_INTERNAL_26c198eb_4_k_cu_dg4cuda3std6ranges3__45__cpo4swapE,(_ZN28_INTERNAL_26c198eb_4_k_cu_dg6thrust24THRUST_300001_SM_1000_NS8cuda_cub10par_nosyncE - _ZN28_INTERNAL_26c198eb_4_k_cu_dg4cuda3std6ranges3__45__cpo4swapE)
_ZN28_INTERNAL_26c198eb_4_k_cu_dg4cuda3std6ranges3__45__cpo4swapE:
	.zero		1
	.type		_ZN28_INTERNAL_26c198eb_4_k_cu_dg6thrust24THRUST_300001_SM_1000_NS8cuda_cub10par_nosyncE,@object
	.size		_ZN28_INTERNAL_26c198eb_4_k_cu_dg6thrust24THRUST_300001_SM_1000_NS8cuda_cub10par_nosyncE,(_ZN28_INTERNAL_26c198eb_4_k_cu_dg6thrust24THRUST_300001_SM_1000_NS3seqE - _ZN28_INTERNAL_26c198eb_4_k_cu_dg6thrust24THRUST_300001_SM_1000_NS8cuda_cub10par_nosyncE)
_ZN28_INTERNAL_26c198eb_4_k_cu_dg6thrust24THRUST_300001_SM_1000_NS8cuda_cub10par_nosyncE:
	.zero		1
	.type		_ZN28_INTERNAL_26c198eb_4_k_cu_dg6thrust24THRUST_300001_SM_1000_NS3seqE,@object
	.size		_ZN28_INTERNAL_26c198eb_4_k_cu_dg6thrust24THRUST_300001_SM_1000_NS3seqE,(_ZN28_INTERNAL_26c198eb_4_k_cu_dg4cuda3std3__420unreachable_sentinelE - _ZN28_INTERNAL_26c198eb_4_k_cu_dg6thrust24THRUST_300001_SM_1000_NS3seqE)
_ZN28_INTERNAL_26c198eb_4_k_cu_dg6thrust24THRUST_300001_SM_1000_NS3seqE:
	.zero		1
	.type		_ZN28_INTERNAL_26c198eb_4_k_cu_dg4cuda3std3__420unreachable_sentinelE,@object
	.size		_ZN28_INTERNAL_26c198eb_4_k_cu_dg4cuda3std3__420unreachable_sentinelE,(_ZN28_INTERNAL_26c198eb_4_k_cu_dg4cuda3std6ranges3__45__cpo5ssizeE - _ZN28_INTERNAL_26c198eb_4_k_cu_dg4cuda3std3__420unreachable_sentinelE)
_ZN28_INTERNAL_26c198eb_4_k_cu_dg4cuda3std3__420unreachable_sentinelE:
	.zero		1
	.type		_ZN28_INTERNAL_26c198eb_4_k_cu_dg4cuda3std6ranges3__45__cpo5ssizeE,@object
	.size		_ZN28_INTERNAL_26c198eb_4_k_cu_dg4cuda3std6ranges3__45__cpo5ssizeE,(_ZN28_INTERNAL_26c198eb_4_k_cu_dg6thrust24THRUST_300001_SM_1000_NS12placeholders2_3E - _ZN28_INTERNAL_26c198eb_4_k_cu_dg4cuda3std6ranges3__45__cpo5ssizeE)
_ZN28_INTERNAL_26c198eb_4_k_cu_dg4cuda3std6ranges3__45__cpo5ssizeE:
	.zero		1
	.type		_ZN28_INTERNAL_26c198eb_4_k_cu_dg6thrust24THRUST_300001_SM_1000_NS12placeholders2_3E,@object
	.size		_ZN28_INTERNAL_26c198eb_4_k_cu_dg6thrust24THRUST_300001_SM_1000_NS12placeholders2_3E,(_ZN28_INTERNAL_26c198eb_4_k_cu_dg4cuda3std3__45__cpo4cendE - _ZN28_INTERNAL_26c198eb_4_k_cu_dg6thrust24THRUST_300001_SM_1000_NS12placeholders2_3E)
_ZN28_INTERNAL_26c198eb_4_k_cu_dg6thrust24THRUST_300001_SM_1000_NS12placeholders2_3E:
	.zero		1
	.type		_ZN28_INTERNAL_26c198eb_4_k_cu_dg4cuda3std3__45__cpo4cendE,@object
	.size		_ZN28_INTERNAL_26c198eb_4_k_cu_dg4cuda3std3__45__cpo4cendE,(_ZN28_INTERNAL_26c198eb_4_k_cu_dg4cuda3std6ranges3__45__cpo4cendE - _ZN28_INTERNAL_26c198eb_4_k_cu_dg4cuda3std3__45__cpo4cendE)
_ZN28_INTERNAL_26c198eb_4_k_cu_dg4cuda3std3__45__cpo4cendE:
	.zero		1
	.type		_ZN28_INTERNAL_26c198eb_4_k_cu_dg4cuda3std6ranges3__45__cpo4cendE,@object
	.size		_ZN28_INTERNAL_26c198eb_4_k_cu_dg4cuda3std6ranges3__45__cpo4cendE,(_ZN28_INTERNAL_26c198eb_4_k_cu_dg6thrust24THRUST_300001_SM_1000_NS12placeholders2_7E - _ZN28_INTERNAL_26c198eb_4_k_cu_dg4cuda3std6ranges3__45__cpo4cendE)
_ZN28_INTERNAL_26c198eb_4_k_cu_dg4cuda3std6ranges3__45__cpo4cendE:
	.zero		1
	.type		_ZN28_INTERNAL_26c198eb_4_k_cu_dg6thrust24THRUST_300001_SM_1000_NS12placeholders2_7E,@object
	.size		_ZN28_INTERNAL_26c198eb_4_k_cu_dg6thrust24THRUST_300001_SM_1000_NS12placeholders2_7E,(_ZN28_INTERNAL_26c198eb_4_k_cu_dg4cuda3std3__45__cpo5crendE - _ZN28_INTERNAL_26c198eb_4_k_cu_dg6thrust24THRUST_300001_SM_1000_NS12placeholders2_7E)
_ZN28_INTERNAL_26c198eb_4_k_cu_dg6thrust24THRUST_300001_SM_1000_NS12placeholders2_7E:
	.zero		1
	.type		_ZN28_INTERNAL_26c198eb_4_k_cu_dg4cuda3std3__45__cpo5crendE,@object
	.size		_ZN28_INTERNAL_26c198eb_4_k_cu_dg4cuda3std3__45__cpo5crendE,(_ZN28_INTERNAL_26c198eb_4_k_cu_dg4cuda3std6ranges3__45__cpo4prevE - _ZN28_INTERNAL_26c198eb_4_k_cu_dg4cuda3std3__45__cpo5crendE)
_ZN28_INTERNAL_26c198eb_4_k_cu_dg4cuda3std3__45__cpo5crendE:
	.zero		1
	.type		_ZN28_INTERNAL_26c198eb_4_k_cu_dg4cuda3std6ranges3__45__cpo4prevE,@object
	.size		_ZN28_INTERNAL_26c198eb_4_k_cu_dg4cuda3std6ranges3__45__cpo4prevE,(_ZN28_INTERNAL_26c198eb_4_k_cu_dg4cuda3std6ranges3__45__cpo9iter_moveE - _ZN28_INTERNAL_26c198eb_4_k_cu_dg4cuda3std6ranges3__45__cpo4prevE)
_ZN28_INTERNAL_26c198eb_4_k_cu_dg4cuda3std6ranges3__45__cpo4prevE:
	.zero		1
	.type		_ZN28_INTERNAL_26c198eb_4_k_cu_dg4cuda3std6ranges3__45__cpo9iter_moveE,@object
	.size		_ZN28_INTERNAL_26c198eb_4_k_cu_dg4cuda3std6ranges3__45__cpo9iter_moveE,(_ZN28_INTERNAL_26c198eb_4_k_cu_dg6thrust24THRUST_300001_SM_1000_NS6system6detail10sequential3seqE - _ZN28_INTERNAL_26c198eb_4_k_cu_dg4cuda3std6ranges3__45__cpo9iter_moveE)
_ZN28_INTERNAL_26c198eb_4_k_cu_dg4cuda3std6ranges3__45__cpo9iter_moveE:
	.zero		1
	.type		_ZN28_INTERNAL_26c198eb_4_k_cu_dg6thrust24THRUST_300001_SM_1000_NS6system6detail10sequential3seqE,@object
	.size		_ZN28_INTERNAL_26c198eb_4_k_cu_dg6thrust24THRUST_300001_SM_1000_NS6system6detail10sequential3seqE,(_ZN28_INTERNAL_26c198eb_4_k_cu_dg6thrust24THRUST_300001_SM_1000_NS12placeholders2_9E - _ZN28_INTERNAL_26c198eb_4_k_cu_dg6thrust24THRUST_300001_SM_1000_NS6system6detail10sequential3seqE)
_ZN28_INTERNAL_26c198eb_4_k_cu_dg6thrust24THRUST_300001_SM_1000_NS6system6detail10sequential3seqE:
	.zero		1
	.type		_ZN28_INTERNAL_26c198eb_4_k_cu_dg6thrust24THRUST_300001_SM_1000_NS12placeholders2_9E,@object
	.size		_ZN28_INTERNAL_26c198eb_4_k_cu_dg6thrust24THRUST_300001_SM_1000_NS12placeholders2_9E,(_ZN28_INTERNAL_26c198eb_4_k_cu_dg4cuda3std3__419piecewise_constructE - _ZN28_INTERNAL_26c198eb_4_k_cu_dg6thrust24THRUST_300001_SM_1000_NS12placeholders2_9E)
_ZN28_INTERNAL_26c198eb_4_k_cu_dg6thrust24THRUST_300001_SM_1000_NS12placeholders2_9E:
	.zero		1
	.type		_ZN28_INTERNAL_26c198eb_4_k_cu_dg4cuda3std3__419piecewise_constructE,@object
	.size		_ZN28_INTERNAL_26c198eb_4_k_cu_dg4cuda3std3__419piecewise_constructE,(_ZN28_INTERNAL_26c198eb_4_k_cu_dg4cuda3std6ranges3__45__cpo5cdataE - _ZN28_INTERNAL_26c198eb_4_k_cu_dg4cuda3std3__419piecewise_constructE)
_ZN28_INTERNAL_26c198eb_4_k_cu_dg4cuda3std3__419piecewise_constructE:
	.zero		1
	.type		_ZN28_INTERNAL_26c198eb_4_k_cu_dg4cuda3std6ranges3__45__cpo5cdataE,@object
	.size		_ZN28_INTERNAL_26c198eb_4_k_cu_dg4cuda3std6ranges3__45__cpo5cdataE,(_ZN28_INTERNAL_26c198eb_4_k_cu_dg6thrust24THRUST_300001_SM_1000_NS12placeholders2_1E - _ZN28_INTERNAL_26c198eb_4_k_cu_dg4cuda3std6ranges3__45__cpo5cdataE)
_ZN28_INTERNAL_26c198eb_4_k_cu_dg4cuda3std6ranges3__45__cpo5cdataE:
	.zero		1
	.type		_ZN28_INTERNAL_26c198eb_4_k_cu_dg6thrust24THRUST_300001_SM_1000_NS12placeholders2_1E,@object
	.size		_ZN28_INTERNAL_26c198eb_4_k_cu_dg6thrust24THRUST_300001_SM_1000_NS12placeholders2_1E,(_ZN28_INTERNAL_26c198eb_4_k_cu_dg4cuda3std3__45__cpo3endE - _ZN28_INTERNAL_26c198eb_4_k_cu_dg6thrust24THRUST_300001_SM_1000_NS12placeholders2_1E)
_ZN28_INTERNAL_26c198eb_4_k_cu_dg6thrust24THRUST_300001_SM_1000_NS12placeholders2_1E:
	.zero		1
	.type		_ZN28_INTERNAL_26c198eb_4_k_cu_dg4cuda3std3__45__cpo3endE,@object
	.size		_ZN28_INTERNAL_26c198eb_4_k_cu_dg4cuda3std3__45__cpo3endE,(_ZN28_INTERNAL_26c198eb_4_k_cu_dg4cuda3std6ranges3__45__cpo3endE - _ZN28_INTERNAL_26c198eb_4_k_cu_dg4cuda3std3__45__cpo3endE)
_ZN28_INTERNAL_26c198eb_4_k_cu_dg4cuda3std3__45__cpo3endE:
	.zero		1
	.type		_ZN28_INTERNAL_26c198eb_4_k_cu_dg4cuda3std6ranges3__45__cpo3endE,@object
	.size		_ZN28_INTERNAL_26c198eb_4_k_cu_dg4cuda3std6ranges3__45__cpo3endE,(_ZN28_INTERNAL_26c198eb_4_k_cu_dg6thrust24THRUST_300001_SM_1000_NS12placeholders2_5E - _ZN28_INTERNAL_26c198eb_4_k_cu_dg4cuda3std6ranges3__45__cpo3endE)
_ZN28_INTERNAL_26c198eb_4_k_cu_dg4cuda3std6ranges3__45__cpo3endE:
	.zero		1
	.type		_ZN28_INTERNAL_26c198eb_4_k_cu_dg6thrust24THRUST_300001_SM_1000_NS12placeholders2_5E,@object
	.size		_ZN28_INTERNAL_26c198eb_4_k_cu_dg6thrust24THRUST_300001_SM_1000_NS12placeholders2_5E,(_ZN28_INTERNAL_26c198eb_4_k_cu_dg4cuda3std3__45__cpo4rendE - _ZN28_INTERNAL_26c198eb_4_k_cu_dg6thrust24THRUST_300001_SM_1000_NS12placeholders2_5E)
_ZN28_INTERNAL_26c198eb_4_k_cu_dg6thrust24THRUST_300001_SM_1000_NS12placeholders2_5E:
	.zero		1
	.type		_ZN28_INTERNAL_26c198eb_4_k_cu_dg4cuda3std3__45__cpo4rendE,@object
	.size		_ZN28_INTERNAL_26c198eb_4_k_cu_dg4cuda3std3__45__cpo4rendE,(_ZN28_INTERNAL_26c198eb_4_k_cu_dg4cuda3std6ranges3__45__cpo9iter_swapE - _ZN28_INTERNAL_26c198eb_4_k_cu_dg4cuda3std3__45__cpo4rendE)
_ZN28_INTERNAL_26c198eb_4_k_cu_dg4cuda3std3__45__cpo4rendE:
	.zero		1
	.type		_ZN28_INTERNAL_26c198eb_4_k_cu_dg4cuda3std6ranges3__45__cpo9iter_swapE,@object
	.size		_ZN28_INTERNAL_26c198eb_4_k_cu_dg4cuda3std6ranges3__45__cpo9iter_swapE,(_ZN28_INTERNAL_26c198eb_4_k_cu_dg4cuda3std3__48unexpectE - _ZN28_INTERNAL_26c198eb_4_k_cu_dg4cuda3std6ranges3__45__cpo9iter_swapE)
_ZN28_INTERNAL_26c198eb_4_k_cu_dg4cuda3std6ranges3__45__cpo9iter_swapE:
	.zero		1
	.type		_ZN28_INTERNAL_26c198eb_4_k_cu_dg4cuda3std3__48unexpectE,@object
	.size		_ZN28_INTERNAL_26c198eb_4_k_cu_dg4cuda3std3__48unexpectE,(_ZN28_INTERNAL_26c198eb_4_k_cu_dg6thrust24THRUST_300001_SM_1000_NS8cuda_cub3parE - _ZN28_INTERNAL_26c198eb_4_k_cu_dg4cuda3std3__48unexpectE)
_ZN28_INTERNAL_26c198eb_4_k_cu_dg4cuda3std3__48unexpectE:
	.zero		1
	.type		_ZN28_INTERNAL_26c198eb_4_k_cu_dg6thrust24THRUST_300001_SM_1000_NS8cuda_cub3parE,@object
	.size		_ZN28_INTERNAL_26c198eb_4_k_cu_dg6thrust24THRUST_300001_SM_1000_NS8cuda_cub3parE,(.L_31 - _ZN28_INTERNAL_26c198eb_4_k_cu_dg6thrust24THRUST_300001_SM_1000_NS8cuda_cub3parE)
_ZN28_INTERNAL_26c198eb_4_k_cu_dg6thrust24THRUST_300001_SM_1000_NS8cuda_cub3parE:
	.zero		1
.L_31:


//--------------------- .nv.shared._ZN3cub18CUB_300001_SM_10006detail10radix_sort33DeviceRadixSortExclusiveSumKernelINS1_5radix10policy_hubIdNS0_8NullTypeEyE10Policy1000EyEEvPT0_ --------------------------
	.section	.nv.shared._ZN3cub18CUB_300001_SM_10006detail10radix_sort33DeviceRadixSortExclusiveSumKernelINS1_5radix10policy_hubIdNS0_8NullTypeEyE10Policy1000EyEEvPT0_,"aw",@nobits
	.sectionflags	@""
	.align	16
.nv.shared._ZN3cub18CUB_300001_SM_10006detail10radix_sort33DeviceRadixSortExclusiveSumKernelINS1_5radix10policy_hubIdNS0_8NullTypeEyE10Policy1000EyEEvPT0_:
	.zero		3360


//--------------------- .nv.shared._ZN3cub18CUB_300001_SM_10006detail10radix_sort30DeviceRadixSortHistogramKernelINS1_5radix10policy_hubIdNS0_8NullTypeEyE10Policy1000ELNS0_9SortOrderE0EdyNS1_21identity_decomposer_tEEEvPT2_PKT1_SB_iiT3_ --------------------------
	.section	.nv.shared._ZN3cub18CUB_300001_SM_10006detail10radix_sort30DeviceRadixSortHistogramKernelINS1_5radix10policy_hubIdNS0_8NullTypeEyE10Policy1000ELNS0_9SortOrderE0EdyNS1_21identity_decomposer_tEEEvPT2_PKT1_SB_iiT3_,"aw",@nobits
	.sectionflags	@""
	.align	4
.nv.shared._ZN3cub18CUB_300001_SM_10006detail10radix_sort30DeviceRadixSortHistogramKernelINS1_5radix10policy_hubIdNS0_8NullTypeEyE10Policy1000ELNS0_9SortOrderE0EdyNS1_21identity_decomposer_tEEEvPT2_PKT1_SB_iiT3_:
	.zero		9216


//--------------------- .nv.shared._ZN3cub18CUB_300001_SM_10006detail10radix_sort31DeviceRadixSortSingleTileKernelINS1_5radix10policy_hubIdNS0_8NullTypeEyE10Policy1000ELNS0_9SortOrderE0EdS6_yNS1_21identity_decomposer_tEEEvPKT1_PSB_PKT2_PSF_T3_iiT4_ --------------------------
	.section	.nv.shared._ZN3cub18CUB_300001_SM_10006detail10radix_sort31DeviceRadixSortSingleTileKernelINS1_5radix10policy_hubIdNS0_8NullTypeEyE10Policy1000ELNS0_9SortOrderE0EdS6_yNS1_21identity_decomposer_tEEEvPKT1_PSB_PKT2_PSF_T3_iiT4_,"aw",@nobits
	.sectionflags	@""
	.align	16
.nv.shared._ZN3cub18CUB_300001_SM_10006detail10radix_sort31DeviceRadixSortSingleTileKernelINS1_5radix10policy_hubIdNS0_8NullTypeEyE10Policy1000ELNS0_9SortOrderE0EdS6_yNS1_21identity_decomposer_tEEEvPKT1_PSB_PKT2_PSF_T3_iiT4_:
	.zero		34880


//--------------------- .nv.constant0._ZN3cub18CUB_300001_SM_10006detail10radix_sort29DeviceRadixSortOnesweepKernelINS1_5radix10policy_hubIdNS0_8NullTypeEyE10Policy1000ELNS0_9SortOrderE0EdS6_yiiNS1_21identity_decomposer_tEEEvPT5_SC_PT3_PKSD_PT1_PKSH_PT2_PKSL_T4_iiT6_ --------------------------
	.section	.nv.constant0._ZN3cub18CUB_300001_SM_10006detail10radix_sort29DeviceRadixSortOnesweepKernelINS1_5radix10policy_hubIdNS0_8NullTypeEyE10Policy1000ELNS0_9SortOrderE0EdS6_yiiNS1_21identity_decomposer_tEEEvPT5_SC_PT3_PKSD_PT1_PKSH_PT2_PKSL_T4_iiT6_,"a",@progbits
	.sectionflags	@""
	.align	4
.nv.constant0._ZN3cub18CUB_300001_SM_10006detail10radix_sort29DeviceRadixSortOnesweepKernelINS1_5radix10policy_hubIdNS0_8NullTypeEyE10Policy1000ELNS0_9SortOrderE0EdS6_yiiNS1_21identity_decomposer_tEEEvPT5_SC_PT3_PKSD_PT1_PKSH_PT2_PKSL_T4_iiT6_:
	.zero		973


//--------------------- .nv.constant0._ZN3cub18CUB_300001_SM_10006detail10radix_sort33DeviceRadixSortExclusiveSumKernelINS1_5radix10policy_hubIdNS0_8NullTypeEyE10Policy1000EyEEvPT0_ --------------------------
	.section	.nv.constant0._ZN3cub18CUB_300001_SM_10006detail10radix_sort33DeviceRadixSortExclusiveSumKernelINS1_5radix10policy_hubIdNS0_8NullTypeEyE10Policy1000EyEEvPT0_,"a",@progbits
	.sectionflags	@""
	.align	4
.nv.constant0._ZN3cub18CUB_300001_SM_10006detail10radix_sort33DeviceRadixSortExclusiveSumKernelINS1_5radix10policy_hubIdNS0_8NullTypeEyE10Policy1000EyEEvPT0_:
	.zero		904


//--------------------- .nv.constant0._ZN3cub18CUB_300001_SM_10006detail10radix_sort30DeviceRadixSortHistogramKernelINS1_5radix10policy_hubIdNS0_8NullTypeEyE10Policy1000ELNS0_9SortOrderE0EdyNS1_21identity_decomposer_tEEEvPT2_PKT1_SB_iiT3_ --------------------------
	.section	.nv.constant0._ZN3cub18CUB_300001_SM_10006detail10radix_sort30DeviceRadixSortHistogramKernelINS1_5radix10policy_hubIdNS0_8NullTypeEyE10Policy1000ELNS0_9SortOrderE0EdyNS1_21identity_decomposer_tEEEvPT2_PKT1_SB_iiT3_,"a",@progbits
	.sectionflags	@""
	.align	4
.nv.constant0._ZN3cub18CUB_300001_SM_10006detail10radix_sort30DeviceRadixSortHistogramKernelINS1_5radix10policy_hubIdNS0_8NullTypeEyE10Policy1000ELNS0_9SortOrderE0EdyNS1_21identity_decomposer_tEEEvPT2_PKT1_SB_iiT3_:
	.zero		929


//--------------------- .nv.constant0._ZN3cub18CUB_300001_SM_10006detail10radix_sort31DeviceRadixSortSingleTileKernelINS1_5radix10policy_hubIdNS0_8NullTypeEyE10Policy1000ELNS0_9SortOrderE0EdS6_yNS1_21identity_decomposer_tEEEvPKT1_PSB_PKT2_PSF_T3_iiT4_ --------------------------
	.section	.nv.constant0._ZN3cub18CUB_300001_SM_10006detail10radix_sort31DeviceRadixSortSingleTileKernelINS1_5radix10policy_hubIdNS0_8NullTypeEyE10Policy1000ELNS0_9SortOrderE0EdS6_yNS1_21identity_decomposer_tEEEvPKT1_PSB_PKT2_PSF_T3_iiT4_,"a",@progbits
	.sectionflags	@""
	.align	4
.nv.constant0._ZN3cub18CUB_300001_SM_10006detail10radix_sort31DeviceRadixSortSingleTileKernelINS1_5radix10policy_hubIdNS0_8NullTypeEyE10Policy1000ELNS0_9SortOrderE0EdS6_yNS1_21identity_decomposer_tEEEvPKT1_PSB_PKT2_PSF_T3_iiT4_:
	.zero		945


//--------------------- .nv.constant0._ZN3cub18CUB_300001_SM_10006detail11EmptyKernelIvEEvv --------------------------
	.section	.nv.constant0._ZN3cub18CUB_300001_SM_10006detail11EmptyKernelIvEEvv,"a",@progbits
	.sectionflags	@""
	.align	4
.nv.constant0._ZN3cub18CUB_300001_SM_10006detail11EmptyKernelIvEEvv:
	.zero		896


//--------------------- .nv.constant0._Z3medPdS_ii --------------------------
	.section	.nv.constant0._Z3medPdS_ii,"a",@progbits
	.sectionflags	@""
	.align	4
.nv.constant0._Z3medPdS_ii:
	.zero		920


//--------------------- .nv.constant0._Z4diffPdS_ii --------------------------
	.section	.nv.constant0._Z4diffPdS_ii,"a",@progbits
	.sectionflags	@""
	.align	4
.nv.constant0._Z4diffPdS_ii:
	.zero		920


//--------------------- .nv.constant0._Z3comPdS_S_iiiiiS_i --------------------------
	.section	.nv.constant0._Z3comPdS_S_iiiiiS_i,"a",@progbits
	.sectionflags	@""
	.align	4
.nv.constant0._Z3comPdS_S_iiiiiS_i:
	.zero		956


//--------------------- .nv.constant0._Z8grad1comPdS_S_iiiiiS_i --------------------------
	.section	.nv.constant0._Z8grad1comPdS_S_iiiiiS_i,"a",@progbits
	.sectionflags	@""
	.align	4
.nv.constant0._Z8grad1comPdS_S_iiiiiS_i:
	.zero		956


//--------------------- .nv.constant0._Z8gradientPdS_ii --------------------------
	.section	.nv.constant0._Z8gradientPdS_ii,"a",@progbits
	.sectionflags	@""
	.align	4
.nv.constant0._Z8gradientPdS_ii:
	.zero		920


//--------------------- .nv.constant0._Z3mulPdS_S_iii --------------------------
	.section	.nv.constant0._Z3mulPdS_S_iii,"a",@progbits
	.sectionflags	@""
	.align	4
.nv.constant0._Z3mulPdS_S_iii:
	.zero		932


//--------------------- .nv.constant0._Z7realroiPdS_Piiiii --------------------------
	.section	.nv.constant0._Z7realroiPdS_Piiiii,"a",@progbits
	.sectionflags	@""
	.align	4
.nv.constant0._Z7realroiPdS_Piiiii:
	.zero		936


//--------------------- .nv.constant0._Z8getindexPdS_S_S_Piiiiii --------------------------
	.section	.nv.constant0._Z8getindexPdS_S_S_Piiiiii,"a",@progbits
	.sectionflags	@""
	.align	4
.nv.constant0._Z8getindexPdS_S_S_Piiiiii:
	.zero		956


//--------------------- .nv.constant0._Z6sumimgPdS_S_iii --------------------------
	.section	.nv.constant0._Z6sumimgPdS_S_iii,"a",@progbits
	.sectionflags	@""
	.align	4
.nv.constant0._Z6sumimgPdS_S_iii:
	.zero		932


//--------------------- .nv.constant0._Z6sumroiPdS_iii --------------------------
	.section	.nv.constant0._Z6sumroiPdS_iii,"a",@progbits
	.sectionflags	@""
	.align	4
.nv.constant0._Z6sumroiPdS_iii:
	.zero		924


//--------------------- SYMBOLS --------------------------

	.type		.nv.reservedSmem.offset0,@object
	.size		.nv.reservedSmem.offset0,0x4
	.type		.nv.reservedSmem.cap,@object
	.size		.nv.reservedSmem.cap,0x4
